def matmul_kernel(
    a_ptr,
    b_ptr,
    c_ptr,
    M,
    N,
    K,
    stride_am,
    stride_ak,
    stride_bk,
    stride_bn,
    stride_cm,
    stride_cn,
    BLOCK_M: tl.constexpr,
    BLOCK_N: tl.constexpr,
    BLOCK_K: tl.constexpr,
    GROUP_M: tl.constexpr,
):
    pid = tl.program_id(axis=0)
    num_pid_m = tl.cdiv(M, BLOCK_M)
    num_pid_n = tl.cdiv(N, BLOCK_N)
    num_pid_in_group = GROUP_M * num_pid_n
    group_id = pid // num_pid_in_group
    first_pid_m = group_id * GROUP_M
    group_size_m = min(num_pid_m - first_pid_m, GROUP_M)
    pid_m = first_pid_m + ((pid % num_pid_in_group) % group_size_m)
    pid_n = (pid % num_pid_in_group) // group_size_m

    offs_am = (pid_m * BLOCK_M + tl.arange(0, BLOCK_M)) % M
    offs_bn = (pid_n * BLOCK_N + tl.arange(0, BLOCK_N)) % N
    offs_k = tl.arange(0, BLOCK_K)
    a_ptrs = a_ptr + offs_am[:, None] * stride_am + offs_k[None, :] * stride_ak
    b_ptrs = b_ptr + offs_k[:, None] * stride_bk + offs_bn[None, :] * stride_bn

    acc = tl.zeros((BLOCK_M, BLOCK_N), dtype=tl.float32)
    for kk in range(0, tl.cdiv(K, BLOCK_K)):
        a = tl.load(a_ptrs, mask=offs_k[None, :] < K - kk * BLOCK_K, other=0.0)
        b = tl.load(b_ptrs, mask=offs_k[:, None] < K - kk * BLOCK_K, other=0.0)
        acc = tl.dot(a, b, acc)
        a_ptrs += BLOCK_K * stride_ak
        b_ptrs += BLOCK_K * stride_bk

    c = acc.to(c_ptr.dtype.element_ty)
    offs_cm = pid_m * BLOCK_M + tl.arange(0, BLOCK_M)
    offs_cn = pid_n * BLOCK_N + tl.arange(0, BLOCK_N)
    c_ptrs = c_ptr + offs_cm[:, None] * stride_cm + offs_cn[None, :] * stride_cn
    mask = (offs_cm[:, None] < M) & (offs_cn[None, :] < N)
    tl.store(c_ptrs, c, mask=mask)

# config = {"BLOCK_K": 64, "BLOCK_M": 64, "BLOCK_N": 128, "GROUP_M": 8, "arch": "sm_100", "dtype": "bf16", "num_ctas": 1, "num_stages": 3, "num_warps": 1}
# arch = sm_100


// ===== COMPILED SASS (sm_100a) =====

	.target	sm_100a

	.elftype	@"ET_EXEC"


//--------------------- .note.nv.tkinfo           --------------------------
	.section	.note.nv.tkinfo,"",@"SHT_NOTE"
	.sectionflags	@"SHF_NOTE_NV_TKINFO"
	.tkinfo
        /*0018*/ 	.word	0x00000081
        /*0030*/ 	.string	""
        /*0030*/ 	.string	"ptxas-blackwell"
        /*0030*/ 	.string	"Cuda compilation tools, release 12.9, V12.9.86"
        /*0030*/ 	.string	"Build cuda_12.9.r12.9/compiler.36037853_0"
        /*0030*/ 	.string	"-v  -suppress-debug-info  -lineinfo  -arch sm_100a "



//--------------------- .note.nv.cuver            --------------------------
	.section	.note.nv.cuver,"",@"SHT_NOTE"
	.sectionflags	@"SHF_NOTE_NV_CUVER"
        /*0018*/ 	.short	0x0001
        /*001a*/ 	.short	0x0064
        /*001c*/ 	.short	0x0001
        /*001e*/ 	.short	0x0000
        /*0020*/ 	.short	0x0001
        /*0022*/ 	.short	0x0000


//--------------------- .nv.info                  --------------------------
	.section	.nv.info,"",@"SHT_CUDA_INFO"
	.align	4


	//----- nvinfo : EIATTR_REGCOUNT
	.align		4
        /*0000*/ 	.byte	0x04, 0x2f
        /*0002*/ 	.short	(.L_1 - .L_0)
	.align		4
.L_0:
        /*0004*/ 	.word	index@(matmul_kernel)
        /*0008*/ 	.word	0x00000040


	//----- nvinfo : EIATTR_FRAME_SIZE
	.align		4
.L_1:
        /*000c*/ 	.byte	0x04, 0x11
        /*000e*/ 	.short	(.L_3 - .L_2)
	.align		4
.L_2:
        /*0010*/ 	.word	index@(matmul_kernel)
        /*0014*/ 	.word	0x00002270


	//----- nvinfo : EIATTR_MIN_STACK_SIZE
	.align		4
.L_3:
        /*0018*/ 	.byte	0x04, 0x12
        /*001a*/ 	.short	(.L_5 - .L_4)
	.align		4
.L_4:
        /*001c*/ 	.word	index@(matmul_kernel)
        /*0020*/ 	.word	0x00002270
.L_5:


//--------------------- .nv.info.matmul_kernel    --------------------------
	.section	.nv.info.matmul_kernel,"",@"SHT_CUDA_INFO"
	.sectionflags	@""
	.align	4


	//----- nvinfo : EIATTR_CUDA_API_VERSION
	.align		4
        /*0000*/ 	.byte	0x04, 0x37
        /*0002*/ 	.short	(.L_7 - .L_6)
.L_6:
        /*0004*/ 	.word	0x00000081


	//----- nvinfo : EIATTR_KPARAM_INFO
	.align		4
.L_7:
        /*0008*/ 	.byte	0x04, 0x17
        /*000a*/ 	.short	(.L_9 - .L_8)
.L_8:
        /*000c*/ 	.word	0x00000000
        /*0010*/ 	.short	0x000d
        /*0012*/ 	.short	0x0048
        /*0014*/ 	.byte	0x00, 0xf4, 0x21, 0x00


	//----- nvinfo : EIATTR_KPARAM_INFO
	.align		4
.L_9:
        /*0018*/ 	.byte	0x04, 0x17
        /*001a*/ 	.short	(.L_11 - .L_10)
.L_10:
        /*001c*/ 	.word	0x00000000
        /*0020*/ 	.short	0x000c
        /*0022*/ 	.short	0x0040
        /*0024*/ 	.byte	0x00, 0xf4, 0x21, 0x00


	//----- nvinfo : EIATTR_KPARAM_INFO
	.align		4
.L_11:
        /*0028*/ 	.byte	0x04, 0x17
        /*002a*/ 	.short	(.L_13 - .L_12)
.L_12:
        /*002c*/ 	.word	0x00000000
        /*0030*/ 	.short	0x000b
        /*0032*/ 	.short	0x0038
        /*0034*/ 	.byte	0x00, 0xf0, 0x11, 0x00


	//----- nvinfo : EIATTR_KPARAM_INFO
	.align		4
.L_13:
        /*0038*/ 	.byte	0x04, 0x17
        /*003a*/ 	.short	(.L_15 - .L_14)
.L_14:
        /*003c*/ 	.word	0x00000000
        /*0040*/ 	.short	0x000a
        /*0042*/ 	.short	0x0034
        /*0044*/ 	.byte	0x00, 0xf0, 0x11, 0x00


	//----- nvinfo : EIATTR_KPARAM_INFO
	.align		4
.L_15:
        /*0048*/ 	.byte	0x04, 0x17
        /*004a*/ 	.short	(.L_17 - .L_16)
.L_16:
        /*004c*/ 	.word	0x00000000
        /*0050*/ 	.short	0x0009
        /*0052*/ 	.short	0x0030
        /*0054*/ 	.byte	0x00, 0xf0, 0x11, 0x00


	//----- nvinfo : EIATTR_KPARAM_INFO
	.align		4
.L_17:
        /*0058*/ 	.byte	0x04, 0x17
        /*005a*/ 	.short	(.L_19 - .L_18)
.L_18:
        /*005c*/ 	.word	0x00000000
        /*0060*/ 	.short	0x0008
        /*0062*/ 	.short	0x002c
        /*0064*/ 	.byte	0x00, 0xf0, 0x11, 0x00


	//----- nvinfo : EIATTR_KPARAM_INFO
	.align		4
.L_19:
        /*0068*/ 	.byte	0x04, 0x17
        /*006a*/ 	.short	(.L_21 - .L_20)
.L_20:
        /*006c*/ 	.word	0x00000000
        /*0070*/ 	.short	0x0007
        /*0072*/ 	.short	0x0028
        /*0074*/ 	.byte	0x00, 0xf0, 0x11, 0x00


	//----- nvinfo : EIATTR_KPARAM_INFO
	.align		4
.L_21:
        /*0078*/ 	.byte	0x04, 0x17
        /*007a*/ 	.short	(.L_23 - .L_22)
.L_22:
        /*007c*/ 	.word	0x00000000
        /*0080*/ 	.short	0x0006
        /*0082*/ 	.short	0x0024
        /*0084*/ 	.byte	0x00, 0xf0, 0x11, 0x00


	//----- nvinfo : EIATTR_KPARAM_INFO
	.align		4
.L_23:
        /*0088*/ 	.byte	0x04, 0x17
        /*008a*/ 	.short	(.L_25 - .L_24)
.L_24:
        /*008c*/ 	.word	0x00000000
        /*0090*/ 	.short	0x0005
        /*0092*/ 	.short	0x0020
        /*0094*/ 	.byte	0x00, 0xf0, 0x11, 0x00


	//----- nvinfo : EIATTR_KPARAM_INFO
	.align		4
.L_25:
        /*0098*/ 	.byte	0x04, 0x17
        /*009a*/ 	.short	(.L_27 - .L_26)
.L_26:
        /*009c*/ 	.word	0x00000000
        /*00a0*/ 	.short	0x0004
        /*00a2*/ 	.short	0x001c
        /*00a4*/ 	.byte	0x00, 0xf0, 0x11, 0x00


	//----- nvinfo : EIATTR_KPARAM_INFO
	.align		4
.L_27:
        /*00a8*/ 	.byte	0x04, 0x17
        /*00aa*/ 	.short	(.L_29 - .L_28)
.L_28:
        /*00ac*/ 	.word	0x00000000
        /*00b0*/ 	.short	0x0003
        /*00b2*/ 	.short	0x0018
        /*00b4*/ 	.byte	0x00, 0xf0, 0x11, 0x00


	//----- nvinfo : EIATTR_KPARAM_INFO
	.align		4
.L_29:
        /*00b8*/ 	.byte	0x04, 0x17
        /*00ba*/ 	.short	(.L_31 - .L_30)
.L_30:
        /*00bc*/ 	.word	0x00000000
        /*00c0*/ 	.short	0x0002
        /*00c2*/ 	.short	0x0010
        /*00c4*/ 	.byte	0x00, 0xf4, 0x21, 0x00


	//----- nvinfo : EIATTR_KPARAM_INFO
	.align		4
.L_31:
        /*00c8*/ 	.byte	0x04, 0x17
        /*00ca*/ 	.short	(.L_33 - .L_32)
.L_32:
        /*00cc*/ 	.word	0x00000000
        /*00d0*/ 	.short	0x0001
        /*00d2*/ 	.short	0x0008
        /*00d4*/ 	.byte	0x00, 0xf4, 0x21, 0x00


	//----- nvinfo : EIATTR_KPARAM_INFO
	.align		4
.L_33:
        /*00d8*/ 	.byte	0x04, 0x17
        /*00da*/ 	.short	(.L_35 - .L_34)
.L_34:
        /*00dc*/ 	.word	0x00000000
        /*00e0*/ 	.short	0x0000
        /*00e2*/ 	.short	0x0000
        /*00e4*/ 	.byte	0x00, 0xf4, 0x21, 0x00


	//----- nvinfo : EIATTR_SPARSE_MMA_MASK
	.align		4
.L_35:
        /*00e8*/ 	.byte	0x03, 0x50
        /*00ea*/ 	.short	0x0000


	//----- nvinfo : EIATTR_MAXREG_COUNT
	.align		4
        /*00ec*/ 	.byte	0x03, 0x1b
        /*00ee*/ 	.short	0x00ff


	//----- nvinfo : EIATTR_NUM_BARRIERS
	.align		4
        /*00f0*/ 	.byte	0x02, 0x4c
        /*00f2*/ 	.byte	0x01
	.zero		1


	//----- nvinfo : EIATTR_ANNOTATIONS
	.align		4
        /*00f4*/ 	.byte	0x04, 0x55
        /*00f6*/ 	.short	(.L_37 - .L_36)


	//   ....[0]....
.L_36:
        /*00f8*/ 	.word	0x00000001
        /*00fc*/ 	.byte	0xa0, 0x01, 0x00, 0x00, 0x01, 0x00, 0x00, 0x00, 0xf0, 0x01, 0x00, 0x00, 0x01, 0x00, 0x00, 0x00
        /* <DEDUP_REMOVED lines=292> */
        /*134c*/ 	.byte	0xd0, 0x94, 0x00, 0x00


	//----- nvinfo : EIATTR_COOP_GROUP_MASK_REGIDS
	.align		4
.L_37:
        /*1350*/ 	.byte	0x04, 0x29
        /*1352*/ 	.short	(.L_39 - .L_38)


	//   ....[0]....
.L_38:
        /*1354*/ 	.word	0xffffffff


	//   ....[1]....
        /*1358*/ 	.word	0xffffffff


	//   ....[2]....
        /*135c*/ 	.word	0xffffffff


	//   ....[3]....
        /*1360*/ 	.word	0xffffffff


	//   ....[4]....
        /*1364*/ 	.word	0xffffffff


	//   ....[5]....
        /*1368*/ 	.word	0xffffffff


	//   ....[6]....
        /*136c*/ 	.word	0xffffffff


	//   ....[7]....
        /*1370*/ 	.word	0xffffffff


	//   ....[8]....
        /*1374*/ 	.word	0xffffffff


	//   ....[9]....
        /*1378*/ 	.word	0xffffffff


	//   ....[10]....
        /*137c*/ 	.word	0xffffffff


	//   ....[11]....
        /*1380*/ 	.word	0xffffffff


	//   ....[12]....
        /*1384*/ 	.word	0xffffffff


	//   ....[13]....
        /*1388*/ 	.word	0xffffffff


	//   ....[14]....
        /*138c*/ 	.word	0xffffffff


	//   ....[15]....
        /*1390*/ 	.word	0xffffffff


	//   ....[16]....
        /*1394*/ 	.word	0xffffffff


	//   ....[17]....
        /*1398*/ 	.word	0xffffffff


	//   ....[18]....
        /*139c*/ 	.word	0xffffffff


	//   ....[19]....
        /*13a0*/ 	.word	0xffffffff


	//   ....[20]....
        /*13a4*/ 	.word	0xffffffff


	//   ....[21]....
        /*13a8*/ 	.word	0xffffffff


	//   ....[22]....
        /*13ac*/ 	.word	0xffffffff


	//   ....[23]....
        /*13b0*/ 	.word	0xffffffff


	//   ....[24]....
        /*13b4*/ 	.word	0xffffffff


	//   ....[25]....
        /*13b8*/ 	.word	0xffffffff


	//   ....[26]....
        /*13bc*/ 	.word	0xffffffff


	//   ....[27]....
        /*13c0*/ 	.word	0xffffffff


	//   ....[28]....
        /*13c4*/ 	.word	0xffffffff


	//   ....[29]....
        /*13c8*/ 	.word	0xffffffff


	//   ....[30]....
        /*13cc*/ 	.word	0xffffffff


	//   ....[31]....
        /*13d0*/ 	.word	0xffffffff


	//   ....[32]....
        /*13d4*/ 	.word	0xffffffff


	//   ....[33]....
        /*13d8*/ 	.word	0xffffffff


	//   ....[34]....
        /*13dc*/ 	.word	0xffffffff


	//   ....[35]....
        /*13e0*/ 	.word	0xffffffff


	//   ....[36]....
        /*13e4*/ 	.word	0xffffffff


	//   ....[37]....
        /*13e8*/ 	.word	0xffffffff


	//   ....[38]....
        /*13ec*/ 	.word	0xffffffff


	//   ....[39]....
        /*13f0*/ 	.word	0xffffffff


	//   ....[40]....
        /*13f4*/ 	.word	0xffffffff


	//   ....[41]....
        /*13f8*/ 	.word	0xffffffff


	//   ....[42]....
        /*13fc*/ 	.word	0xffffffff


	//   ....[43]....
        /*1400*/ 	.word	0xffffffff


	//   ....[44]....
        /*1404*/ 	.word	0xffffffff


	//   ....[45]....
        /*1408*/ 	.word	0xffffffff


	//   ....[46]....
        /*140c*/ 	.word	0xffffffff


	//   ....[47]....
        /*1410*/ 	.word	0xffffffff


	//   ....[48]....
        /*1414*/ 	.word	0xffffffff


	//   ....[49]....
        /*1418*/ 	.word	0xffffffff


	//   ....[50]....
        /*141c*/ 	.word	0xffffffff


	//   ....[51]....
        /*1420*/ 	.word	0xffffffff


	//   ....[52]....
        /*1424*/ 	.word	0xffffffff


	//   ....[53]....
        /*1428*/ 	.word	0xffffffff


	//   ....[54]....
        /*142c*/ 	.word	0xffffffff


	//   ....[55]....
        /*1430*/ 	.word	0xffffffff


	//   ....[56]....
        /*1434*/ 	.word	0xffffffff


	//   ....[57]....
        /*1438*/ 	.word	0xffffffff


	//   ....[58]....
        /*143c*/ 	.word	0xffffffff


	//   ....[59]....
        /*1440*/ 	.word	0xffffffff


	//   ....[60]....
        /*1444*/ 	.word	0xffffffff


	//   ....[61]....
        /*1448*/ 	.word	0xffffffff


	//   ....[62]....
        /*144c*/ 	.word	0xffffffff


	//----- nvinfo : EIATTR_COOP_GROUP_INSTR_OFFSETS
	.align		4
.L_39:
        /*1450*/ 	.byte	0x04, 0x28
        /*1452*/ 	.short	(.L_41 - .L_40)


	//   ....[0]....
.L_40:
        /*1454*/ 	.word	0x0003b5e0


	//   ....[1]....
        /*1458*/ 	.word	0x0003b600


	//   ....[2]....
        /*145c*/ 	.word	0x0003b620


	//   ....[3]....
        /*1460*/ 	.word	0x0003b640


	//   ....[4]....
        /*1464*/ 	.word	0x0003b6a0


	//   ....[5]....
        /*1468*/ 	.word	0x0003b6c0


	//   ....[6]....
        /*146c*/ 	.word	0x0003b6f0


	//   ....[7]....
        /*1470*/ 	.word	0x0003b760


	//   ....[8]....
        /*1474*/ 	.word	0x0003b920


	//   ....[9]....
        /*1478*/ 	.word	0x0003b940


	//   ....[10]....
        /*147c*/ 	.word	0x0003b960


	//   ....[11]....
        /*1480*/ 	.word	0x0003b980


	//   ....[12]....
        /*1484*/ 	.word	0x0003b9a0


	//   ....[13]....
        /*1488*/ 	.word	0x0003b9c0


	//   ....[14]....
        /*148c*/ 	.word	0x0003b9f0


	//   ....[15]....
        /*1490*/ 	.word	0x0003ba10


	//   ....[16]....
        /*1494*/ 	.word	0x0003ba30


	//   ....[17]....
        /*1498*/ 	.word	0x0003ba50


	//   ....[18]....
        /*149c*/ 	.word	0x0003ba80


	//   ....[19]....
        /*14a0*/ 	.word	0x0003bac0


	//   ....[20]....
        /*14a4*/ 	.word	0x0003bae0


	//   ....[21]....
        /*14a8*/ 	.word	0x0003bb00


	//   ....[22]....
        /*14ac*/ 	.word	0x0003bb20


	//   ....[23]....
        /*14b0*/ 	.word	0x0003bb40


	//   ....[24]....
        /*14b4*/ 	.word	0x0003bc80


	//   ....[25]....
        /*14b8*/ 	.word	0x0003bd20


	//   ....[26]....
        /*14bc*/ 	.word	0x0003bd40


	//   ....[27]....
        /*14c0*/ 	.word	0x0003bd80


	//   ....[28]....
        /*14c4*/ 	.word	0x0003bda0


	//   ....[29]....
        /*14c8*/ 	.word	0x0003bde0


	//   ....[30]....
        /*14cc*/ 	.word	0x0003be00


	//   ....[31]....
        /*14d0*/ 	.word	0x0003be40


	//   ....[32]....
        /*14d4*/ 	.word	0x0003be80


	//   ....[33]....
        /*14d8*/ 	.word	0x0003bea0


	//   ....[34]....
        /*14dc*/ 	.word	0x0003bee0


	//   ....[35]....
        /*14e0*/ 	.word	0x0003bf00


	//   ....[36]....
        /*14e4*/ 	.word	0x0003bf40


	//   ....[37]....
        /*14e8*/ 	.word	0x0003bf60


	//   ....[38]....
        /*14ec*/ 	.word	0x0003bfa0


	//   ....[39]....
        /*14f0*/ 	.word	0x0003bfc0


	//   ....[40]....
        /*14f4*/ 	.word	0x0003c000


	//   ....[41]....
        /*14f8*/ 	.word	0x0003c020


	//   ....[42]....
        /*14fc*/ 	.word	0x0003c1c0


	//   ....[43]....
        /*1500*/ 	.word	0x0003c1e0


	//   ....[44]....
        /*1504*/ 	.word	0x0003c200


	//   ....[45]....
        /*1508*/ 	.word	0x0003c260


	//   ....[46]....
        /*150c*/ 	.word	0x0003c280


	//   ....[47]....
        /*1510*/ 	.word	0x0003c2a0


	//   ....[48]....
        /*1514*/ 	.word	0x0003c2c0


	//   ....[49]....
        /*1518*/ 	.word	0x0003c2e0


	//   ....[50]....
        /*151c*/ 	.word	0x0003c370


	//   ....[51]....
        /*1520*/ 	.word	0x0003c390


	//   ....[52]....
        /*1524*/ 	.word	0x0003c3b0


	//   ....[53]....
        /*1528*/ 	.word	0x0003c3d0


	//   ....[54]....
        /*152c*/ 	.word	0x0003c3f0


	//   ....[55]....
        /*1530*/ 	.word	0x0003c410


	//   ....[56]....
        /*1534*/ 	.word	0x0003c430


	//   ....[57]....
        /*1538*/ 	.word	0x0003c450


	//   ....[58]....
        /*153c*/ 	.word	0x0003c470


	//   ....[59]....
        /*1540*/ 	.word	0x0003c490


	//   ....[60]....
        /*1544*/ 	.word	0x0003c4b0


	//   ....[61]....
        /*1548*/ 	.word	0x0003c4d0


	//   ....[62]....
        /*154c*/ 	.word	0x0003c620


	//----- nvinfo : EIATTR_VRC_CTA_INIT_COUNT
	.align		4
.L_41:
        /*1550*/ 	.byte	0x02, 0x4a
	.zero		1
	.zero		1


	//----- nvinfo : EIATTR_EXIT_INSTR_OFFSETS
	.align		4
        /*1554*/ 	.byte	0x04, 0x1c
        /*1556*/ 	.short	(.L_43 - .L_42)


	//   ....[0]....
.L_42:
        /*1558*/ 	.word	0x00042ee0


	//   ....[1]....
        /*155c*/ 	.word	0x00042f10


	//----- nvinfo : EIATTR_REQNTID
	.align		4
.L_43:
        /*1560*/ 	.byte	0x04, 0x10
        /*1562*/ 	.short	(.L_45 - .L_44)
.L_44:
        /*1564*/ 	.word	0x00000020
        /*1568*/ 	.word	0x00000001
        /*156c*/ 	.word	0x00000001


	//----- nvinfo : EIATTR_CBANK_PARAM_SIZE
	.align		4
.L_45:
        /*1570*/ 	.byte	0x03, 0x19
        /*1572*/ 	.short	0x0050


	//----- nvinfo : EIATTR_PARAM_CBANK
	.align		4
        /*1574*/ 	.byte	0x04, 0x0a
        /*1576*/ 	.short	(.L_47 - .L_46)
	.align		4
.L_46:
        /*1578*/ 	.word	index@(.nv.constant0.matmul_kernel)
        /*157c*/ 	.short	0x0380
        /*157e*/ 	.short	0x0050


	//----- nvinfo : EIATTR_SW_WAR
	.align		4
.L_47:
        /*1580*/ 	.byte	0x04, 0x36
        /*1582*/ 	.short	(.L_49 - .L_48)
.L_48:
        /*1584*/ 	.word	0x00000008
.L_49:


//--------------------- .nv.compat                --------------------------
	.section	.nv.compat,"",@"SHT_CUDA_COMPAT_INFO"
	.align	4
        /*0000*/ 	.byte	0x02, 0x02, 0x01, 0x00, 0x02, 0x05, 0x05, 0x00, 0x02, 0x03, 0x00, 0x00, 0x02, 0x06, 0x01, 0x00


//--------------------- .nv.callgraph             --------------------------
	.section	.nv.callgraph,"",@"SHT_CUDA_CALLGRAPH"
	.align	4
	.sectionentsize	8
	.align		4
        /*0000*/ 	.word	0x00000000
	.align		4
        /*0004*/ 	.word	0xffffffff
	.align		4
        /*0008*/ 	.word	0x00000000
	.align		4
        /*000c*/ 	.word	0xfffffffe
	.align		4
        /*0010*/ 	.word	0x00000000
	.align		4
        /*0014*/ 	.word	0xfffffffd
	.align		4
        /*0018*/ 	.word	0x00000000
	.align		4
        /*001c*/ 	.word	0xfffffffc


//--------------------- .text.matmul_kernel       --------------------------
	.section	.text.matmul_kernel,"ax",@progbits
	.align	128
        .global         matmul_kernel
        .type           matmul_kernel,@function
        .size           matmul_kernel,(.L_x_3 - matmul_kernel)
        .other          matmul_kernel,@"STO_CUDA_ENTRY STV_DEFAULT"
matmul_kernel:
.text.matmul_kernel:
[----:B------:R-:W0:Y:S08]  /*0000*/  LDC R1, c[0x0][0x37c] ;  /* 0x0000df00ff017b82 */ /* 0x000e300000000800 */
[----:B------:R-:W1:Y:S01]  /*0010*/  LDC.64 R2, c[0x0][0x398] ;  /* 0x0000e600ff027b82 */ /* 0x000e620000000a00 */
[----:B------:R-:W2:Y:S01]  /*0020*/  S2R R7, SR_CTAID.X ;  /* 0x0000000000077919 */ /* 0x000ea20000002500 */
[----:B0-----:R-:W-:Y:S01]  /*0030*/  VIADD R1, R1, 0xffffdd90 ;  /* 0xffffdd9001017836 */ /* 0x001fe20000000000 */
[----:B------:R-:W0:Y:S01]  /*0040*/  LDCU UR4, c[0x0][0x3a0] ;  /* 0x00007400ff0477ac */ /* 0x000e220008000800 */
[----:B------:R-:W-:Y:S01]  /*0050*/  CS2R R14, SRZ ;  /* 0x00000000000e7805 */ /* 0x000fe2000001ff00 */
[----:B------:R-:W3:Y:S01]  /*0060*/  S2R R61, SR_TID.X ;  /* 0x00000000003d7919 */ /* 0x000ee20000002100 */
[----:B------:R-:W-:-:S02]  /*0070*/  CS2R R16, SRZ ;  /* 0x0000000000107805 */ /* 0x000fc4000001ff00 */
[----:B------:R-:W-:Y:S01]  /*0080*/  CS2R R18, SRZ ;  /* 0x0000000000127805 */ /* 0x000fe2000001ff00 */
[----:B------:R-:W4:Y:S01]  /*0090*/  S2UR UR6, SR_CgaCtaId ;  /* 0x00000000000679c3 */ /* 0x000f220000008800 */
[----:B------:R-:W-:Y:S02]  /*00a0*/  CS2R R20, SRZ ;  /* 0x0000000000147805 */ /* 0x000fe4000001ff00 */
[----:B------:R-:W-:Y:S02]  /*00b0*/  CS2R R22, SRZ ;  /* 0x0000000000167805 */ /* 0x000fe4000001ff00 */
[----:B------:R-:W-:Y:S02]  /*00c0*/  CS2R R24, SRZ ;  /* 0x0000000000187805 */ /* 0x000fe4000001ff00 */
[----:B------:R-:W-:Y:S02]  /*00d0*/  CS2R R26, SRZ ;  /* 0x00000000001a7805 */ /* 0x000fe4000001ff00 */
[----:B------:R-:W-:-:S02]  /*00e0*/  CS2R R28, SRZ ;  /* 0x00000000001c7805 */ /* 0x000fc4000001ff00 */
[----:B------:R-:W-:Y:S02]  /*00f0*/  CS2R R30, SRZ ;  /* 0x00000000001e7805 */ /* 0x000fe4000001ff00 */
[----:B------:R-:W-:Y:S02]  /*0100*/  CS2R R32, SRZ ;  /* 0x0000000000207805 */ /* 0x000fe4000001ff00 */
[----:B------:R-:W-:Y:S02]  /*0110*/  CS2R R34, SRZ ;  /* 0x0000000000227805 */ /* 0x000fe4000001ff00 */
[----:B------:R-:W-:Y:S02]  /*0120*/  CS2R R36, SRZ ;  /* 0x0000000000247805 */ /* 0x000fe4000001ff00 */
[----:B------:R-:W-:Y:S02]  /*0130*/  CS2R R38, SRZ ;  /* 0x0000000000267805 */ /* 0x000fe4000001ff00 */
[----:B------:R-:W-:-:S02]  /*0140*/  CS2R R40, SRZ ;  /* 0x0000000000287805 */ /* 0x000fc4000001ff00 */
[----:B------:R-:W-:Y:S01]  /*0150*/  CS2R R42, SRZ ;  /* 0x00000000002a7805 */ /* 0x000fe2000001ff00 */
[----:B0-----:R-:W-:Y:S01]  /*0160*/  UIADD3 UR4, UPT, UPT, UR4, 0x3f, URZ ;  /* 0x0000003f04047890 */ /* 0x001fe2000fffe0ff */
[----:B------:R-:W-:Y:S02]  /*0170*/  CS2R R44, SRZ ;  /* 0x00000000002c7805 */ /* 0x000fe4000001ff00 */
[----:B------:R-:W-:Y:S01]  /*0180*/  CS2R R46, SRZ ;  /* 0x00000000002e7805 */ /* 0x000fe2000001ff00 */
[----:B-1----:R-:W-:Y:S01]  /*0190*/  VIADD R0, R3, 0x7f ;  /* 0x0000007f03007836 */ /* 0x002fe20000000000 */
[----:B------:R0:W-:Y:S01]  /*01a0*/  STL [R1+0x135c], R3 ;  /* 0x00135c0301007387 */ /* 0x0001e20000100800 */
[----:B------:R-:W-:Y:S01]  /*01b0*/  UISETP.GE.AND UP0, UPT, UR4, 0x40, UPT ;  /* 0x000000400400788c */ /* 0x000fe2000bf06270 */
[----:B------:R-:W-:Y:S02]  /*01c0*/  CS2R R48, SRZ ;  /* 0x0000000000307805 */ /* 0x000fe4000001ff00 */
[----:B------:R-:W-:-:S02]  /*01d0*/  CS2R R50, SRZ ;  /* 0x0000000000327805 */ /* 0x000fc4000001ff00 */
[----:B------:R-:W-:Y:S01]  /*01e0*/  SHF.R.S32.HI R5, RZ, 0x1f, R0 ;  /* 0x0000001fff057819 */ /* 0x000fe20000011400 */
[----:B------:R1:W-:Y:S01]  /*01f0*/  STL [R1+0x1360], R2 ;  /* 0x0013600201007387 */ /* 0x0003e20000100800 */
[----:B------:R-:W-:Y:S02]  /*0200*/  CS2R R52, SRZ ;  /* 0x0000000000347805 */ /* 0x000fe4000001ff00 */
[----:B------:R-:W-:Y:S02]  /*0210*/  CS2R R54, SRZ ;  /* 0x0000000000367805 */ /* 0x000fe4000001ff00 */
[----:B------:R-:W-:Y:S01]  /*0220*/  LEA.HI R5, R5, R0, RZ, 0x7 ;  /* 0x0000000005057211 */ /* 0x000fe200078f38ff */
[----:B------:R-:W-:Y:S01]  /*0230*/  STL [R1+0x90], RZ ;  /* 0x000090ff01007387 */ /* 0x000fe20000100800 */
[----:B--2---:R-:W-:Y:S02]  /*0240*/  IABS R10, R7 ;  /* 0x00000007000a7213 */ /* 0x004fe40000000000 */
[----:B------:R-:W-:-:S02]  /*0250*/  CS2R R56, SRZ ;  /* 0x0000000000387805 */ /* 0x000fc4000001ff00 */
[----:B------:R-:W-:Y:S01]  /*0260*/  SHF.R.S32.HI R5, RZ, 0x7, R5 ;  /* 0x00000007ff057819 */ /* 0x000fe20000011405 */
[----:B------:R-:W-:Y:S01]  /*0270*/  STL [R1+0x94], RZ ;  /* 0x000094ff01007387 */ /* 0x000fe20000100800 */
[----:B---3--:R-:W-:Y:S02]  /*0280*/  LOP3.LUT R61, R61, 0x1f, RZ, 0xc0, !PT ;  /* 0x0000001f3d3d7812 */ /* 0x008fe400078ec0ff */
[----:B------:R-:W-:Y:S01]  /*0290*/  CS2R R58, SRZ ;  /* 0x00000000003a7805 */ /* 0x000fe2000001ff00 */
[----:B------:R-:W-:Y:S01]  /*02a0*/  UMOV UR5, 0x400 ;  /* 0x0000040000057882 */ /* 0x000fe20000000000 */
[----:B------:R-:W-:Y:S01]  /*02b0*/  IMAD.SHL.U32 R6, R5, 0x8, RZ ;  /* 0x0000000805067824 */ /* 0x000fe200078e00ff */
[----:B------:R-:W-:Y:S01]  /*02c0*/  STL [R1+0x98], RZ ;  /* 0x000098ff01007387 */ /* 0x000fe20000100800 */
[----:B------:R-:W2:Y:S03]  /*02d0*/  LDCU.64 UR12, c[0x0][0x358] ;  /* 0x00006b00ff0c77ac */ /* 0x000ea60008000a00 */
[-C--:B------:R-:W-:Y:S01]  /*02e0*/  IABS R9, R6.reuse ;  /* 0x0000000600097213 */ /* 0x080fe20000000000 */
[----:B------:R-:W-:Y:S01]  /*02f0*/  STL [R1+0x9c], RZ ;  /* 0x00009cff01007387 */ /* 0x000fe20000100800 */
[----:B------:R-:W-:Y:S01]  /*0300*/  IABS R12, R6 ;  /* 0x00000006000c7213 */ /* 0x000fe20000000000 */
[----:B----4-:R-:W-:Y:S01]  /*0310*/  ULEA UR5, UR6, UR5, 0x18 ;  /* 0x0000000506057291 */ /* 0x010fe2000f8ec0ff */
[----:B------:R-:W3:Y:S01]  /*0320*/  I2F.RP R0, R9 ;  /* 0x0000000900007306 */ /* 0x000ee20000209400 */
[----:B------:R-:W-:Y:S04]  /*0330*/  STL [R1+0x80], RZ ;  /* 0x000080ff01007387 */ /* 0x000fe80000100800 */
[----:B------:R-:W-:Y:S04]  /*0340*/  STL [R1+0x84], RZ ;  /* 0x000084ff01007387 */ /* 0x000fe80000100800 */
[----:B------:R-:W-:Y:S04]  /*0350*/  STL [R1+0x88], RZ ;  /* 0x000088ff01007387 */ /* 0x000fe80000100800 */
[----:B------:R-:W-:Y:S01]  /*0360*/  STL [R1+0x8c], RZ ;  /* 0x00008cff01007387 */ /* 0x000fe20000100800 */
[----:B---3--:R-:W3:Y:S03]  /*0370*/  MUFU.RCP R0, R0 ;  /* 0x0000000000007308 */ /* 0x008ee60000001000 */
[----:B------:R-:W-:Y:S04]  /*0380*/  STL [R1+0x70], RZ ;  /* 0x000070ff01007387 */ /* 0x000fe80000100800 */
[----:B------:R-:W-:Y:S04]  /*0390*/  STL [R1+0x74], RZ ;  /* 0x000074ff01007387 */ /* 0x000fe80000100800 */
[----:B------:R-:W-:Y:S04]  /*03a0*/  STL [R1+0x78], RZ ;  /* 0x000078ff01007387 */ /* 0x000fe80000100800 */
[----:B------:R-:W-:Y:S01]  /*03b0*/  STL [R1+0x7c], RZ ;  /* 0x00007cff01007387 */ /* 0x000fe20000100800 */
[----:B---3--:R-:W-:Y:S01]  /*03c0*/  VIADD R4, R0, 0xffffffe ;  /* 0x0ffffffe00047836 */ /* 0x008fe20000000000 */
[----:B------:R-:W-:-:S02]  /*03d0*/  IADD3 R0, PT, PT, RZ, -R12, RZ ;  /* 0x8000000cff007210 */ /* 0x000fc40007ffe0ff */
[----:B------:R-:W-:Y:S01]  /*03e0*/  STL [R1+0x60], RZ ;  /* 0x000060ff01007387 */ /* 0x000fe20000100800 */
[----:B------:R3:W4:Y:S03]  /*03f0*/  F2I.FTZ.U32.TRUNC.NTZ R5, R4 ;  /* 0x0000000400057305 */ /* 0x000726000021f000 */
[----:B------:R-:W-:Y:S04]  /*0400*/  STL [R1+0x64], RZ ;  /* 0x000064ff01007387 */ /* 0x000fe80000100800 */
[----:B------:R-:W-:Y:S01]  /*0410*/  STL [R1+0x68], RZ ;  /* 0x000068ff01007387 */ /* 0x000fe20000100800 */
[----:B---3--:R-:W-:-:S03]  /*0420*/  IMAD.MOV.U32 R4, RZ, RZ, RZ ;  /* 0x000000ffff047224 */ /* 0x008fc600078e00ff */
[----:B------:R-:W-:Y:S04]  /*0430*/  STL [R1+0x6c], RZ ;  /* 0x00006cff01007387 */ /* 0x000fe80000100800 */
[----:B------:R-:W-:Y:S01]  /*0440*/  STL [R1+0x50], RZ ;  /* 0x000050ff01007387 */ /* 0x000fe20000100800 */
[----:B----4-:R-:W-:-:S03]  /*0450*/  IMAD.MOV R8, RZ, RZ, -R5 ;  /* 0x000000ffff087224 */ /* 0x010fc600078e0a05 */
[----:B------:R-:W-:Y:S01]  /*0460*/  STL [R1+0x54], RZ ;  /* 0x000054ff01007387 */ /* 0x000fe20000100800 */
[----:B------:R-:W-:Y:S02]  /*0470*/  IMAD R11, R8, R9, RZ ;  /* 0x00000009080b7224 */ /* 0x000fe400078e02ff */
[----:B------:R-:W-:Y:S01]  /*0480*/  IMAD.MOV.U32 R8, RZ, RZ, R10 ;  /* 0x000000ffff087224 */ /* 0x000fe200078e000a */
[----:B------:R-:W-:Y:S01]  /*0490*/  STL [R1+0x58], RZ ;  /* 0x000058ff01007387 */ /* 0x000fe20000100800 */
[----:B------:R-:W-:-:S03]  /*04a0*/  IMAD.HI.U32 R5, R5, R11, R4 ;  /* 0x0000000b05057227 */ /* 0x000fc600078e0004 */
[----:B------:R-:W-:Y:S03]  /*04b0*/  STL [R1+0x5c], RZ ;  /* 0x00005cff01007387 */ /* 0x000fe60000100800 */
[----:B------:R-:W-:Y:S01]  /*04c0*/  IMAD.HI.U32 R5, R5, R8, RZ ;  /* 0x0000000805057227 */ /* 0x000fe200078e00ff */
[----:B------:R-:W-:Y:S03]  /*04d0*/  STL [R1+0x40], RZ ;  /* 0x000040ff01007387 */ /* 0x000fe60000100800 */
[----:B------:R-:W-:Y:S01]  /*04e0*/  IMAD R0, R5, R0, R8 ;  /* 0x0000000005007224 */ /* 0x000fe200078e0208 */
[----:B------:R-:W-:Y:S04]  /*04f0*/  STL [R1+0x44], RZ ;  /* 0x000044ff01007387 */ /* 0x000fe80000100800 */
[----:B------:R-:W-:Y:S01]  /*0500*/  ISETP.GT.U32.AND P1, PT, R9, R0, PT ;  /* 0x000000000900720c */ /* 0x000fe20003f24070 */
[----:B------:R-:W-:Y:S04]  /*0510*/  STL [R1+0x48], RZ ;  /* 0x000048ff01007387 */ /* 0x000fe80000100800 */
[----:B------:R-:W-:Y:S04]  /*0520*/  STL [R1+0x4c], RZ ;  /* 0x00004cff01007387 */ /* 0x000fe80000100800 */
[----:B------:R-:W-:Y:S04]  /*0530*/  STL [R1+0xa0], RZ ;  /* 0x0000a0ff01007387 */ /* 0x000fe80000100800 */
[----:B------:R-:W-:Y:S01]  /*0540*/  @!P1 IMAD.IADD R0, R0, 0x1, -R9 ;  /* 0x0000000100009824 */ /* 0x000fe200078e0a09 */
[----:B------:R-:W-:Y:S01]  /*0550*/  STL [R1+0xa4], RZ ;  /* 0x0000a4ff01007387 */ /* 0x000fe20000100800 */
[----:B------:R-:W-:Y:S01]  /*0560*/  @!P1 VIADD R5, R5, 0x1 ;  /* 0x0000000105059836 */ /* 0x000fe20000000000 */
[----:B------:R-:W-:-:S02]  /*0570*/  ISETP.NE.AND P1, PT, R6, RZ, PT ;  /* 0x000000ff0600720c */ /* 0x000fc40003f25270 */
[----:B------:R-:W-:Y:S01]  /*0580*/  ISETP.GE.U32.AND P0, PT, R0, R9, PT ;  /* 0x000000090000720c */ /* 0x000fe20003f06070 */
[----:B------:R-:W-:Y:S01]  /*0590*/  STL [R1+0xa8], RZ ;  /* 0x0000a8ff01007387 */ /* 0x000fe20000100800 */
[----:B------:R-:W-:-:S03]  /*05a0*/  LOP3.LUT R0, R7, R6, RZ, 0x3c, !PT ;  /* 0x0000000607007212 */ /* 0x000fc600078e3cff */
[----:B------:R-:W-:Y:S01]  /*05b0*/  STL [R1+0xac], RZ ;  /* 0x0000acff01007387 */ /* 0x000fe20000100800 */
[----:B------:R-:W-:Y:S01]  /*05c0*/  ISETP.GE.AND P2, PT, R0, RZ, PT ;  /* 0x000000ff0000720c */ /* 0x000fe20003f46270 */
[----:B------:R-:W-:Y:S02]  /*05d0*/  VIADD R0, R2, 0x3f ;  /* 0x0000003f02007836 */ /* 0x000fe40000000000 */
[----:B------:R-:W-:Y:S04]  /*05e0*/  STL [R1+0x30], RZ ;  /* 0x000030ff01007387 */ /* 0x000fe80000100800 */
[----:B------:R-:W-:Y:S01]  /*05f0*/  @P0 VIADD R5, R5, 0x1 ;  /* 0x0000000105050836 */ /* 0x000fe20000000000 */
[----:B------:R-:W-:Y:S03]  /*0600*/  STL [R1+0x34], RZ ;  /* 0x000034ff01007387 */ /* 0x000fe60000100800 */
[----:B------:R-:W-:Y:S01]  /*0610*/  IMAD.MOV.U32 R4, RZ, RZ, R5 ;  /* 0x000000ffff047224 */ /* 0x000fe200078e0005 */
[----:B------:R-:W-:Y:S01]  /*0620*/  SHF.R.S32.HI R5, RZ, 0x1f, R0 ;  /* 0x0000001fff057819 */ /* 0x000fe20000011400 */
[----:B------:R-:W-:Y:S02]  /*0630*/  STL [R1+0x38], RZ ;  /* 0x000038ff01007387 */ /* 0x000fe40000100800 */
[----:B------:R-:W-:Y:S01]  /*0640*/  @!P2 IMAD.MOV R4, RZ, RZ, -R4 ;  /* 0x000000ffff04a224 */ /* 0x000fe200078e0a04 */
[----:B------:R-:W-:Y:S01]  /*0650*/  @!P1 LOP3.LUT R4, RZ, R6, RZ, 0x33, !PT ;  /* 0x00000006ff049212 */ /* 0x000fe200078e33ff */
[----:B------:R-:W-:Y:S01]  /*0660*/  STL [R1+0x3c], RZ ;  /* 0x00003cff01007387 */ /* 0x000fe20000100800 */
[----:B------:R-:W-:-:S03]  /*0670*/  LEA.HI R5, R5, R0, RZ, 0x6 ;  /* 0x0000000005057211 */ /* 0x000fc600078f30ff */
[----:B------:R-:W-:Y:S01]  /*0680*/  IMAD.SHL.U32 R8, R4, 0x8, RZ ;  /* 0x0000000804087824 */ /* 0x000fe200078e00ff */
[----:B------:R-:W-:Y:S01]  /*0690*/  STL [R1+0x20], RZ ;  /* 0x000020ff01007387 */ /* 0x000fe20000100800 */
[----:B------:R-:W-:-:S03]  /*06a0*/  IMAD.MOV R4, RZ, RZ, -R4 ;  /* 0x000000ffff047224 */ /* 0x000fc600078e0a04 */
[----:B------:R-:W-:Y:S01]  /*06b0*/  LEA.HI.SX32 R5, R5, -R8, 0x1a ;  /* 0x8000000805057211 */ /* 0x000fe200078fd2ff */
[----:B------:R-:W-:Y:S01]  /*06c0*/  IMAD R6, R6, R4, R7 ;  /* 0x0000000406067224 */ /* 0x000fe200078e0207 */
[----:B------:R-:W-:Y:S02]  /*06d0*/  STL [R1+0x24], RZ ;  /* 0x000024ff01007387 */ /* 0x000fe40000100800 */
[----:B------:R-:W-:Y:S02]  /*06e0*/  VIMNMX R13, PT, PT, R5, 0x8, PT ;  /* 0x00000008050d7848 */ /* 0x000fe40003fe0100 */
[----:B------:R-:W-:Y:S01]  /*06f0*/  IABS R11, R6 ;  /* 0x00000006000b7213 */ /* 0x000fe20000000000 */
[----:B------:R-:W-:Y:S01]  /*0700*/  STL [R1+0x28], RZ ;  /* 0x000028ff01007387 */ /* 0x000fe20000100800 */
[----:B------:R-:W-:-:S03]  /*0710*/  IABS R9, R13 ;  /* 0x0000000d00097213 */ /* 0x000fc60000000000 */
[----:B------:R-:W-:Y:S01]  /*0720*/  STL [R1+0x2c], RZ ;  /* 0x00002cff01007387 */ /* 0x000fe20000100800 */
[----:B------:R-:W3:Y:S03]  /*0730*/  I2F.RP R0, R9 ;  /* 0x0000000900007306 */ /* 0x000ee60000209400 */
[----:B------:R-:W-:Y:S04]  /*0740*/  STL [R1+0x10], RZ ;  /* 0x000010ff01007387 */ /* 0x000fe80000100800 */
[----:B------:R-:W-:Y:S04]  /*0750*/  STL [R1+0x14], RZ ;  /* 0x000014ff01007387 */ /* 0x000fe80000100800 */
[----:B------:R-:W-:Y:S01]  /*0760*/  STL [R1+0x18], RZ ;  /* 0x000018ff01007387 */ /* 0x000fe20000100800 */
[----:B---3--:R-:W3:Y:S03]  /*0770*/  MUFU.RCP R0, R0 ;  /* 0x0000000000007308 */ /* 0x008ee60000001000 */
[----:B------:R-:W-:Y:S04]  /*0780*/  STL [R1+0x1c], RZ ;  /* 0x00001cff01007387 */ /* 0x000fe80000100800 */
[----:B------:R-:W-:Y:S04]  /*0790*/  STL [R1], RZ ;  /* 0x000000ff01007387 */ /* 0x000fe80000100800 */
[----:B------:R-:W-:Y:S04]  /*07a0*/  STL [R1+0x4], RZ ;  /* 0x000004ff01007387 */ /* 0x000fe80000100800 */
[----:B------:R-:W-:Y:S01]  /*07b0*/  STL [R1+0x8], RZ ;  /* 0x000008ff01007387 */ /* 0x000fe20000100800 */
[----:B---3--:R-:W-:-:S03]  /*07c0*/  IADD3 R5, PT, PT, R0, 0xffffffe, RZ ;  /* 0x0ffffffe00057810 */ /* 0x008fc60007ffe0ff */
[----:B------:R-:W-:Y:S04]  /*07d0*/  STL [R1+0xc], RZ ;  /* 0x00000cff01007387 */ /* 0x000fe80000100800 */
[----:B------:R-:W-:Y:S01]  /*07e0*/  STL [R1+0xb0], RZ ;  /* 0x0000b0ff01007387 */ /* 0x000fe20000100800 */
[----:B------:R-:W3:Y:S03]  /*07f0*/  F2I.FTZ.U32.TRUNC.NTZ R5, R5 ;  /* 0x0000000500057305 */ /* 0x000ee6000021f000 */
[----:B------:R-:W-:Y:S04]  /*0800*/  STL [R1+0xb4], RZ ;  /* 0x0000b4ff01007387 */ /* 0x000fe80000100800 */
[----:B------:R-:W-:Y:S04]  /*0810*/  STL [R1+0xb8], RZ ;  /* 0x0000b8ff01007387 */ /* 0x000fe80000100800 */
[----:B------:R-:W-:Y:S01]  /*0820*/  STL [R1+0xbc], RZ ;  /* 0x0000bcff01007387 */ /* 0x000fe20000100800 */
[----:B---3--:R-:W-:-:S03]  /*0830*/  IMAD.MOV R10, RZ, RZ, -R5 ;  /* 0x000000ffff0a7224 */ /* 0x008fc600078e0a05 */
[----:B------:R-:W-:Y:S01]  /*0840*/  STL [R1+0xc0], RZ ;  /* 0x0000c0ff01007387 */ /* 0x000fe20000100800 */
[----:B------:R-:W-:Y:S01]  /*0850*/  IMAD.MOV.U32 R4, RZ, RZ, R10 ;  /* 0x000000ffff047224 */ /* 0x000fe200078e000a */
[----:B------:R-:W-:Y:S02]  /*0860*/  IABS R10, R13 ;  /* 0x0000000d000a7213 */ /* 0x000fe40000000000 */
[----:B------:R-:W-:Y:S01]  /*0870*/  STL [R1+0xc4], RZ ;  /* 0x0000c4ff01007387 */ /* 0x000fe20000100800 */
[----:B------:R-:W-:Y:S02]  /*0880*/  IMAD R7, R4, R9, RZ ;  /* 0x0000000904077224 */ /* 0x000fe400078e02ff */
[----:B------:R-:W-:Y:S01]  /*0890*/  IMAD.MOV.U32 R4, RZ, RZ, RZ ;  /* 0x000000ffff047224 */ /* 0x000fe200078e00ff */
[----:B------:R-:W-:Y:S03]  /*08a0*/  STL [R1+0xc8], RZ ;  /* 0x0000c8ff01007387 */ /* 0x000fe60000100800 */
[----:B------:R-:W-:Y:S01]  /*08b0*/  IMAD.HI.U32 R4, R5, R7, R4 ;  /* 0x0000000705047227 */ /* 0x000fe200078e0004 */
[----:B------:R-:W-:Y:S03]  /*08c0*/  STL [R1+0xcc], RZ ;  /* 0x0000ccff01007387 */ /* 0x000fe60000100800 */
[----:B------:R-:W-:Y:S01]  /*08d0*/  IMAD.MOV R5, RZ, RZ, -R10 ;  /* 0x000000ffff057224 */ /* 0x000fe200078e0a0a */
[----:B------:R-:W-:Y:S01]  /*08e0*/  STL [R1+0xd0], RZ ;  /* 0x0000d0ff01007387 */ /* 0x000fe20000100800 */
[----:B------:R-:W-:-:S03]  /*08f0*/  IMAD.HI.U32 R0, R4, R11, RZ ;  /* 0x0000000b04007227 */ /* 0x000fc600078e00ff */
[----:B------:R-:W-:Y:S01]  /*0900*/  STL [R1+0xd4], RZ ;  /* 0x0000d4ff01007387 */ /* 0x000fe20000100800 */
[----:B------:R-:W-:Y:S01]  /*0910*/  IMAD R4, R0, R5, R11 ;  /* 0x0000000500047224 */ /* 0x000fe200078e020b */
[----:B------:R-:W-:Y:S02]  /*0920*/  CS2R R10, SRZ ;  /* 0x00000000000a7805 */ /* 0x000fe4000001ff00 */
[----:B------:R-:W-:Y:S02]  /*0930*/  STL [R1+0xd8], RZ ;  /* 0x0000d8ff01007387 */ /* 0x000fe40000100800 */
[----:B------:R-:W-:Y:S02]  /*0940*/  ISETP.GT.U32.AND P1, PT, R9, R4, PT ;  /* 0x000000040900720c */ /* 0x000fe40003f24070 */
[----:B------:R-:W-:Y:S04]  /*0950*/  STL [R1+0xdc], RZ ;  /* 0x0000dcff01007387 */ /* 0x000fe80000100800 */
[----:B------:R-:W-:Y:S04]  /*0960*/  STL [R1+0xe0], RZ ;  /* 0x0000e0ff01007387 */ /* 0x000fe80000100800 */
[----:B------:R-:W-:Y:S03]  /*0970*/  STL [R1+0xe4], RZ ;  /* 0x0000e4ff01007387 */ /* 0x000fe60000100800 */
        /* <DEDUP_REMOVED lines=8> */
[----:B------:R-:W-:Y:S02]  /*0a00*/  ISETP.GE.AND P2, PT, R4, RZ, PT ;  /* 0x000000ff0400720c */ /* 0x000fe40003f46270 */
[----:B------:R-:W-:Y:S01]  /*0a10*/  CS2R R4, SRZ ;  /* 0x0000000000047805 */ /* 0x000fe2000001ff00 */
[----:B------:R-:W-:Y:S04]  /*0a20*/  STL [R1+0xf4], RZ ;  /* 0x0000f4ff01007387 */ /* 0x000fe80000100800 */
[----:B------:R-:W-:Y:S01]  /*0a30*/  @P0 IADD3 R0, PT, PT, R0, 0x1, RZ ;  /* 0x0000000100000810 */ /* 0x000fe20007ffe0ff */
[----:B------:R-:W-:Y:S04]  /*0a40*/  STL [R1+0xf8], RZ ;  /* 0x0000f8ff01007387 */ /* 0x000fe80000100800 */
[----:B------:R-:W-:Y:S01]  /*0a50*/  STL [R1+0xfc], RZ ;  /* 0x0000fcff01007387 */ /* 0x000fe20000100800 */
[----:B------:R-:W-:Y:S01]  /*0a60*/  @!P2 IMAD.MOV R0, RZ, RZ, -R0 ;  /* 0x000000ffff00a224 */ /* 0x000fe200078e0a00 */
[----:B------:R-:W-:-:S02]  /*0a70*/  @!P1 LOP3.LUT R0, RZ, R13, RZ, 0x33, !PT ;  /* 0x0000000dff009212 */ /* 0x000fc400078e33ff */
[----:B------:R-:W-:Y:S03]  /*0a80*/  STL [R1+0x100], RZ ;  /* 0x000100ff01007387 */ /* 0x000fe60000100800 */
[----:B0-----:R-:W-:Y:S01]  /*0a90*/  IMAD.SHL.U32 R3, R0, 0x80, RZ ;  /* 0x0000008000037824 */ /* 0x001fe200078e00ff */
[----:B------:R-:W-:Y:S01]  /*0aa0*/  STL [R1+0x104], RZ ;  /* 0x000104ff01007387 */ /* 0x000fe20000100800 */
[----:B------:R-:W-:Y:S02]  /*0ab0*/  IMAD.MOV R60, RZ, RZ, -R0 ;  /* 0x000000ffff3c7224 */ /* 0x000fe400078e0a00 */
[C---:B------:R-:W-:Y:S01]  /*0ac0*/  VIADD R0, R3.reuse, 0x1 ;  /* 0x0000000103007836 */ /* 0x040fe20000000000 */
[----:B------:R-:W-:Y:S01]  /*0ad0*/  STL [R1+0x108], RZ ;  /* 0x000108ff01007387 */ /* 0x000fe20000100800 */
[----:B-1----:R-:W-:Y:S02]  /*0ae0*/  VIADD R2, R3, 0x2 ;  /* 0x0000000203027836 */ /* 0x002fe40000000000 */
[----:B------:R-:W-:Y:S01]  /*0af0*/  IMAD R60, R13, R60, R6 ;  /* 0x0000003c0d3c7224 */ /* 0x000fe200078e0206 */
[----:B------:R-:W-:Y:S01]  /*0b00*/  STL [R1+0x10c], RZ ;  /* 0x00010cff01007387 */ /* 0x000fe20000100800 */
[----:B------:R-:W-:-:S02]  /*0b10*/  CS2R R6, SRZ ;  /* 0x0000000000067805 */ /* 0x000fc4000001ff00 */
[----:B------:R-:W-:Y:S01]  /*0b20*/  CS2R R12, SRZ ;  /* 0x00000000000c7805 */ /* 0x000fe2000001ff00 */
[----:B------:R-:W-:Y:S01]  /*0b30*/  IMAD.IADD R60, R8, 0x1, R60 ;  /* 0x00000001083c7824 */ /* 0x000fe200078e023c */
[----:B------:R-:W-:Y:S01]  /*0b40*/  STL [R1+0x110], RZ ;  /* 0x000110ff01007387 */ /* 0x000fe20000100800 */
[----:B------:R-:W-:-:S03]  /*0b50*/  CS2R R8, SRZ ;  /* 0x0000000000087805 */ /* 0x000fc6000001ff00 */
[----:B------:R-:W-:Y:S04]  /*0b60*/  STL [R1+0x114], RZ ;  /* 0x000114ff01007387 */ /* 0x000fe80000100800 */
[----:B------:R-:W-:Y:S04]  /*0b70*/  STL [R1+0x118], RZ ;  /* 0x000118ff01007387 */ /* 0x000fe80000100800 */
[----:B------:R-:W-:Y:S04]  /*0b80*/  STL [R1+0x11c], RZ ;  /* 0x00011cff01007387 */ /* 0x000fe80000100800 */
[----:B------:R-:W-:Y:S04]  /*0b90*/  STL [R1+0x588], R3 ;  /* 0x0005880301007387 */ /* 0x000fe80000100800 */
[----:B------:R0:W-:Y:S04]  /*0ba0*/  STL [R1+0x310], R0 ;  /* 0x0003100001007387 */ /* 0x0001e80000100800 */
[----:B------:R1:W-:Y:S01]  /*0bb0*/  STL [R1+0x30c], R2 ;  /* 0x00030c0201007387 */ /* 0x0003e20000100800 */
[C---:B0-----:R-:W-:Y:S01]  /*0bc0*/  VIADD R0, R3.reuse, 0x3 ;  /* 0x0000000303007836 */ /* 0x041fe20000000000 */
[----:B-1----:R-:W-:-:S04]  /*0bd0*/  IADD3 R2, PT, PT, R3, 0x4, RZ ;  /* 0x0000000403027810 */ /* 0x002fc80007ffe0ff */
[----:B------:R0:W-:Y:S04]  /*0be0*/  STL [R1+0x308], R0 ;  /* 0x0003080001007387 */ /* 0x0001e80000100800 */
[----:B------:R1:W-:Y:S01]  /*0bf0*/  STL [R1+0x304], R2 ;  /* 0x0003040201007387 */ /* 0x0003e20000100800 */
[C---:B0-----:R-:W-:Y:S02]  /*0c00*/  VIADD R0, R3.reuse, 0x5 ;  /* 0x0000000503007836 */ /* 0x041fe40000000000 */
[----:B-1----:R-:W-:-:S03]  /*0c10*/  VIADD R2, R3, 0x6 ;  /* 0x0000000603027836 */ /* 0x002fc60000000000 */
        /* <DEDUP_REMOVED lines=198> */
[----:B0-----:R-:W-:Y:S02]  /*1880*/  IMAD.SHL.U32 R0, R60, 0x40, RZ ;  /* 0x000000403c007824 */ /* 0x001fe400078e00ff */
[----:B------:R-:W0:Y:S01]  /*1890*/  S2R R60, SR_TID.X ;  /* 0x00000000003c7919 */ /* 0x000e220000002100 */
[----:B-1----:R-:W-:-:S05]  /*18a0*/  VIADD R2, R3, 0x69 ;  /* 0x0000006903027836 */ /* 0x002fca0000000000 */
[----:B------:R1:W-:Y:S02]  /*18b0*/  STL [R1+0x170], R2 ;  /* 0x0001700201007387 */ /* 0x0003e40000100800 */
[----:B-1----:R-:W-:-:S05]  /*18c0*/  VIADD R2, R3, 0x6a ;  /* 0x0000006a03027836 */ /* 0x002fca0000000000 */
[----:B------:R1:W-:Y:S02]  /*18d0*/  STL [R1+0x16c], R2 ;  /* 0x00016c0201007387 */ /* 0x0003e40000100800 */
[C---:B-1----:R-:W-:Y:S02]  /*18e0*/  IADD3 R2, PT, PT, R3.reuse, 0x6b, RZ ;  /* 0x0000006b03027810 */ /* 0x042fe40007ffe0ff */
[C---:B0-----:R-:W-:Y:S02]  /*18f0*/  LOP3.LUT R60, R0.reuse, 0x1f, R60, 0xf8, !PT ;  /* 0x0000001f003c7812 */ /* 0x041fe400078ef83c */
[----:B------:R-:W-:Y:S01]  /*1900*/  LOP3.LUT R0, R0, 0x20, R61, 0xfe, !PT ;  /* 0x0000002000007812 */ /* 0x000fe200078efe3d */
[----:B------:R0:W-:Y:S01]  /*1910*/  STL [R1+0x168], R2 ;  /* 0x0001680201007387 */ /* 0x0001e20000100800 */
[----:B------:R-:W-:-:S03]  /*1920*/  VIADD R61, R3, 0x6c ;  /* 0x0000006c033d7836 */ /* 0x000fc60000000000 */
[----:B0-----:R0:W5:Y:S04]  /*1930*/  LDL.LU R2, [R1+0x1360] ;  /* 0x0013600001027983 */ /* 0x0011680000300800 */
[----:B------:R1:W-:Y:S04]  /*1940*/  STL [R1+0x748], R60 ;  /* 0x0007483c01007387 */ /* 0x0003e80000100800 */
[----:B------:R3:W-:Y:S04]  /*1950*/  STL [R1+0x744], R0 ;  /* 0x0007440001007387 */ /* 0x0007e80000100800 */
[----:B------:R4:W-:Y:S01]  /*1960*/  STL [R1+0x164], R61 ;  /* 0x0001643d01007387 */ /* 0x0009e20000100800 */
[----:B-1----:R-:W-:-:S02]  /*1970*/  VIADD R60, R3, 0x6d ;  /* 0x0000006d033c7836 */ /* 0x002fc40000000000 */
[----:B---3--:R-:W-:-:S03]  /*1980*/  VIADD R0, R3, 0x6e ;  /* 0x0000006e03007836 */ /* 0x008fc60000000000 */
[----:B------:R1:W-:Y:S01]  /*1990*/  STL [R1+0x160], R60 ;  /* 0x0001603c01007387 */ /* 0x0003e20000100800 */
[----:B----4-:R-:W-:-:S03]  /*19a0*/  VIADD R61, R3, 0x6f ;  /* 0x0000006f033d7836 */ /* 0x010fc60000000000 */
[----:B------:R3:W-:Y:S04]  /*19b0*/  STL [R1+0x15c], R0 ;  /* 0x00015c0001007387 */ /* 0x0007e80000100800 */
[----:B------:R4:W-:Y:S01]  /*19c0*/  STL [R1+0x158], R61 ;  /* 0x0001583d01007387 */ /* 0x0009e20000100800 */
[C---:B-1----:R-:W-:Y:S02]  /*19d0*/  VIADD R60, R3.reuse, 0x70 ;  /* 0x00000070033c7836 */ /* 0x042fe40000000000 */
[----:B---3--:R-:W-:-:S03]  /*19e0*/  VIADD R0, R3, 0x71 ;  /* 0x0000007103007836 */ /* 0x008fc60000000000 */
[----:B------:R1:W-:Y:S01]  /*19f0*/  STL [R1+0x154], R60 ;  /* 0x0001543c01007387 */ /* 0x0003e20000100800 */
[----:B----4-:R-:W-:-:S03]  /*1a00*/  VIADD R61, R3, 0x72 ;  /* 0x00000072033d7836 */ /* 0x010fc60000000000 */
[----:B------:R3:W-:Y:S04]  /*1a10*/  STL [R1+0x150], R0 ;  /* 0x0001500001007387 */ /* 0x0007e80000100800 */
[----:B------:R4:W-:Y:S01]  /*1a20*/  STL [R1+0x14c], R61 ;  /* 0x00014c3d01007387 */ /* 0x0009e20000100800 */
[C---:B-1----:R-:W-:Y:S01]  /*1a30*/  IADD3 R60, PT, PT, R3.reuse, 0x73, RZ ;  /* 0x00000073033c7810 */ /* 0x042fe20007ffe0ff */
[----:B---3--:R-:W-:-:S04]  /*1a40*/  VIADD R0, R3, 0x74 ;  /* 0x0000007403007836 */ /* 0x008fc80000000000 */
        /* <DEDUP_REMOVED lines=13> */
[----:B----4-:R-:W-:-:S03]  /*1b20*/  IADD3 R61, PT, PT, R3, 0x7b, RZ ;  /* 0x0000007b033d7810 */ /* 0x010fc60007ffe0ff */
[----:B------:R3:W-:Y:S04]  /*1b30*/  STL [R1+0x12c], R0 ;  /* 0x00012c0001007387 */ /* 0x0007e80000100800 */
[----:B------:R4:W-:Y:S01]  /*1b40*/  STL [R1+0x128], R61 ;  /* 0x0001283d01007387 */ /* 0x0009e20000100800 */
[C---:B-1----:R-:W-:Y:S02]  /*1b50*/  VIADD R60, R3.reuse, 0x7c ;  /* 0x0000007c033c7836 */ /* 0x042fe40000000000 */
[----:B---3--:R-:W-:-:S03]  /*1b60*/  VIADD R0, R3, 0x7d ;  /* 0x0000007d03007836 */ /* 0x008fc60000000000 */
[----:B------:R1:W-:Y:S01]  /*1b70*/  STL [R1+0x124], R60 ;  /* 0x0001243c01007387 */ /* 0x0003e20000100800 */
[C---:B----4-:R-:W-:Y:S02]  /*1b80*/  VIADD R61, R3.reuse, 0x7e ;  /* 0x0000007e033d7836 */ /* 0x050fe40000000000 */
[----:B-1----:R-:W-:Y:S02]  /*1b90*/  VIADD R60, R3, 0x7f ;  /* 0x0000007f033c7836 */ /* 0x002fe40000000000 */
[----:B------:R0:W5:Y:S01]  /*1ba0*/  LDL.LU R3, [R1+0x135c] ;  /* 0x00135c0001037983 */ /* 0x0001620000300800 */
[----:B--2---:R-:W-:Y:S05]  /*1bb0*/  BRA.U !UP0, `(.L_x_0) ;  /* 0x0000039508147547 */ /* 0x004fea000b800000 */
[----:B------:R-:W2:Y:S04]  /*1bc0*/  LDL R27, [R1+0x748] ;  /* 0x00074800011b7983 */ /* 0x000ea80000100800 */
[----:B------:R-:W3:Y:S04]  /*1bd0*/  LDL R25, [R1+0x744] ;  /* 0x0007440001197983 */ /* 0x000ee80000100800 */
[----:B------:R-:W4:Y:S01]  /*1be0*/  LDL R29, [R1+0x588] ;  /* 0x00058800011d7983 */ /* 0x000f220000100800 */
[----:B-----5:R-:W-:Y:S01]  /*1bf0*/  IABS R4, R2 ;  /* 0x0000000200047213 */ /* 0x020fe20000000000 */
[----:B------:R-:W-:Y:S01]  /*1c00*/  IMAD.MOV.U32 R24, RZ, RZ, R0 ;  /* 0x000000ffff187224 */ /* 0x000fe200078e0000 */
[----:B------:R-:W-:Y:S01]  /*1c10*/  IABS R5, R3 ;  /* 0x0000000300057213 */ /* 0x000fe20000000000 */
[----:B------:R-:W4:Y:S01]  /*1c20*/  LDL.LU R26, [R1+0x128] ;  /* 0x00012800011a7983 */ /* 0x000f220000300800 */
[----:B------:R-:W-:Y:S01]  /*1c30*/  IMAD.MOV.U32 R6, RZ, RZ, RZ ;  /* 0x000000ffff067224 */ /* 0x000fe200078e00ff */
[----:B------:R-:W-:Y:S01]  /*1c40*/  IABS R11, R60 ;  /* 0x0000003c000b7213 */ /* 0x000fe20000000000 */
[----:B------:R-:W1:Y:S01]  /*1c50*/  LDCU.128 UR8, c[0x0][0x380] ;  /* 0x00007000ff0877ac */ /* 0x000e620008000c00 */
[----:B------:R-:W4:Y:S01]  /*1c60*/  LDL.LU R28, [R1+0x124] ;  /* 0x00012400011c7983 */ /* 0x000f220000300800 */
[----:B------:R-:W-:-:S02]  /*1c70*/  ISETP.GE.AND P2, PT, R60, RZ, PT ;  /* 0x000000ff3c00720c */ /* 0x000fc40003f46270 */
[----:B------:R-:W-:Y:S01]  /*1c80*/  ISETP.GE.AND P6, PT, R61, RZ, PT ;  /* 0x000000ff3d00720c */ /* 0x000fe20003fc6270 */
[----:B------:R-:W4:Y:S01]  /*1c90*/  LDL.LU R32, [R1+0x13c] ;  /* 0x00013c0001207983 */ /* 0x000f220000300800 */
[----:B------:R-:W0:Y:S03]  /*1ca0*/  LDCU UR6, c[0x0][0x3a4] ;  /* 0x00007480ff0677ac */ /* 0x000e260008000800 */
[----:B------:R-:W4:Y:S01]  /*1cb0*/  LDL.LU R40, [R1+0x184] ;  /* 0x0001840001287983 */ /* 0x000f220000300800 */
[----:B------:R-:W0:Y:S03]  /*1cc0*/  LDCU UR7, c[0x0][0x3b0] ;  /* 0x00007600ff0777ac */ /* 0x000e260008000800 */
[----:B------:R-:W4:Y:S04]  /*1cd0*/  LDL.LU R38, [R1+0x188] ;  /* 0x0001880001267983 */ /* 0x000f280000300800 */
        /* <DEDUP_REMOVED lines=26> */
[----:B------:R-:W4:Y:S01]  /*1e80*/  LDL.LU R44, [R1+0x138] ;  /* 0x00013800012c7983 */ /* 0x000f220000300800 */
[----:B------:R-:W0:Y:S01]  /*1e90*/  I2F.RP R0, R4 ;  /* 0x0000000400007306 */ /* 0x000e220000209400 */
[----:B------:R-:W-:-:S07]  /*1ea0*/  ISETP.GE.AND P4, PT, R24, RZ, PT ;  /* 0x000000ff1800720c */ /* 0x000fce0003f86270 */
[----:B------:R-:W1:Y:S08]  /*1eb0*/  I2F.RP R9, R5 ;  /* 0x0000000500097306 */ /* 0x000e700000209400 */
[----:B0-----:R-:W0:Y:S08]  /*1ec0*/  MUFU.RCP R0, R0 ;  /* 0x0000000000007308 */ /* 0x001e300000001000 */
[----:B-1----:R-:W1:Y:S01]  /*1ed0*/  MUFU.RCP R9, R9 ;  /* 0x0000000900097308 */ /* 0x002e620000001000 */
[----:B0-----:R-:W-:-:S07]  /*1ee0*/  VIADD R0, R0, 0xffffffe ;  /* 0x0ffffffe00007836 */ /* 0x001fce0000000000 */
[----:B------:R-:W0:Y:S01]  /*1ef0*/  F2I.FTZ.U32.TRUNC.NTZ R7, R0 ;  /* 0x0000000000077305 */ /* 0x000e22000021f000 */
[----:B-1----:R-:W-:-:S07]  /*1f00*/  IADD3 R9, PT, PT, R9, 0xffffffe, RZ ;  /* 0x0ffffffe09097810 */ /* 0x002fce0007ffe0ff */
[----:B------:R-:W1:Y:S01]  /*1f10*/  F2I.FTZ.U32.TRUNC.NTZ R9, R9 ;  /* 0x0000000900097305 */ /* 0x000e62000021f000 */
[----:B0-----:R-:W-:-:S04]  /*1f20*/  IMAD.MOV R8, RZ, RZ, -R7 ;  /* 0x000000ffff087224 */ /* 0x001fc800078e0a07 */
[----:B------:R-:W-:-:S04]  /*1f30*/  IMAD R8, R8, R4, RZ ;  /* 0x0000000408087224 */ /* 0x000fc800078e02ff */
[----:B------:R-:W-:Y:S01]  /*1f40*/  IMAD.HI.U32 R8, R7, R8, R6 ;  /* 0x0000000807087227 */ /* 0x000fe200078e0006 */
[----:B--2---:R-:W-:Y:S02]  /*1f50*/  IABS R10, R27 ;  /* 0x0000001b000a7213 */ /* 0x004fe40000000000 */
[----:B------:R-:W-:Y:S02]  /*1f60*/  ISETP.GE.AND P3, PT, R27, RZ, PT ;  /* 0x000000ff1b00720c */ /* 0x000fe40003f66270 */
[----:B---3--:R-:W-:Y:S01]  /*1f70*/  IABS R0, R25 ;  /* 0x0000001900007213 */ /* 0x008fe20000000000 */
[----:B------:R-:W-:Y:S01]  /*1f80*/  IMAD.MOV.U32 R7, RZ, RZ, R10 ;  /* 0x000000ffff077224 */ /* 0x000fe200078e000a */
[----:B----4-:R-:W-:-:S03]  /*1f90*/  IABS R12, R29 ;  /* 0x0000001d000c7213 */ /* 0x010fc60000000000 */
[----:B------:R-:W-:Y:S02]  /*1fa0*/  IMAD.MOV.U32 R6, RZ, RZ, R0 ;  /* 0x000000ffff067224 */ /* 0x000fe400078e0000 */
[----:B------:R-:W-:-:S04]  /*1fb0*/  IMAD.HI.U32 R10, R8, R7, RZ ;  /* 0x00000007080a7227 */ /* 0x000fc800078e00ff */
[----:B------:R-:W-:-:S04]  /*1fc0*/  IMAD.HI.U32 R8, R8, R6, RZ ;  /* 0x0000000608087227 */ /* 0x000fc800078e00ff */
[----:B------:R-:W-:Y:S02]  /*1fd0*/  IMAD.MOV R8, RZ, RZ, -R8 ;  /* 0x000000ffff087224 */ /* 0x000fe400078e0a08 */
[----:B------:R-:W-:Y:S02]  /*1fe0*/  IMAD.MOV R10, RZ, RZ, -R10 ;  /* 0x000000ffff0a7224 */ /* 0x000fe400078e0a0a */
[C---:B------:R-:W-:Y:S02]  /*1ff0*/  IMAD R6, R4.reuse, R8, R6 ;  /* 0x0000000804067224 */ /* 0x040fe400078e0206 */
[C---:B------:R-:W-:Y:S01]  /*2000*/  IMAD R7, R4.reuse, R10, R7 ;  /* 0x0000000a04077224 */ /* 0x040fe200078e0207 */
[----:B------:R-:W-:Y:S01]  /*2010*/  IABS R10, R61 ;  /* 0x0000003d000a7213 */ /* 0x000fe20000000000 */
[----:B-1----:R-:W-:Y:S01]  /*2020*/  IMAD.MOV R0, RZ, RZ, -R9 ;  /* 0x000000ffff007224 */ /* 0x002fe200078e0a09 */
[C---:B------:R-:W-:Y:S01]  /*2030*/  ISETP.GT.U32.AND P1, PT, R4.reuse, R6, PT ;  /* 0x000000060400720c */ /* 0x040fe20003f24070 */
[----:B------:R-:W-:Y:S01]  /*2040*/  IMAD.MOV.U32 R8, RZ, RZ, RZ ;  /* 0x000000ffff087224 */ /* 0x000fe200078e00ff */
[----:B------:R-:W-:Y:S01]  /*2050*/  ISETP.GT.U32.AND P0, PT, R4, R7, PT ;  /* 0x000000070400720c */ /* 0x000fe20003f04070 */
[----:B------:R-:W-:-:S04]  /*2060*/  IMAD R0, R0, R5, RZ ;  /* 0x0000000500007224 */ /* 0x000fc800078e02ff */
[----:B------:R-:W-:-:S06]  /*2070*/  IMAD.HI.U32 R0, R9, R0, R8 ;  /* 0x0000000009007227 */ /* 0x000fcc00078e0008 */
[----:B------:R-:W-:Y:S02]  /*2080*/  @!P1 IMAD.IADD R6, R6, 0x1, -R4 ;  /* 0x0000000106069824 */ /* 0x000fe400078e0a04 */
[----:B------:R-:W-:Y:S01]  /*2090*/  IMAD.HI.U32 R13, R0, R12, RZ ;  /* 0x0000000c000d7227 */ /* 0x000fe200078e00ff */
[----:B------:R-:W-:Y:S02]  /*20a0*/  @!P0 IADD3 R7, PT, PT, R7, -R4, RZ ;  /* 0x8000000407078210 */ /* 0x000fe40007ffe0ff */
[C---:B------:R-:W-:Y:S01]  /*20b0*/  ISETP.GT.U32.AND P5, PT, R4.reuse, R6, PT ;  /* 0x000000060400720c */ /* 0x040fe20003fa4070 */
[----:B------:R-:W-:Y:S01]  /*20c0*/  IMAD.MOV R13, RZ, RZ, -R13 ;  /* 0x000000ffff0d7224 */ /* 0x000fe200078e0a0d */
[----:B------:R-:W-:Y:S01]  /*20d0*/  ISETP.GT.U32.AND P1, PT, R4, R7, PT ;  /* 0x000000070400720c */ /* 0x000fe20003f24070 */
[----:B------:R-:W-:-:S04]  /*20e0*/  IMAD.HI.U32 R8, R0, R11, RZ ;  /* 0x0000000b00087227 */ /* 0x000fc800078e00ff */
[----:B------:R-:W-:Y:S02]  /*20f0*/  IMAD R12, R5, R13, R12 ;  /* 0x0000000d050c7224 */ /* 0x000fe400078e020c */
[----:B------:R-:W-:Y:S02]  /*2100*/  IMAD.MOV R8, RZ, RZ, -R8 ;  /* 0x000000ffff087224 */ /* 0x000fe400078e0a08 */
[----:B------:R-:W-:-:S04]  /*2110*/  IMAD.HI.U32 R9, R0, R10, RZ ;  /* 0x0000000a00097227 */ /* 0x000fc800078e00ff */
[----:B------:R-:W-:Y:S02]  /*2120*/  IMAD.MOV.U32 R27, RZ, RZ, R30 ;  /* 0x000000ffff1b7224 */ /* 0x000fe400078e001e */
[----:B------:R-:W-:Y:S02]  /*2130*/  IMAD.MOV.U32 R30, RZ, RZ, R31 ;  /* 0x000000ffff1e7224 */ /* 0x000fe400078e001f */
[----:B------:R-:W-:Y:S01]  /*2140*/  IMAD.MOV.U32 R31, RZ, RZ, R32 ;  /* 0x000000ffff1f7224 */ /* 0x000fe200078e0020 */
[----:B------:R-:W-:Y:S01]  /*2150*/  MOV R32, R44 ;  /* 0x0000002c00207202 */ /* 0x000fe20000000f00 */
[--C-:B------:R-:W-:Y:S01]  /*2160*/  @!P5 IMAD.IADD R6, R6, 0x1, -R4.reuse ;  /* 0x000000010606d824 */ /* 0x100fe200078e0a04 */
[----:B------:R-:W2:Y:S01]  /*2170*/  LDL.LU R44, [R1+0x148] ;  /* 0x00014800012c7983 */ /* 0x000ea20000300800 */
[C---:B------:R-:W-:Y:S01]  /*2180*/  ISETP.GT.U32.AND P0, PT, R5.reuse, R12, PT ;  /* 0x0000000c0500720c */ /* 0x040fe20003f04070 */
[----:B------:R-:W-:Y:S01]  /*2190*/  IMAD R8, R5, R8, R11 ;  /* 0x0000000805087224 */ /* 0x000fe200078e020b */
[----:B------:R-:W-:Y:S01]  /*21a0*/  ISETP.GE.AND P5, PT, R25, RZ, PT ;  /* 0x000000ff1900720c */ /* 0x000fe20003fa6270 */
[----:B------:R-:W-:Y:S01]  /*21b0*/  @!P1 IMAD.IADD R7, R7, 0x1, -R4 ;  /* 0x0000000107079824 */ /* 0x000fe200078e0a04 */
[----:B------:R-:W3:Y:S01]  /*21c0*/  LDL.LU R22, [R1+0x12c] ;  /* 0x00012c0001167983 */ /* 0x000ee20000300800 */
[----:B------:R-:W-:Y:S01]  /*21d0*/  IMAD.MOV.U32 R23, RZ, RZ, R30 ;  /* 0x000000ffff177224 */ /* 0x000fe200078e001e */
[----:B------:R-:W-:Y:S01]  /*21e0*/  IABS R13, R28 ;  /* 0x0000001c000d7213 */ /* 0x000fe20000000000 */
[----:B------:R-:W-:Y:S01]  /*21f0*/  @!P3 IMAD.MOV R7, RZ, RZ, -R7 ;  /* 0x000000ffff07b224 */ /* 0x000fe200078e0a07 */
[----:B------:R-:W-:Y:S01]  /*2200*/  ISETP.GT.U32.AND P3, PT, R5, R8, PT ;  /* 0x000000080500720c */ /* 0x000fe20003f64070 */
[----:B------:R-:W-:Y:S01]  /*2210*/  IMAD.MOV R9, RZ, RZ, -R9 ;  /* 0x000000ffff097224 */ /* 0x000fe200078e0a09 */
[----:B------:R-:W-:-:S03]  /*2220*/  IABS R11, R24 ;  /* 0x00000018000b7213 */ /* 0x000fc60000000000 */
[----:B------:R-:W-:Y:S02]  /*2230*/  @!P0 IMAD.IADD R12, R12, 0x1, -R5 ;  /* 0x000000010c0c8824 */ /* 0x000fe400078e0a05 */
[----:B------:R-:W-:Y:S01]  /*2240*/  @!P5 IMAD.MOV R6, RZ, RZ, -R6 ;  /* 0x000000ffff06d224 */ /* 0x000fe200078e0a06 */
[----:B------:R-:W-:Y:S01]  /*2250*/  ISETP.NE.AND P1, PT, R2, RZ, PT ;  /* 0x000000ff0200720c */ /* 0x000fe20003f25270 */
[----:B------:R-:W-:Y:S01]  /*2260*/  IMAD.MOV.U32 R30, RZ, RZ, R31 ;  /* 0x000000ffff1e7224 */ /* 0x000fe200078e001f */
[C---:B------:R-:W-:Y:S01]  /*2270*/  ISETP.GT.U32.AND P5, PT, R5.reuse, R12, PT ;  /* 0x0000000c0500720c */ /* 0x040fe20003fa4070 */
[----:B------:R-:W-:Y:S02]  /*2280*/  IMAD R10, R5, R9, R10 ;  /* 0x00000009050a7224 */ /* 0x000fe400078e020a */
[----:B------:R-:W-:Y:S02]  /*2290*/  @!P3 IADD3 R8, PT, PT, R8, -R5, RZ ;  /* 0x800000050808b210 */ /* 0x000fe40007ffe0ff */
[----:B------:R-:W-:-:S02]  /*22a0*/  ISETP.GE.AND P3, PT, R29, RZ, PT ;  /* 0x000000ff1d00720c */ /* 0x000fc40003f66270 */
[----:B------:R-:W-:Y:S01]  /*22b0*/  LOP3.LUT R2, RZ, R2, RZ, 0x33, !PT ;  /* 0x00000002ff027212 */ /* 0x000fe200078e33ff */
[----:B------:R-:W-:-:S05]  /*22c0*/  IMAD.MOV.U32 R31, RZ, RZ, R32 ;  /* 0x000000ffff1f7224 */ /* 0x000fca00078e0020 */
[----:B------:R-:W-:Y:S01]  /*22d0*/  @!P5 IMAD.IADD R12, R12, 0x1, -R5 ;  /* 0x000000010c0cd824 */ /* 0x000fe200078e0a05 */
[C---:B------:R-:W-:Y:S02]  /*22e0*/  SEL R7, R2.reuse, R7, !P1 ;  /* 0x0000000702077207 */ /* 0x040fe40004800000 */
[----:B------:R-:W-:Y:S01]  /*22f0*/  SEL R2, R2, R6, !P1 ;  /* 0x0000000602027207 */ /* 0x000fe20004800000 */
[----:B------:R-:W-:Y:S01]  /*2300*/  IMAD.MOV.U32 R14, RZ, RZ, R12 ;  /* 0x000000ffff0e7224 */ /* 0x000fe200078e000c */
[----:B------:R-:W-:Y:S01]  /*2310*/  ISETP.GE.AND P1, PT, R28, RZ, PT ;  /* 0x000000ff1c00720c */ /* 0x000fe20003f26270 */
[----:B------:R-:W-:Y:S02]  /*2320*/  IMAD.MOV.U32 R28, RZ, RZ, R30 ;  /* 0x000000ffff1c7224 */ /* 0x000fe400078e001e */
[----:B------:R-:W-:Y:S02]  /*2330*/  IMAD.MOV.U32 R24, RZ, RZ, R31 ;  /* 0x000000ffff187224 */ /* 0x000fe400078e001f */
[----:B------:R-:W-:-:S02]  /*2340*/  IMAD.MOV.U32 R30, RZ, RZ, R33 ;  /* 0x000000ffff1e7224 */ /* 0x000fc400078e0021 */
[----:B------:R-:W-:Y:S02]  /*2350*/  @!P3 IMAD.MOV R14, RZ, RZ, -R14 ;  /* 0x000000ffff0eb224 */ /* 0x000fe400078e0a0e */
[----:B------:R-:W-:Y:S01]  /*2360*/  IMAD.MOV.U32 R33, RZ, RZ, R34 ;  /* 0x000000ffff217224 */ /* 0x000fe200078e0022 */
[----:B------:R-:W-:Y:S01]  /*2370*/  MOV R34, R42 ;  /* 0x0000002a00227202 */ /* 0x000fe20000000f00 */
[----:B------:R-:W-:Y:S01]  /*2380*/  IMAD.MOV.U32 R42, RZ, RZ, R47 ;  /* 0x000000ffff2a7224 */ /* 0x000fe200078e002f */
[----:B------:R-:W-:Y:S02]  /*2390*/  MOV R29, R30 ;  /* 0x0000001e001d7202 */ /* 0x000fe40000000f00 */
[----:B------:R-:W-:Y:S01]  /*23a0*/  ISETP.GT.U32.AND P0, PT, R5, R10, PT ;  /* 0x0000000a0500720c */ /* 0x000fe20003f04070 */
[----:B------:R-:W-:Y:S02]  /*23b0*/  IMAD.MOV.U32 R9, RZ, RZ, R11 ;  /* 0x000000ffff097224 */ /* 0x000fe400078e000b */
[----:B--2---:R-:W-:Y:S01]  /*23c0*/  IMAD.MOV.U32 R32, RZ, RZ, R44 ;  /* 0x000000ffff207224 */ /* 0x004fe200078e002c */
[----:B------:R-:W-:Y:S01]  /*23d0*/  MOV R44, R46 ;  /* 0x0000002e002c7202 */ /* 0x000fe20000000f00 */
[----:B------:R-:W-:-:S02]  /*23e0*/  IMAD.MOV.U32 R46, RZ, RZ, R51 ;  /* 0x000000ffff2e7224 */ /* 0x000fc400078e0033 */
[----:B------:R-:W2:Y:S01]  /*23f0*/  LDL.LU R51, [R1+0x1ac] ;  /* 0x0001ac0001337983 */ /* 0x000ea20000300800 */
[----:B------:R-:W-:Y:S02]  /*2400*/  IMAD.MOV.U32 R31, RZ, RZ, R32 ;  /* 0x000000ffff1f7224 */ /* 0x000fe400078e0020 */
[----:B------:R-:W-:Y:S01]  /*2410*/  IMAD.MOV.U32 R32, RZ, RZ, R37 ;  /* 0x000000ffff207224 */ /* 0x000fe200078e0025 */
[----:B------:R-:W-:Y:S01]  /*2420*/  STL [R1+0x318], R7 ;  /* 0x0003180701007387 */ /* 0x000fe20000100800 */
[----:B------:R-:W-:-:S03]  /*2430*/  IMAD.MOV.U32 R37, RZ, RZ, R38 ;  /* 0x000000ffff257224 */ /* 0x000fc600078e0026 */
[----:B------:R0:W-:Y:S01]  /*2440*/  STL [R1+0x314], R2 ;  /* 0x0003140201007387 */ /* 0x0001e20000100800 */
[----:B------:R-:W-:-:S03]  /*2450*/  IMAD.MOV.U32 R30, RZ, RZ, R31 ;  /* 0x000000ffff1e7224 */ /* 0x000fc600078e001f */
[----:B------:R-:W4:Y:S04]  /*2460*/  LDL.LU R38, [R1+0x16c] ;  /* 0x00016c0001267983 */ /* 0x000f280000300800 */
[----:B------:R-:W2:Y:S04]  /*2470*/  LDL.LU R47, [R1+0x1a4] ;  /* 0x0001a400012f7983 */ /* 0x000ea80000300800 */
[----:B------:R1:W-:Y:S04]  /*2480*/  STL [R1+0xb4], R14 ;  /* 0x0000b40e01007387 */ /* 0x0003e80000100800 */
[----:B------:R-:W2:Y:S01]  /*2490*/  LDL.LU R31, [R1+0x144] ;  /* 0x00014400011f7983 */ /* 0x000ea20000300800 */
[----:B------:R-:W-:-:S02]  /*24a0*/  IMAD.MOV.U32 R4, RZ, RZ, R13 ;  /* 0x000000ffff047224 */ /* 0x000fc400078e000d */
[----:B------:R-:W-:-:S04]  /*24b0*/  IMAD.HI.U32 R11, R0, R9, RZ ;  /* 0x00000009000b7227 */ /* 0x000fc800078e00ff */
[----:B------:R-:W-:Y:S01]  /*24c0*/  @!P0 IMAD.IADD R10, R10, 0x1, -R5 ;  /* 0x000000010a0a8824 */ /* 0x000fe200078e0a05 */
[----:B------:R-:W-:Y:S01]  /*24d0*/  ISETP.GT.U32.AND P0, PT, R5, R8, PT ;  /* 0x000000080500720c */ /* 0x000fe20003f04070 */
[----:B------:R-:W-:-:S04]  /*24e0*/  IMAD.HI.U32 R13, R0, R4, RZ ;  /* 0x00000004000d7227 */ /* 0x000fc800078e00ff */
[----:B------:R-:W-:Y:S02]  /*24f0*/  IMAD.MOV R11, RZ, RZ, -R11 ;  /* 0x000000ffff0b7224 */ /* 0x000fe400078e0a0b */
[----:B------:R-:W-:Y:S02]  /*2500*/  IMAD.MOV R13, RZ, RZ, -R13 ;  /* 0x000000ffff0d7224 */ /* 0x000fe400078e0a0d */
[C---:B------:R-:W-:Y:S02]  /*2510*/  IMAD R9, R5.reuse, R11, R9 ;  /* 0x0000000b05097224 */ /* 0x040fe400078e0209 */
[----:B------:R-:W-:-:S03]  /*2520*/  IMAD R4, R5, R13, R4 ;  /* 0x0000000d05047224 */ /* 0x000fc600078e0204 */
[C---:B------:R-:W-:Y:S01]  /*2530*/  ISETP.GT.U32.AND P3, PT, R5.reuse, R9, PT ;  /* 0x000000090500720c */ /* 0x040fe20003f64070 */
[----:B------:R-:W-:Y:S01]  /*2540*/  @!P0 IMAD.IADD R8, R8, 0x1, -R5 ;  /* 0x0000000108088824 */ /* 0x000fe200078e0a05 */
[----:B------:R-:W-:Y:S02]  /*2550*/  ISETP.GT.U32.AND P0, PT, R5, R4, PT ;  /* 0x000000040500720c */ /* 0x000fe40003f04070 */
[----:B0-----:R-:W-:Y:S02]  /*2560*/  IABS R2, R26 ;  /* 0x0000001a00027213 */ /* 0x001fe40000000000 */
[----:B---3--:R-:W-:Y:S02]  /*2570*/  IABS R13, R22 ;  /* 0x00000016000d7213 */ /* 0x008fe40000000000 */
[----:B------:R-:W-:Y:S01]  /*2580*/  IABS R7, R27 ;  /* 0x0000001b00077213 */ /* 0x000fe20000000000 */
[----:B------:R-:W-:-:S04]  /*2590*/  IMAD.HI.U32 R11, R0, R2, RZ ;  /* 0x00000002000b7227 */ /* 0x000fc800078e00ff */
[----:B------:R-:W-:Y:S02]  /*25a0*/  @!P3 IMAD.IADD R9, R9, 0x1, -R5 ;  /* 0x000000010909b824 */ /* 0x000fe400078e0a05 */
[----:B------:R-:W-:Y:S01]  /*25b0*/  IMAD.MOV R11, RZ, RZ, -R11 ;  /* 0x000000ffff0b7224 */ /* 0x000fe200078e0a0b */
[----:B------:R-:W-:Y:S01]  /*25c0*/  @!P0 IADD3 R4, PT, PT, R4, -R5, RZ ;  /* 0x8000000504048210 */ /* 0x000fe20007ffe0ff */
[----:B------:R-:W-:Y:S01]  /*25d0*/  IMAD.MOV.U32 R12, RZ, RZ, R13 ;  /* 0x000000ffff0c7224 */ /* 0x000fe200078e000d */
[C---:B------:R-:W-:Y:S01]  /*25e0*/  ISETP.GT.U32.AND P0, PT, R5.reuse, R9, PT ;  /* 0x000000090500720c */ /* 0x040fe20003f04070 */
[----:B-1----:R-:W-:Y:S01]  /*25f0*/  IMAD.HI.U32 R14, R0, R7, RZ ;  /* 0x00000007000e7227 */ /* 0x002fe200078e00ff */
[----:B------:R-:W-:-:S03]  /*2600*/  ISETP.GT.U32.AND P5, PT, R5, R10, PT ;  /* 0x0000000a0500720c */ /* 0x000fc60003fa4070 */
[----:B------:R-:W-:Y:S02]  /*2610*/  IMAD R2, R5, R11, R2 ;  /* 0x0000000b05027224 */ /* 0x000fe400078e0202 */
[----:B------:R-:W-:-:S04]  /*2620*/  IMAD.HI.U32 R11, R0, R12, RZ ;  /* 0x0000000c000b7227 */ /* 0x000fc800078e00ff */
[----:B------:R-:W-:Y:S02]  /*2630*/  IMAD.MOV R14, RZ, RZ, -R14 ;  /* 0x000000ffff0e7224 */ /* 0x000fe400078e0a0e */
[----:B------:R-:W-:Y:S02]  /*2640*/  IMAD.MOV R11, RZ, RZ, -R11 ;  /* 0x000000ffff0b7224 */ /* 0x000fe400078e0a0b */
[C---:B------:R-:W-:Y:S02]  /*2650*/  IMAD R7, R5.reuse, R14, R7 ;  /* 0x0000000e05077224 */ /* 0x040fe400078e0207 */
[----:B------:R-:W-:Y:S01]  /*2660*/  IMAD R11, R5, R11, R12 ;  /* 0x0000000b050b7224 */ /* 0x000fe200078e020c */
[----:B------:R-:W-:Y:S01]  /*2670*/  IABS R12, R24 ;  /* 0x00000018000c7213 */ /* 0x000fe20000000000 */
[--C-:B------:R-:W-:Y:S01]  /*2680*/  @!P0 IMAD.IADD R9, R9, 0x1, -R5.reuse ;  /* 0x0000000109098824 */ /* 0x100fe200078e0a05 */
[----:B------:R-:W-:Y:S01]  /*2690*/  ISETP.GT.U32.AND P0, PT, R5, R7, PT ;  /* 0x000000070500720c */ /* 0x000fe20003f04070 */
[----:B------:R-:W-:-:S02]  /*26a0*/  @!P5 IMAD.IADD R10, R10, 0x1, -R5 ;  /* 0x000000010a0ad824 */ /* 0x000fc400078e0a05 */
[----:B------:R-:W-:Y:S02]  /*26b0*/  IMAD.MOV.U32 R15, RZ, RZ, R8 ;  /* 0x000000ffff0f7224 */ /* 0x000fe400078e0008 */
[----:B------:R-:W-:Y:S02]  /*26c0*/  IMAD.MOV.U32 R8, RZ, RZ, R12 ;  /* 0x000000ffff087224 */ /* 0x000fe400078e000c */
[----:B------:R-:W-:Y:S01]  /*26d0*/  IMAD.MOV.U32 R12, RZ, RZ, R10 ;  /* 0x000000ffff0c7224 */ /* 0x000fe200078e000a */
[----:B------:R-:W-:Y:S01]  /*26e0*/  ISETP.GE.AND P3, PT, R26, RZ, PT ;  /* 0x000000ff1a00720c */ /* 0x000fe20003f66270 */
[----:B------:R-:W-:Y:S02]  /*26f0*/  @!P2 IMAD.MOV R15, RZ, RZ, -R15 ;  /* 0x000000ffff0fa224 */ /* 0x000fe400078e0a0f */
[----:B------:R-:W-:Y:S02]  /*2700*/  @!P6 IMAD.MOV R12, RZ, RZ, -R12 ;  /* 0x000000ffff0ce224 */ /* 0x000fe400078e0a0c */
[----:B------:R-:W-:-:S02]  /*2710*/  IMAD.MOV.U32 R26, RZ, RZ, R30 ;  /* 0x000000ffff1a7224 */ /* 0x000fc400078e001e */
[----:B------:R-:W-:Y:S01]  /*2720*/  IMAD.MOV.U32 R30, RZ, RZ, R35 ;  /* 0x000000ffff1e7224 */ /* 0x000fe200078e0023 */
[----:B------:R0:W-:Y:S01]  /*2730*/  STL [R1+0xac], R15 ;  /* 0x0000ac0f01007387 */ /* 0x0001e20000100800 */
[----:B------:R-:W-:Y:S01]  /*2740*/  @!P0 IMAD.IADD R7, R7, 0x1, -R5 ;  /* 0x0000000107078824 */ /* 0x000fe200078e0a05 */
[----:B------:R-:W-:Y:S01]  /*2750*/  ISETP.GE.AND P0, PT, R27, RZ, PT ;  /* 0x000000ff1b00720c */ /* 0x000fe20003f06270 */
[----:B------:R-:W-:Y:S01]  /*2760*/  IMAD.MOV.U32 R27, RZ, RZ, R30 ;  /* 0x000000ffff1b7224 */ /* 0x000fe200078e001e */
[----:B------:R1:W-:Y:S01]  /*2770*/  STL [R1+0xa0], R12 ;  /* 0x0000a00c01007387 */ /* 0x0003e20000100800 */
[----:B------:R-:W-:Y:S01]  /*2780*/  IMAD.MOV.U32 R30, RZ, RZ, R34 ;  /* 0x000000ffff1e7224 */ /* 0x000fe200078e0022 */
[C---:B------:R-:W-:Y:S02]  /*2790*/  ISETP.GT.U32.AND P5, PT, R5.reuse, R2, PT ;  /* 0x000000020500720c */ /* 0x040fe40003fa4070 */
[----:B------:R-:W-:Y:S01]  /*27a0*/  IABS R6, R23 ;  /* 0x0000001700067213 */ /* 0x000fe20000000000 */
[----:B------:R-:W-:Y:S01]  /*27b0*/  IMAD.HI.U32 R10, R0, R8, RZ ;  /* 0x00000008000a7227 */ /* 0x000fe200078e00ff */
[----:B------:R-:W-:-:S03]  /*27c0*/  ISETP.GT.U32.AND P6, PT, R5, R11, PT ;  /* 0x0000000b0500720c */ /* 0x000fc60003fc4070 */
[----:B------:R-:W-:-:S06]  /*27d0*/  IMAD.HI.U32 R13, R0, R6, RZ ;  /* 0x00000006000d7227 */ /* 0x000fcc00078e00ff */
[----:B------:R-:W-:Y:S01]  /*27e0*/  @!P5 IMAD.IADD R2, R2, 0x1, -R5 ;  /* 0x000000010202d824 */ /* 0x000fe200078e0a05 */
[C---:B------:R-:W-:Y:S01]  /*27f0*/  ISETP.GT.U32.AND P5, PT, R5.reuse, R4, PT ;  /* 0x000000040500720c */ /* 0x040fe20003fa4070 */
[----:B------:R-:W-:Y:S02]  /*2800*/  IMAD.MOV R10, RZ, RZ, -R10 ;  /* 0x000000ffff0a7224 */ /* 0x000fe400078e0a0a */
[----:B------:R-:W-:Y:S02]  /*2810*/  IMAD.MOV R13, RZ, RZ, -R13 ;  /* 0x000000ffff0d7224 */ /* 0x000fe400078e0a0d */
[C---:B------:R-:W-:Y:S02]  /*2820*/  IMAD R8, R5.reuse, R10, R8 ;  /* 0x0000000a05087224 */ /* 0x040fe400078e0208 */
[----:B------:R-:W-:Y:S02]  /*2830*/  IMAD R6, R5, R13, R6 ;  /* 0x0000000d05067224 */ /* 0x000fe400078e0206 */
[----:B------:R-:W-:Y:S01]  /*2840*/  @!P6 IMAD.IADD R11, R11, 0x1, -R5 ;  /* 0x000000010b0be824 */ /* 0x000fe200078e0a05 */
[----:B------:R-:W-:-:S03]  /*2850*/  ISETP.GT.U32.AND P6, PT, R5, R8, PT ;  /* 0x000000080500720c */ /* 0x000fc60003fc4070 */
[----:B------:R-:W-:Y:S02]  /*2860*/  @!P5 IADD3 R4, PT, PT, R4, -R5, RZ ;  /* 0x800000050404d210 */ /* 0x000fe40007ffe0ff */
[C---:B------:R-:W-:Y:S02]  /*2870*/  ISETP.GT.U32.AND P5, PT, R5.reuse, R6, PT ;  /* 0x000000060500720c */ /* 0x040fe40003fa4070 */
[----:B------:R-:W-:Y:S01]  /*2880*/  IABS R13, R28 ;  /* 0x0000001c000d7213 */ /* 0x000fe20000000000 */
[----:B------:R-:W-:Y:S01]  /*2890*/  @!P4 IMAD.MOV R9, RZ, RZ, -R9 ;  /* 0x000000ffff09c224 */ /* 0x000fe200078e0a09 */
[C---:B------:R-:W-:Y:S02]  /*28a0*/  ISETP.GT.U32.AND P2, PT, R5.reuse, R2, PT ;  /* 0x000000020500720c */ /* 0x040fe40003f44070 */
[----:B------:R-:W-:Y:S01]  /*28b0*/  ISETP.GT.U32.AND P4, PT, R5, R11, PT ;  /* 0x0000000b0500720c */ /* 0x000fe20003f84070 */
[----:B------:R-:W-:-:S04]  /*28c0*/  IMAD.HI.U32 R10, R0, R13, RZ ;  /* 0x0000000d000a7227 */ /* 0x000fc800078e00ff */
[----:B------:R-:W-:Y:S02]  /*28d0*/  @!P6 IMAD.IADD R8, R8, 0x1, -R5 ;  /* 0x000000010808e824 */ /* 0x000fe400078e0a05 */
[----:B------:R-:W-:Y:S01]  /*28e0*/  @!P5 IADD3 R6, PT, PT, R6, -R5, RZ ;  /* 0x800000050606d210 */ /* 0x000fe20007ffe0ff */
[----:B------:R-:W-:Y:S01]  /*28f0*/  IMAD.MOV R10, RZ, RZ, -R10 ;  /* 0x000000ffff0a7224 */ /* 0x000fe200078e0a0a */
[C---:B------:R-:W-:Y:S01]  /*2900*/  ISETP.GT.U32.AND P5, PT, R5.reuse, R7, PT ;  /* 0x000000070500720c */ /* 0x040fe20003fa4070 */
[----:B------:R-:W-:Y:S01]  /*2910*/  @!P1 IMAD.MOV R4, RZ, RZ, -R4 ;  /* 0x000000ffff049224 */ /* 0x000fe200078e0a04 */
[C---:B------:R-:W-:Y:S01]  /*2920*/  ISETP.GT.U32.AND P1, PT, R5.reuse, R8, PT ;  /* 0x000000080500720c */ /* 0x040fe20003f24070 */
[----:B------:R-:W-:Y:S02]  /*2930*/  IMAD R10, R5, R10, R13 ;  /* 0x0000000a050a7224 */ /* 0x000fe400078e020d */
[--C-:B------:R-:W-:Y:S01]  /*2940*/  @!P2 IMAD.IADD R2, R2, 0x1, -R5.reuse ;  /* 0x000000010202a824 */ /* 0x100fe200078e0a05 */
[----:B------:R-:W-:Y:S01]  /*2950*/  ISETP.GE.AND P2, PT, R22, RZ, PT ;  /* 0x000000ff1600720c */ /* 0x000fe20003f46270 */
[----:B------:R-:W-:Y:S01]  /*2960*/  @!P4 IMAD.IADD R11, R11, 0x1, -R5 ;  /* 0x000000010b0bc824 */ /* 0x000fe200078e0a05 */
[----:B------:R-:W-:-:S05]  /*2970*/  ISETP.GT.U32.AND P4, PT, R5, R10, PT ;  /* 0x0000000a0500720c */ /* 0x000fca0003f84070 */
[--C-:B------:R-:W-:Y:S02]  /*2980*/  @!P5 IMAD.IADD R7, R7, 0x1, -R5.reuse ;  /* 0x000000010707d824 */ /* 0x100fe400078e0a05 */
[----:B------:R-:W-:Y:S01]  /*2990*/  @!P1 IMAD.IADD R8, R8, 0x1, -R5 ;  /* 0x0000000108089824 */ /* 0x000fe200078e0a05 */
[----:B------:R-:W-:Y:S01]  /*29a0*/  ISETP.GE.AND P1, PT, R28, RZ, PT ;  /* 0x000000ff1c00720c */ /* 0x000fe20003f26270 */
[----:B------:R-:W-:Y:S02]  /*29b0*/  IMAD.MOV.U32 R28, RZ, RZ, R30 ;  /* 0x000000ffff1c7224 */ /* 0x000fe400078e001e */
[----:B0-----:R-:W-:Y:S02]  /*29c0*/  IMAD.MOV.U32 R15, RZ, RZ, R7 ;  /* 0x000000ffff0f7224 */ /* 0x001fe400078e0007 */
[----:B------:R-:W-:Y:S02]  /*29d0*/  @!P2 IMAD.MOV R11, RZ, RZ, -R11 ;  /* 0x000000ffff0ba224 */ /* 0x000fe400078e0a0b */
[----:B------:R-:W-:Y:S01]  /*29e0*/  @!P0 IMAD.MOV R15, RZ, RZ, -R15 ;  /* 0x000000ffff0f8224 */ /* 0x000fe200078e0a0f */
[----:B-1----:R-:W-:Y:S01]  /*29f0*/  IABS R12, R29 ;  /* 0x0000001d000c7213 */ /* 0x002fe20000000000 */
[----:B------:R-:W-:Y:S01]  /*2a00*/  @!P4 IMAD.IADD R10, R10, 0x1, -R5 ;  /* 0x000000010a0ac824 */ /* 0x000fe200078e0a05 */
[----:B------:R-:W-:Y:S01]  /*2a10*/  ISETP.GE.AND P4, PT, R29, RZ, PT ;  /* 0x000000ff1d00720c */ /* 0x000fe20003f86270 */
[----:B----4-:R-:W-:-:S02]  /*2a20*/  IMAD.MOV.U32 R35, RZ, RZ, R38 ;  /* 0x000000ffff237224 */ /* 0x010fc400078e0026 */
[----:B------:R-:W-:Y:S02]  /*2a30*/  IMAD.MOV.U32 R38, RZ, RZ, R42 ;  /* 0x000000ffff267224 */ /* 0x000fe400078e002a */
[----:B------:R-:W3:Y:S01]  /*2a40*/  LDL.LU R42, [R1+0x17c] ;  /* 0x00017c00012a7983 */ /* 0x000ee20000300800 */
[----:B--2---:R-:W-:Y:S01]  /*2a50*/  MOV R25, R31 ;  /* 0x0000001f00197202 */ /* 0x004fe20000000f00 */
[----:B------:R-:W-:Y:S02]  /*2a60*/  IMAD.MOV.U32 R31, RZ, RZ, R44 ;  /* 0x000000ffff1f7224 */ /* 0x000fe400078e002c */
[----:B------:R-:W-:Y:S02]  /*2a70*/  IMAD.MOV.U32 R44, RZ, RZ, R57 ;  /* 0x000000ffff2c7224 */ /* 0x000fe400078e0039 */
[----:B------:R-:W2:Y:S04]  /*2a80*/  LDL.LU R57, [R1+0x1b8] ;  /* 0x0001b80001397983 */ /* 0x000ea80000300800 */
[----:B------:R-:W4:Y:S04]  /*2a90*/  LDL.LU R34, [R1+0x168] ;  /* 0x0001680001227983 */ /* 0x000f280000300800 */
[----:B------:R0:W-:Y:S01]  /*2aa0*/  STL [R1+0x9c], R9 ;  /* 0x00009c0901007387 */ /* 0x0001e20000100800 */
[----:B------:R-:W-:-:S02]  /*2ab0*/  IMAD.MOV.U32 R30, RZ, RZ, R31 ;  /* 0x000000ffff1e7224 */ /* 0x000fc400078e001f */
[----:B------:R-:W-:Y:S02]  /*2ac0*/  IMAD.MOV.U32 R31, RZ, RZ, R32 ;  /* 0x000000ffff1f7224 */ /* 0x000fe400078e0020 */
[----:B------:R-:W-:Y:S02]  /*2ad0*/  IMAD.MOV.U32 R32, RZ, RZ, R33 ;  /* 0x000000ffff207224 */ /* 0x000fe400078e0021 */
[----:B0-----:R-:W-:Y:S02]  /*2ae0*/  IMAD.MOV.U32 R9, RZ, RZ, R2 ;  /* 0x000000ffff097224 */ /* 0x001fe400078e0002 */
[----:B------:R-:W-:Y:S02]  /*2af0*/  IMAD.MOV.U32 R33, RZ, RZ, R49 ;  /* 0x000000ffff217224 */ /* 0x000fe400078e0031 */
[----:B------:R-:W-:Y:S01]  /*2b00*/  @!P3 IMAD.MOV R9, RZ, RZ, -R9 ;  /* 0x000000ffff09b224 */ /* 0x000fe200078e0a09 */
[----:B------:R0:W-:Y:S01]  /*2b10*/  STL [R1+0x94], R4 ;  /* 0x0000940401007387 */ /* 0x0001e20000100800 */
[----:B------:R-:W-:-:S02]  /*2b20*/  IMAD.MOV.U32 R49, RZ, RZ, R56 ;  /* 0x000000ffff317224 */ /* 0x000fc400078e0038 */
[----:B------:R-:W-:Y:S01]  /*2b30*/  IMAD.MOV.U32 R29, RZ, RZ, R33 ;  /* 0x000000ffff1d7224 */ /* 0x000fe200078e0021 */
[----:B------:R1:W-:Y:S01]  /*2b40*/  STL [R1+0x90], R9 ;  /* 0x0000900901007387 */ /* 0x0003e20000100800 */
[----:B------:R-:W-:Y:S01]  /*2b50*/  MOV R33, R43 ;  /* 0x0000002b00217202 */ /* 0x000fe20000000f00 */
[----:B------:R-:W-:Y:S02]  /*2b60*/  IMAD.MOV.U32 R43, RZ, RZ, R44 ;  /* 0x000000ffff2b7224 */ /* 0x000fe400078e002c */
[----:B------:R-:W2:Y:S04]  /*2b70*/  LDL.LU R56, [R1+0x1cc] ;  /* 0x0001cc0001387983 */ /* 0x000ea80000300800 */
[----:B------:R-:W-:Y:S04]  /*2b80*/  STL [R1+0x80], R11 ;  /* 0x0000800b01007387 */ /* 0x000fe80000100800 */
[----:B------:R-:W-:Y:S04]  /*2b90*/  STL [R1+0x7c], R15 ;  /* 0x00007c0f01007387 */ /* 0x000fe80000100800 */
[----:B------:R-:W2:Y:S01]  /*2ba0*/  LDL.LU R44, [R1+0x194] ;  /* 0x00019400012c7983 */ /* 0x000ea20000300800 */
[----:B------:R-:W-:Y:S01]  /*2bb0*/  ISETP.GT.U32.AND P6, PT, R5, R6, PT ;  /* 0x000000060500720c */ /* 0x000fe20003fc4070 */
[----:B------:R-:W-:-:S04]  /*2bc0*/  IMAD.HI.U32 R14, R0, R12, RZ ;  /* 0x0000000c000e7227 */ /* 0x000fc800078e00ff */
[----:B------:R-:W-:-:S04]  /*2bd0*/  IMAD.MOV R14, RZ, RZ, -R14 ;  /* 0x000000ffff0e7224 */ /* 0x000fc800078e0a0e */
[----:B------:R-:W-:-:S04]  /*2be0*/  IMAD R12, R5, R14, R12 ;  /* 0x0000000e050c7224 */ /* 0x000fc800078e020c */
[----:B------:R-:W-:Y:S02]  /*2bf0*/  @!P6 IADD3 R6, PT, PT, R6, -R5, RZ ;  /* 0x800000050606e210 */ /* 0x000fe40007ffe0ff */
[C---:B------:R-:W-:Y:S02]  /*2c00*/  ISETP.GT.U32.AND P6, PT, R5.reuse, R12, PT ;  /* 0x0000000c0500720c */ /* 0x040fe40003fc4070 */
[----:B0-----:R-:W-:Y:S02]  /*2c10*/  IABS R4, R26 ;  /* 0x0000001a00047213 */ /* 0x001fe40000000000 */
[----:B------:R-:W-:Y:S02]  /*2c20*/  ISETP.GE.AND P5, PT, R24, RZ, PT ;  /* 0x000000ff1800720c */ /* 0x000fe40003fa6270 */
[----:B------:R-:W-:Y:S01]  /*2c30*/  ISETP.GT.U32.AND P2, PT, R5, R10, PT ;  /* 0x0000000a0500720c */ /* 0x000fe20003f44070 */
[----:B------:R-:W-:Y:S01]  /*2c40*/  IMAD.HI.U32 R14, R0, R4, RZ ;  /* 0x00000004000e7227 */ /* 0x000fe200078e00ff */
[----:B------:R-:W-:-:S02]  /*2c50*/  ISETP.GE.AND P3, PT, R23, RZ, PT ;  /* 0x000000ff1700720c */ /* 0x000fc40003f66270 */
[----:B------:R-:W-:Y:S01]  /*2c60*/  IABS R13, R27 ;  /* 0x0000001b000d7213 */ /* 0x000fe20000000000 */
[----:B------:R-:W-:Y:S02]  /*2c70*/  IMAD.MOV R14, RZ, RZ, -R14 ;  /* 0x000000ffff0e7224 */ /* 0x000fe400078e0a0e */
[----:B------:R-:W-:Y:S01]  /*2c80*/  @!P6 IMAD.IADD R12, R12, 0x1, -R5 ;  /* 0x000000010c0ce824 */ /* 0x000fe200078e0a05 */
[----:B------:R-:W-:Y:S01]  /*2c90*/  IABS R2, R25 ;  /* 0x0000001900027213 */ /* 0x000fe20000000000 */
[C---:B------:R-:W-:Y:S02]  /*2ca0*/  IMAD R4, R5.reuse, R14, R4 ;  /* 0x0000000e05047224 */ /* 0x040fe400078e0204 */
[----:B------:R-:W-:Y:S01]  /*2cb0*/  IMAD.HI.U32 R7, R0, R13, RZ ;  /* 0x0000000d00077227 */ /* 0x000fe200078e00ff */
[----:B------:R-:W-:-:S03]  /*2cc0*/  ISETP.GT.U32.AND P0, PT, R5, R12, PT ;  /* 0x0000000c0500720c */ /* 0x000fc60003f04070 */
[----:B------:R-:W-:Y:S01]  /*2cd0*/  @!P5 IMAD.MOV R8, RZ, RZ, -R8 ;  /* 0x000000ffff08d224 */ /* 0x000fe200078e0a08 */
[----:B------:R-:W-:Y:S01]  /*2ce0*/  ISETP.GT.U32.AND P5, PT, R5, R4, PT ;  /* 0x000000040500720c */ /* 0x000fe20003fa4070 */
[----:B-1----:R-:W-:-:S04]  /*2cf0*/  IMAD.HI.U32 R9, R0, R2, RZ ;  /* 0x0000000200097227 */ /* 0x002fc800078e00ff */
[----:B------:R-:W-:Y:S02]  /*2d00*/  IMAD.MOV R7, RZ, RZ, -R7 ;  /* 0x000000ffff077224 */ /* 0x000fe400078e0a07 */
[----:B------:R-:W-:Y:S01]  /*2d10*/  @!P2 IMAD.IADD R10, R10, 0x1, -R5 ;  /* 0x000000010a0aa824 */ /* 0x000fe200078e0a05 */
[----:B------:R-:W-:Y:S01]  /*2d20*/  IADD3 R9, PT, PT, -R9, RZ, RZ ;  /* 0x000000ff09097210 */ /* 0x000fe20007ffe1ff */
[----:B------:R-:W-:Y:S02]  /*2d30*/  @!P3 IMAD.MOV R6, RZ, RZ, -R6 ;  /* 0x000000ffff06b224 */ /* 0x000fe400078e0a06 */
[C---:B------:R-:W-:Y:S02]  /*2d40*/  IMAD R13, R5.reuse, R7, R13 ;  /* 0x00000007050d7224 */ /* 0x040fe400078e020d */
[----:B------:R-:W-:Y:S01]  /*2d50*/  IMAD.MOV.U32 R7, RZ, RZ, R10 ;  /* 0x000000ffff077224 */ /* 0x000fe200078e000a */
[----:B------:R0:W-:Y:S01]  /*2d60*/  STL [R1+0x74], R6 ;  /* 0x0000740601007387 */ /* 0x0001e20000100800 */
[----:B------:R-:W-:Y:S01]  /*2d70*/  @!P0 IMAD.IADD R12, R12, 0x1, -R5 ;  /* 0x000000010c0c8824 */ /* 0x000fe200078e0a05 */
[----:B------:R-:W-:Y:S01]  /*2d80*/  ISETP.GT.U32.AND P0, PT, R5, R13, PT ;  /* 0x0000000d0500720c */ /* 0x000fe20003f04070 */
[----:B------:R-:W-:-:S02]  /*2d90*/  @!P1 IMAD.MOV R7, RZ, RZ, -R7 ;  /* 0x000000ffff079224 */ /* 0x000fc400078e0a07 */
[C---:B------:R-:W-:Y:S01]  /*2da0*/  IMAD R2, R5.reuse, R9, R2 ;  /* 0x0000000905027224 */ /* 0x040fe200078e0202 */
[----:B------:R1:W-:Y:S01]  /*2db0*/  STL [R1+0x6c], R8 ;  /* 0x00006c0801007387 */ /* 0x0003e20000100800 */
[----:B------:R-:W-:Y:S01]  /*2dc0*/  @!P5 IMAD.IADD R4, R4, 0x1, -R5 ;  /* 0x000000010404d824 */ /* 0x000fe200078e0a05 */
[----:B0-----:R-:W-:Y:S02]  /*2dd0*/  IABS R6, R28 ;  /* 0x0000001c00067213 */ /* 0x001fe40000000000 */
[----:B------:R0:W-:Y:S01]  /*2de0*/  STL [R1+0x68], R7 ;  /* 0x0000680701007387 */ /* 0x0001e20000100800 */
[C---:B------:R-:W-:Y:S01]  /*2df0*/  ISETP.GT.U32.AND P6, PT, R5.reuse, R2, PT ;  /* 0x000000020500720c */ /* 0x040fe20003fc4070 */
[----:B-1----:R-:W-:Y:S02]  /*2e00*/  IMAD.MOV.U32 R8, RZ, RZ, R12 ;  /* 0x000000ffff087224 */ /* 0x002fe400078e000c */
[----:B0-----:R-:W-:Y:S02]  /*2e10*/  IMAD.MOV.U32 R7, RZ, RZ, R6 ;  /* 0x000000ffff077224 */ /* 0x001fe400078e0006 */
[----:B------:R-:W-:Y:S01]  /*2e20*/  @!P4 IMAD.MOV R8, RZ, RZ, -R8 ;  /* 0x000000ffff08c224 */ /* 0x000fe200078e0a08 */
[----:B------:R-:W-:Y:S01]  /*2e30*/  ISETP.GT.U32.AND P4, PT, R5, R4, PT ;  /* 0x000000040500720c */ /* 0x000fe20003f84070 */
[----:B------:R-:W-:-:S04]  /*2e40*/  IMAD.HI.U32 R9, R0, R7, RZ ;  /* 0x0000000700097227 */ /* 0x000fc800078e00ff */
[----:B------:R-:W-:Y:S02]  /*2e50*/  @!P0 IMAD.IADD R13, R13, 0x1, -R5 ;  /* 0x000000010d0d8824 */ /* 0x000fe400078e0a05 */
[----:B------:R-:W-:Y:S01]  /*2e60*/  IMAD.MOV R9, RZ, RZ, -R9 ;  /* 0x000000ffff097224 */ /* 0x000fe200078e0a09 */
[----:B------:R-:W-:Y:S02]  /*2e70*/  @!P6 IADD3 R2, PT, PT, R2, -R5, RZ ;  /* 0x800000050202e210 */ /* 0x000fe40007ffe0ff */
[C---:B------:R-:W-:Y:S01]  /*2e80*/  ISETP.GT.U32.AND P0, PT, R5.reuse, R13, PT ;  /* 0x0000000d0500720c */ /* 0x040fe20003f04070 */
[C---:B------:R-:W-:Y:S01]  /*2e90*/  IMAD R7, R5.reuse, R9, R7 ;  /* 0x0000000905077224 */ /* 0x040fe200078e0207 */
[----:B------:R0:W-:Y:S01]  /*2ea0*/  STL [R1+0x64], R8 ;  /* 0x0000640801007387 */ /* 0x0001e20000100800 */
[----:B------:R-:W-:Y:S01]  /*2eb0*/  @!P4 IMAD.IADD R4, R4, 0x1, -R5 ;  /* 0x000000010404c824 */ /* 0x000fe200078e0a05 */
[C---:B------:R-:W-:Y:S02]  /*2ec0*/  ISETP.GT.U32.AND P1, PT, R5.reuse, R2, PT ;  /* 0x000000020500720c */ /* 0x040fe40003f24070 */
[----:B------:R-:W-:-:S02]  /*2ed0*/  ISETP.GT.U32.AND P4, PT, R5, R7, PT ;  /* 0x000000070500720c */ /* 0x000fc40003f84070 */
[----:B------:R-:W-:Y:S02]  /*2ee0*/  IABS R6, R30 ;  /* 0x0000001e00067213 */ /* 0x000fe40000000000 */
[----:B0-----:R-:W-:-:S03]  /*2ef0*/  IABS R8, R29 ;  /* 0x0000001d00087213 */ /* 0x001fc60000000000 */
[----:B------:R-:W-:Y:S01]  /*2f00*/  IMAD.HI.U32 R11, R0, R6, RZ ;  /* 0x00000006000b7227 */ /* 0x000fe200078e00ff */
[----:B------:R-:W-:-:S03]  /*2f10*/  ISETP.GE.AND P6, PT, R27, RZ, PT ;  /* 0x000000ff1b00720c */ /* 0x000fc60003fc6270 */
[----:B------:R-:W-:Y:S01]  /*2f20*/  IMAD.HI.U32 R12, R0, R8, RZ ;  /* 0x00000008000c7227 */ /* 0x000fe200078e00ff */
[----:B------:R-:W-:Y:S02]  /*2f30*/  ISETP.GE.AND P3, PT, R25, RZ, PT ;  /* 0x000000ff1900720c */ /* 0x000fe40003f66270 */
[----:B------:R-:W-:Y:S01]  /*2f40*/  ISETP.GE.AND P2, PT, R26, RZ, PT ;  /* 0x000000ff1a00720c */ /* 0x000fe20003f46270 */
[----:B------:R-:W-:Y:S02]  /*2f50*/  IMAD.MOV R12, RZ, RZ, -R12 ;  /* 0x000000ffff0c7224 */ /* 0x000fe400078e0a0c */
[----:B------:R-:W-:Y:S02]  /*2f60*/  @!P0 IMAD.IADD R13, R13, 0x1, -R5 ;  /* 0x000000010d0d8824 */ /* 0x000fe400078e0a05 */
[----:B------:R-:W-:Y:S01]  /*2f70*/  IMAD.MOV R11, RZ, RZ, -R11 ;  /* 0x000000ffff0b7224 */ /* 0x000fe200078e0a0b */
[----:B------:R-:W-:Y:S01]  /*2f80*/  @!P1 IADD3 R2, PT, PT, R2, -R5, RZ ;  /* 0x8000000502029210 */ /* 0x000fe20007ffe0ff */
[----:B------:R-:W-:Y:S01]  /*2f90*/  IMAD R8, R5, R12, R8 ;  /* 0x0000000c05087224 */ /* 0x000fe200078e0208 */
[----:B------:R-:W-:Y:S01]  /*2fa0*/  MOV R12, R13 ;  /* 0x0000000d000c7202 */ /* 0x000fe20000000f00 */
[----:B------:R-:W-:-:S02]  /*2fb0*/  @!P4 IMAD.IADD R7, R7, 0x1, -R5 ;  /* 0x000000010707c824 */ /* 0x000fc400078e0a05 */
[C---:B------:R-:W-:Y:S02]  /*2fc0*/  IMAD R6, R5.reuse, R11, R6 ;  /* 0x0000000b05067224 */ /* 0x040fe400078e0206 */
[----:B------:R-:W-:Y:S01]  /*2fd0*/  IMAD.MOV.U32 R14, RZ, RZ, R2 ;  /* 0x000000ffff0e7224 */ /* 0x000fe200078e0002 */
[C---:B------:R-:W-:Y:S01]  /*2fe0*/  ISETP.GT.U32.AND P4, PT, R5.reuse, R7, PT ;  /* 0x000000070500720c */ /* 0x040fe20003f84070 */
[----:B------:R-:W-:Y:S01]  /*2ff0*/  @!P6 IMAD.MOV R12, RZ, RZ, -R12 ;  /* 0x000000ffff0ce224 */ /* 0x000fe200078e0a0c */
[----:B------:R-:W-:Y:S02]  /*3000*/  IABS R10, R31 ;  /* 0x0000001f000a7213 */ /* 0x000fe40000000000 */
[----:B------:R-:W-:Y:S01]  /*3010*/  ISETP.GT.U32.AND P6, PT, R5, R6, PT ;  /* 0x000000060500720c */ /* 0x000fe20003fc4070 */
[----:B------:R-:W-:Y:S01]  /*3020*/  @!P3 IMAD.MOV R14, RZ, RZ, -R14 ;  /* 0x000000ffff0eb224 */ /* 0x000fe200078e0a0e */
[----:B------:R-:W-:Y:S01]  /*3030*/  IABS R9, R32 ;  /* 0x0000002000097213 */ /* 0x000fe20000000000 */
[----:B------:R-:W-:-:S02]  /*3040*/  @!P2 IMAD.MOV R4, RZ, RZ, -R4 ;  /* 0x000000ffff04a224 */ /* 0x000fc400078e0a04 */
[----:B------:R-:W-:Y:S01]  /*3050*/  IMAD.HI.U32 R11, R0, R10, RZ ;  /* 0x0000000a000b7227 */ /* 0x000fe200078e00ff */
[----:B------:R-:W-:Y:S01]  /*3060*/  STL [R1+0x50], R14 ;  /* 0x0000500e01007387 */ /* 0x000fe20000100800 */
[----:B------:R-:W-:Y:S02]  /*3070*/  ISETP.GE.AND P5, PT, R28, RZ, PT ;  /* 0x000000ff1c00720c */ /* 0x000fe40003fa6270 */
[----:B------:R-:W-:Y:S01]  /*3080*/  IMAD.HI.U32 R2, R0, R9, RZ ;  /* 0x0000000900027227 */ /* 0x000fe200078e00ff */
[----:B------:R0:W-:Y:S01]  /*3090*/  STL [R1+0x4c], R4 ;  /* 0x00004c0401007387 */ /* 0x0001e20000100800 */
[----:B------:R-:W-:Y:S02]  /*30a0*/  ISETP.GT.U32.AND P3, PT, R5, R8, PT ;  /* 0x000000080500720c */ /* 0x000fe40003f64070 */
[----:B------:R-:W-:Y:S02]  /*30b0*/  @!P4 IMAD.IADD R7, R7, 0x1, -R5 ;  /* 0x000000010707c824 */ /* 0x000fe400078e0a05 */
[----:B------:R-:W-:-:S02]  /*30c0*/  IMAD.MOV R2, RZ, RZ, -R2 ;  /* 0x000000ffff027224 */ /* 0x000fc400078e0a02 */
[----:B0-----:R-:W-:Y:S01]  /*30d0*/  IMAD.MOV R4, RZ, RZ, -R11 ;  /* 0x000000ffff047224 */ /* 0x001fe200078e0a0b */
[----:B------:R-:W-:Y:S01]  /*30e0*/  IABS R11, R33 ;  /* 0x00000021000b7213 */ /* 0x000fe20000000000 */
[----:B------:R-:W-:Y:S02]  /*30f0*/  @!P6 IMAD.IADD R6, R6, 0x1, -R5 ;  /* 0x000000010606e824 */ /* 0x000fe400078e0a05 */
[C---:B------:R-:W-:Y:S01]  /*3100*/  IMAD R10, R5.reuse, R4, R10 ;  /* 0x00000004050a7224 */ /* 0x040fe200078e020a */
[----:B------:R-:W-:Y:S01]  /*3110*/  MOV R14, R7 ;  /* 0x00000007000e7202 */ /* 0x000fe20000000f00 */
[----:B------:R0:W-:Y:S01]  /*3120*/  STL [R1+0x44], R12 ;  /* 0x0000440c01007387 */ /* 0x0001e20000100800 */
[C---:B------:R-:W-:Y:S01]  /*3130*/  IMAD R9, R5.reuse, R2, R9 ;  /* 0x0000000205097224 */ /* 0x040fe200078e0209 */
[C---:B------:R-:W-:Y:S02]  /*3140*/  ISETP.GT.U32.AND P6, PT, R5.reuse, R6, PT ;  /* 0x000000060500720c */ /* 0x040fe40003fc4070 */
[C---:B------:R-:W-:Y:S01]  /*3150*/  ISETP.GT.U32.AND P4, PT, R5.reuse, R10, PT ;  /* 0x0000000a0500720c */ /* 0x040fe20003f84070 */
[----:B------:R-:W-:Y:S01]  /*3160*/  @!P5 IMAD.MOV R14, RZ, RZ, -R14 ;  /* 0x000000ffff0ed224 */ /* 0x000fe200078e0a0e */
[----:B------:R-:W-:Y:S01]  /*3170*/  ISETP.GT.U32.AND P5, PT, R5, R9, PT ;  /* 0x000000090500720c */ /* 0x000fe20003fa4070 */
[----:B0-----:R-:W-:-:S04]  /*3180*/  IMAD.HI.U32 R12, R0, R11, RZ ;  /* 0x0000000b000c7227 */ /* 0x001fc800078e00ff */
[----:B------:R-:W-:Y:S02]  /*3190*/  @!P3 IMAD.IADD R8, R8, 0x1, -R5 ;  /* 0x000000010808b824 */ /* 0x000fe400078e0a05 */
[----:B------:R-:W-:-:S03]  /*31a0*/  IMAD.MOV R13, RZ, RZ, -R12 ;  /* 0x000000ffff0d7224 */ /* 0x000fc600078e0a0c */
[----:B------:R-:W-:Y:S01]  /*31b0*/  ISETP.GT.U32.AND P3, PT, R5, R8, PT ;  /* 0x000000080500720c */ /* 0x000fe20003f64070 */
[--C-:B------:R-:W-:Y:S02]  /*31c0*/  @!P6 IMAD.IADD R6, R6, 0x1, -R5.reuse ;  /* 0x000000010606e824 */ /* 0x100fe400078e0a05 */
[----:B------:R-:W-:Y:S01]  /*31d0*/  @!P4 IMAD.IADD R10, R10, 0x1, -R5 ;  /* 0x000000010a0ac824 */ /* 0x000fe200078e0a05 */
[----:B------:R-:W-:Y:S02]  /*31e0*/  @!P5 IADD3 R9, PT, PT, R9, -R5, RZ ;  /* 0x800000050909d210 */ /* 0x000fe40007ffe0ff */
[----:B------:R-:W-:Y:S02]  /*31f0*/  ISETP.GE.AND P1, PT, R29, RZ, PT ;  /* 0x000000ff1d00720c */ /* 0x000fe40003f26270 */
[----:B------:R-:W-:Y:S02]  /*3200*/  IABS R2, R35 ;  /* 0x0000002300027213 */ /* 0x000fe40000000000 */
[----:B------:R-:W-:-:S02]  /*3210*/  ISETP.GT.U32.AND P4, PT, R5, R10, PT ;  /* 0x0000000a0500720c */ /* 0x000fc40003f84070 */
[----:B------:R-:W-:Y:S01]  /*3220*/  ISETP.GE.AND P0, PT, R30, RZ, PT ;  /* 0x000000ff1e00720c */ /* 0x000fe20003f06270 */
[----:B------:R-:W-:Y:S01]  /*3230*/  @!P3 IMAD.IADD R8, R8, 0x1, -R5 ;  /* 0x000000010808b824 */ /* 0x000fe200078e0a05 */
[----:B------:R-:W-:Y:S01]  /*3240*/  ISETP.GT.U32.AND P5, PT, R5, R9, PT ;  /* 0x000000090500720c */ /* 0x000fe20003fa4070 */
[----:B------:R0:W-:Y:S02]  /*3250*/  STL [R1+0x3c], R14 ;  /* 0x00003c0e01007387 */ /* 0x0001e40000100800 */
[----:B0-----:R-:W-:Y:S01]  /*3260*/  IMAD.MOV.U32 R14, RZ, RZ, R8 ;  /* 0x000000ffff0e7224 */ /* 0x001fe200078e0008 */
[----:B------:R-:W-:-:S05]  /*3270*/  IABS R8, R36 ;  /* 0x0000002400087213 */ /* 0x000fca0000000000 */
[----:B------:R-:W-:Y:S02]  /*3280*/  @!P4 IMAD.IADD R10, R10, 0x1, -R5 ;  /* 0x000000010a0ac824 */ /* 0x000fe400078e0a05 */
[----:B------:R-:W-:Y:S02]  /*3290*/  @!P1 IMAD.MOV R14, RZ, RZ, -R14 ;  /* 0x000000ffff0e9224 */ /* 0x000fe400078e0a0e */
[----:B------:R-:W-:-:S03]  /*32a0*/  @!P5 IADD3 R9, PT, PT, R9, -R5, RZ ;  /* 0x800000050909d210 */ /* 0x000fc60007ffe0ff */
[----:B------:R-:W-:Y:S01]  /*32b0*/  STL [R1+0x58], R14 ;  /* 0x0000580e01007387 */ /* 0x000fe20000100800 */
[----:B------:R-:W-:Y:S02]  /*32c0*/  ISETP.GE.AND P2, PT, R31, RZ, PT ;  /* 0x000000ff1f00720c */ /* 0x000fe40003f46270 */
[----:B------:R-:W-:Y:S02]  /*32d0*/  ISETP.GE.AND P1, PT, R32, RZ, PT ;  /* 0x000000ff2000720c */ /* 0x000fe40003f26270 */
[----:B------:R-:W-:Y:S02]  /*32e0*/  ISETP.GE.AND P4, PT, R33, RZ, PT ;  /* 0x000000ff2100720c */ /* 0x000fe40003f86270 */
[----:B----4-:R-:W-:-:S05]  /*32f0*/  IABS R4, R34 ;  /* 0x0000002200047213 */ /* 0x010fca0000000000 */
[----:B------:R-:W-:-:S04]  /*3300*/  IMAD.HI.U32 R7, R0, R4, RZ ;  /* 0x0000000400077227 */ /* 0x000fc800078e00ff */
[----:B------:R-:W-:-:S04]  /*3310*/  IMAD.MOV R12, RZ, RZ, -R7 ;  /* 0x000000ffff0c7224 */ /* 0x000fc800078e0a07 */
[----:B------:R-:W-:-:S05]  /*3320*/  IMAD R4, R5, R12, R4 ;  /* 0x0000000c05047224 */ /* 0x000fca00078e0204 */
[C---:B------:R-:W-:Y:S01]  /*3330*/  ISETP.GT.U32.AND P6, PT, R5.reuse, R4, PT ;  /* 0x000000040500720c */ /* 0x040fe20003fc4070 */
[----:B------:R-:W-:Y:S02]  /*3340*/  IMAD R7, R5, R13, R11 ;  /* 0x0000000d05077224 */ /* 0x000fe400078e020b */
[----:B------:R-:W-:-:S03]  /*3350*/  IMAD.HI.U32 R11, R0, R2, RZ ;  /* 0x00000002000b7227 */ /* 0x000fc600078e00ff */
[----:B------:R-:W-:Y:S01]  /*3360*/  ISETP.GT.U32.AND P3, PT, R5, R7, PT ;  /* 0x000000070500720c */ /* 0x000fe20003f64070 */
[----:B------:R-:W-:Y:S02]  /*3370*/  IMAD.MOV R11, RZ, RZ, -R11 ;  /* 0x000000ffff0b7224 */ /* 0x000fe400078e0a0b */
[----:B------:R-:W-:-:S04]  /*3380*/  IMAD.MOV.U32 R12, RZ, RZ, R6 ;  /* 0x000000ffff0c7224 */ /* 0x000fc800078e0006 */
[----:B------:R-:W-:Y:S02]  /*3390*/  @!P6 IMAD.IADD R4, R4, 0x1, -R5 ;  /* 0x000000010404e824 */ /* 0x000fe400078e0a05 */
[C---:B------:R-:W-:Y:S02]  /*33a0*/  IMAD R2, R5.reuse, R11, R2 ;  /* 0x0000000b05027224 */ /* 0x040fe400078e0202 */
[----:B------:R-:W-:Y:S01]  /*33b0*/  IMAD.HI.U32 R11, R0, R8, RZ ;  /* 0x00000008000b7227 */ /* 0x000fe200078e00ff */
[----:B------:R-:W-:-:S03]  /*33c0*/  ISETP.GT.U32.AND P6, PT, R5, R4, PT ;  /* 0x000000040500720c */ /* 0x000fc60003fc4070 */
[----:B------:R-:W-:Y:S01]  /*33d0*/  @!P0 IMAD.MOV R12, RZ, RZ, -R12 ;  /* 0x000000ffff0c8224 */ /* 0x000fe200078e0a0c */
[----:B------:R-:W-:Y:S01]  /*33e0*/  IABS R6, R38 ;  /* 0x0000002600067213 */ /* 0x000fe20000000000 */
[----:B------:R-:W-:Y:S02]  /*33f0*/  @!P3 IMAD.IADD R7, R7, 0x1, -R5 ;  /* 0x000000010707b824 */ /* 0x000fe400078e0a05 */
[----:B------:R-:W-:Y:S01]  /*3400*/  IMAD.MOV.U32 R13, RZ, RZ, R10 ;  /* 0x000000ffff0d7224 */ /* 0x000fe200078e000a */
[----:B------:R0:W-:Y:S01]  /*3410*/  STL [R1+0x24], R12 ;  /* 0x0000240c01007387 */ /* 0x0001e20000100800 */
[----:B------:R-:W-:Y:S01]  /*3420*/  IMAD.MOV R10, RZ, RZ, -R11 ;  /* 0x000000ffff0a7224 */ /* 0x000fe200078e0a0b */
[C---:B------:R-:W-:Y:S02]  /*3430*/  ISETP.GT.U32.AND P5, PT, R5.reuse, R2, PT ;  /* 0x000000020500720c */ /* 0x040fe40003fa4070 */
[----:B------:R-:W-:Y:S01]  /*3440*/  ISETP.GT.U32.AND P0, PT, R5, R7, PT ;  /* 0x000000070500720c */ /* 0x000fe20003f04070 */
[----:B0-----:R-:W-:-:S02]  /*3450*/  IMAD.MOV.U32 R12, RZ, RZ, R9 ;  /* 0x000000ffff0c7224 */ /* 0x001fc400078e0009 */
[----:B------:R-:W-:Y:S02]  /*3460*/  IMAD.MOV.U32 R9, RZ, RZ, R6 ;  /* 0x000000ffff097224 */ /* 0x000fe400078e0006 */
[----:B------:R-:W-:Y:S02]  /*3470*/  IMAD R6, R5, R10, R8 ;  /* 0x0000000a05067224 */ /* 0x000fe400078e0208 */
[----:B------:R-:W-:-:S03]  /*3480*/  @!P6 IMAD.IADD R4, R4, 0x1, -R5 ;  /* 0x000000010404e824 */ /* 0x000fc600078e0a05 */
[----:B------:R-:W-:Y:S01]  /*3490*/  ISETP.GT.U32.AND P6, PT, R5, R6, PT ;  /* 0x000000060500720c */ /* 0x000fe20003fc4070 */
[----:B------:R-:W-:Y:S02]  /*34a0*/  @!P5 IMAD.IADD R2, R2, 0x1, -R5 ;  /* 0x000000010202d824 */ /* 0x000fe400078e0a05 */
[----:B------:R-:W-:Y:S02]  /*34b0*/  @!P0 IADD3 R7, PT, PT, R7, -R5, RZ ;  /* 0x8000000507078210 */ /* 0x000fe40007ffe0ff */
[----:B------:R-:W-:Y:S01]  /*34c0*/  IABS R8, R39 ;  /* 0x0000002700087213 */ /* 0x000fe20000000000 */
[----:B------:R-:W-:Y:S01]  /*34d0*/  @!P2 IMAD.MOV R13, RZ, RZ, -R13 ;  /* 0x000000ffff0da224 */ /* 0x000fe200078e0a0d */
[----:B------:R-:W-:Y:S01]  /*34e0*/  ISETP.GT.U32.AND P5, PT, R5, R2, PT ;  /* 0x000000020500720c */ /* 0x000fe20003fa4070 */
[----:B------:R-:W-:-:S04]  /*34f0*/  IMAD.HI.U32 R10, R0, R9, RZ ;  /* 0x00000009000a7227 */ /* 0x000fc800078e00ff */
[----:B------:R-:W-:Y:S02]  /*3500*/  @!P1 IMAD.MOV R12, RZ, RZ, -R12 ;  /* 0x000000ffff0c9224 */ /* 0x000fe400078e0a0c */
[----:B------:R-:W-:Y:S01]  /*3510*/  IMAD.MOV.U32 R11, RZ, RZ, R4 ;  /* 0x000000ffff0b7224 */ /* 0x000fe200078e0004 */
[----:B------:R-:W-:Y:S01]  /*3520*/  @!P6 IADD3 R6, PT, PT, R6, -R5, RZ ;  /* 0x800000050606e210 */ /* 0x000fe20007ffe0ff */
[----:B------:R-:W-:Y:S02]  /*3530*/  @!P4 IMAD.MOV R7, RZ, RZ, -R7 ;  /* 0x000000ffff07c224 */ /* 0x000fe400078e0a07 */
[----:B------:R-:W-:Y:S01]  /*3540*/  IMAD.MOV.U32 R4, RZ, RZ, R8 ;  /* 0x000000ffff047224 */ /* 0x000fe200078e0008 */
[----:B------:R-:W-:Y:S01]  /*3550*/  STL [R1+0x18], R13 ;  /* 0x0000180d01007387 */ /* 0x000fe20000100800 */
[----:B------:R-:W-:Y:S01]  /*3560*/  IMAD.MOV R10, RZ, RZ, -R10 ;  /* 0x000000ffff0a7224 */ /* 0x000fe200078e0a0a */
[----:B------:R-:W-:Y:S01]  /*3570*/  ISETP.GT.U32.AND P6, PT, R5, R6, PT ;  /* 0x000000060500720c */ /* 0x000fe20003fc4070 */
[----:B------:R-:W-:Y:S01]  /*3580*/  IMAD.HI.U32 R8, R0, R4, RZ ;  /* 0x0000000400087227 */ /* 0x000fe200078e00ff */
[----:B------:R-:W-:Y:S04]  /*3590*/  STL [R1+0x54], R12 ;  /* 0x0000540c01007387 */ /* 0x000fe80000100800 */
[----:B------:R0:W-:Y:S01]  /*35a0*/  STL [R1+0x14], R7 ;  /* 0x0000140701007387 */ /* 0x0001e20000100800 */
[----:B------:R-:W-:Y:S01]  /*35b0*/  IMAD.MOV R8, RZ, RZ, -R8 ;  /* 0x000000ffff087224 */ /* 0x000fe200078e0a08 */
[----:B------:R-:W-:Y:S01]  /*35c0*/  ISETP.GE.AND P3, PT, R34, RZ, PT ;  /* 0x000000ff2200720c */ /* 0x000fe20003f66270 */
[----:B------:R-:W-:-:S02]  /*35d0*/  @!P5 IMAD.IADD R2, R2, 0x1, -R5 ;  /* 0x000000010202d824 */ /* 0x000fc400078e0a05 */
[C---:B0-----:R-:W-:Y:S02]  /*35e0*/  IMAD R7, R5.reuse, R10, R9 ;  /* 0x0000000a05077224 */ /* 0x041fe400078e0209 */
[----:B------:R-:W-:-:S03]  /*35f0*/  IMAD R4, R5, R8, R4 ;  /* 0x0000000805047224 */ /* 0x000fc600078e0204 */
[C---:B------:R-:W-:Y:S02]  /*3600*/  ISETP.GT.U32.AND P5, PT, R5.reuse, R7, PT ;  /* 0x000000070500720c */ /* 0x040fe40003fa4070 */
[----:B------:R-:W-:Y:S02]  /*3610*/  @!P6 IADD3 R6, PT, PT, R6, -R5, RZ ;  /* 0x800000050606e210 */ /* 0x000fe40007ffe0ff */
[----:B------:R-:W-:Y:S01]  /*3620*/  ISETP.GT.U32.AND P6, PT, R5, R4, PT ;  /* 0x000000040500720c */ /* 0x000fe20003fc4070 */
[----:B------:R-:W-:Y:S01]  /*3630*/  @!P3 IMAD.MOV R11, RZ, RZ, -R11 ;  /* 0x000000ffff0bb224 */ /* 0x000fe200078e0a0b */
[----:B------:R-:W-:Y:S01]  /*3640*/  ISETP.GE.AND P1, PT, R36, RZ, PT ;  /* 0x000000ff2400720c */ /* 0x000fe20003f26270 */
[----:B------:R-:W-:Y:S01]  /*3650*/  IMAD.MOV.U32 R36, RZ, RZ, R37 ;  /* 0x000000ffff247224 */ /* 0x000fe200078e0025 */
[----:B---3--:R-:W-:Y:S01]  /*3660*/  IABS R61, R42 ;  /* 0x0000002a003d7213 */ /* 0x008fe20000000000 */
[----:B--2---:R-:W-:-:S04]  /*3670*/  IMAD.MOV.U32 R37, RZ, RZ, R44 ;  /* 0x000000ffff257224 */ /* 0x004fc800078e002c */
[----:B------:R-:W-:Y:S01]  /*3680*/  @!P5 IMAD.IADD R7, R7, 0x1, -R5 ;  /* 0x000000010707d824 */ /* 0x000fe200078e0a05 */
[----:B------:R-:W-:Y:S01]  /*3690*/  IABS R60, R48 ;  /* 0x00000030003c7213 */ /* 0x000fe20000000000 */
[----:B------:R-:W-:Y:S01]  /*36a0*/  IMAD.MOV.U32 R44, RZ, RZ, R59 ;  /* 0x000000ffff2c7224 */ /* 0x000fe200078e003b */
[----:B------:R-:W-:Y:S01]  /*36b0*/  IABS R59, R40 ;  /* 0x00000028003b7213 */ /* 0x000fe20000000000 */
[----:B------:R0:W-:Y:S01]  /*36c0*/  STL [R1+0x10], R11 ;  /* 0x0000100b01007387 */ /* 0x0001e20000100800 */
[----:B------:R-:W-:Y:S01]  /*36d0*/  ISETP.GT.U32.AND P5, PT, R5, R7, PT ;  /* 0x000000070500720c */ /* 0x000fe20003fa4070 */
[----:B------:R-:W-:Y:S01]  /*36e0*/  @!P6 IMAD.IADD R4, R4, 0x1, -R5 ;  /* 0x000000010404e824 */ /* 0x000fe200078e0a05 */
[----:B------:R-:W-:Y:S01]  /*36f0*/  ISETP.GE.AND P0, PT, R38, RZ, PT ;  /* 0x000000ff2600720c */ /* 0x000fe20003f06270 */
[----:B------:R-:W-:Y:S01]  /*3700*/  IMAD.MOV.U32 R38, RZ, RZ, R43 ;  /* 0x000000ffff267224 */ /* 0x000fe200078e002b */
[----:B------:R-:W-:Y:S01]  /*3710*/  ISETP.GE.AND P2, PT, R35, RZ, PT ;  /* 0x000000ff2300720c */ /* 0x000fe20003f46270 */
[----:B------:R-:W-:Y:S01]  /*3720*/  IMAD.HI.U32 R10, R0, R60, RZ ;  /* 0x0000003c000a7227 */ /* 0x000fe200078e00ff */
[----:B------:R-:W-:-:S03]  /*3730*/  IABS R43, R36 ;  /* 0x00000024002b7213 */ /* 0x000fc60000000000 */
[----:B0-----:R-:W-:Y:S01]  /*3740*/  IMAD.HI.U32 R11, R0, R61, RZ ;  /* 0x0000003d000b7227 */ /* 0x001fe200078e00ff */
[----:B------:R-:W-:-:S03]  /*3750*/  ISETP.GT.U32.AND P6, PT, R5, R4, PT ;  /* 0x000000040500720c */ /* 0x000fc60003fc4070 */
[----:B------:R-:W-:-:S04]  /*3760*/  IMAD.HI.U32 R9, R0, R59, RZ ;  /* 0x0000003b00097227 */ /* 0x000fc800078e00ff */
[----:B------:R-:W-:Y:S02]  /*3770*/  IMAD.MOV R11, RZ, RZ, -R11 ;  /* 0x000000ffff0b7224 */ /* 0x000fe400078e0a0b */
[----:B------:R-:W-:Y:S01]  /*3780*/  IMAD.HI.U32 R8, R0, R43, RZ ;  /* 0x0000002b00087227 */ /* 0x000fe200078e00ff */
[----:B------:R-:W-:-:S03]  /*3790*/  MOV R14, R2 ;  /* 0x00000002000e7202 */ /* 0x000fc60000000f00 */
[----:B------:R-:W-:Y:S02]  /*37a0*/  IMAD.MOV R10, RZ, RZ, -R10 ;  /* 0x000000ffff0a7224 */ /* 0x000fe400078e0a0a */
[----:B------:R-:W-:Y:S02]  /*37b0*/  IMAD.MOV R9, RZ, RZ, -R9 ;  /* 0x000000ffff097224 */ /* 0x000fe400078e0a09 */
[C---:B------:R-:W-:Y:S02]  /*37c0*/  IMAD R61, R5.reuse, R11, R61 ;  /* 0x0000000b053d7224 */ /* 0x040fe400078e023d */
[----:B------:R-:W-:Y:S02]  /*37d0*/  IMAD.MOV R8, RZ, RZ, -R8 ;  /* 0x000000ffff087224 */ /* 0x000fe400078e0a08 */
[C---:B------:R-:W-:Y:S02]  /*37e0*/  IMAD R60, R5.reuse, R10, R60 ;  /* 0x0000000a053c7224 */ /* 0x040fe400078e023c */
[----:B------:R-:W-:-:S02]  /*37f0*/  IMAD R59, R5, R9, R59 ;  /* 0x00000009053b7224 */ /* 0x000fc400078e023b */
[----:B------:R-:W-:Y:S02]  /*3800*/  IMAD.MOV.U32 R13, RZ, RZ, R6 ;  /* 0x000000ffff0d7224 */ /* 0x000fe400078e0006 */
[----:B------:R-:W-:Y:S01]  /*3810*/  @!P5 IMAD.IADD R7, R7, 0x1, -R5 ;  /* 0x000000010707d824 */ /* 0x000fe200078e0a05 */
[C---:B------:R-:W-:Y:S01]  /*3820*/  ISETP.GT.U32.AND P5, PT, R5.reuse, R61, PT ;  /* 0x0000003d0500720c */ /* 0x040fe20003fa4070 */
[C---:B------:R-:W-:Y:S02]  /*3830*/  IMAD R43, R5.reuse, R8, R43 ;  /* 0x00000008052b7224 */ /* 0x040fe400078e022b */
[----:B------:R-:W-:Y:S01]  /*3840*/  @!P2 IMAD.MOV R14, RZ, RZ, -R14 ;  /* 0x000000ffff0ea224 */ /* 0x000fe200078e0a0e */
[C---:B------:R-:W-:Y:S01]  /*3850*/  ISETP.GT.U32.AND P2, PT, R5.reuse, R60, PT ;  /* 0x0000003c0500720c */ /* 0x040fe20003f44070 */
[----:B------:R-:W-:Y:S01]  /*3860*/  @!P1 IMAD.MOV R13, RZ, RZ, -R13 ;  /* 0x000000ffff0d9224 */ /* 0x000fe200078e0a0d */
[C---:B------:R-:W-:Y:S01]  /*3870*/  ISETP.GT.U32.AND P1, PT, R5.reuse, R59, PT ;  /* 0x0000003b0500720c */ /* 0x040fe20003f24070 */
[----:B------:R-:W-:Y:S01]  /*3880*/  @!P6 IMAD.IADD R4, R4, 0x1, -R5 ;  /* 0x000000010404e824 */ /* 0x000fe200078e0a05 */
[----:B------:R-:W-:Y:S01]  /*3890*/  ISETP.GT.U32.AND P6, PT, R5, R43, PT ;  /* 0x0000002b0500720c */ /* 0x000fe20003fc4070 */
[----:B------:R-:W-:Y:S01]  /*38a0*/  IMAD.MOV.U32 R12, RZ, RZ, R7 ;  /* 0x000000ffff0c7224 */ /* 0x000fe200078e0007 */
[----:B------:R-:W-:Y:S01]  /*38b0*/  ISETP.GE.AND P3, PT, R42, RZ, PT ;  /* 0x000000ff2a00720c */ /* 0x000fe20003f66270 */
[----:B------:R-:W-:-:S02]  /*38c0*/  IMAD.MOV.U32 R42, RZ, RZ, R45 ;  /* 0x000000ffff2a7224 */ /* 0x000fc400078e002d */
[----:B------:R-:W-:Y:S01]  /*38d0*/  IMAD.MOV.U32 R45, RZ, RZ, R46 ;  /* 0x000000ffff2d7224 */ /* 0x000fe200078e002e */
[----:B------:R-:W-:Y:S02]  /*38e0*/  IABS R46, R41 ;  /* 0x00000029002e7213 */ /* 0x000fe40000000000 */
[----:B------:R-:W-:Y:S01]  /*38f0*/  @!P5 IADD3 R61, PT, PT, R61, -R5, RZ ;  /* 0x800000053d3dd210 */ /* 0x000fe20007ffe0ff */
[----:B------:R-:W-:Y:S01]  /*3900*/  @!P0 IMAD.MOV R12, RZ, RZ, -R12 ;  /* 0x000000ffff0c8224 */ /* 0x000fe200078e0a0c */
[----:B------:R-:W-:Y:S01]  /*3910*/  ISETP.GE.AND P0, PT, R48, RZ, PT ;  /* 0x000000ff3000720c */ /* 0x000fe20003f06270 */
[--C-:B------:R-:W-:Y:S01]  /*3920*/  @!P2 IMAD.IADD R60, R60, 0x1, -R5.reuse ;  /* 0x000000013c3ca824 */ /* 0x100fe200078e0a05 */
[----:B------:R-:W-:Y:S01]  /*3930*/  IABS R48, R42 ;  /* 0x0000002a00307213 */ /* 0x000fe20000000000 */
[----:B------:R-:W-:Y:S01]  /*3940*/  @!P1 IMAD.IADD R59, R59, 0x1, -R5 ;  /* 0x000000013b3b9824 */ /* 0x000fe200078e0a05 */
[----:B------:R-:W-:Y:S01]  /*3950*/  ISETP.GT.U32.AND P2, PT, R5, R61, PT ;  /* 0x0000003d0500720c */ /* 0x000fe20003f44070 */
[----:B------:R-:W-:-:S04]  /*3960*/  IMAD.HI.U32 R8, R0, R46, RZ ;  /* 0x0000002e00087227 */ /* 0x000fc800078e00ff */
[----:B------:R-:W-:Y:S01]  /*3970*/  @!P6 IMAD.IADD R43, R43, 0x1, -R5 ;  /* 0x000000012b2be824 */ /* 0x000fe200078e0a05 */
[----:B------:R-:W-:Y:S01]  /*3980*/  ISETP.GT.U32.AND P6, PT, R5, R59, PT ;  /* 0x0000003b0500720c */ /* 0x000fe20003fc4070 */
[----:B------:R-:W-:Y:S02]  /*3990*/  IMAD.MOV R8, RZ, RZ, -R8 ;  /* 0x000000ffff087224 */ /* 0x000fe400078e0a08 */
[----:B------:R-:W-:-:S04]  /*39a0*/  IMAD.HI.U32 R2, R0, R48, RZ ;  /* 0x0000003000027227 */ /* 0x000fc800078e00ff */
[----:B------:R-:W-:Y:S02]  /*39b0*/  IMAD R46, R5, R8, R46 ;  /* 0x00000008052e7224 */ /* 0x000fe400078e022e */
[----:B------:R-:W-:Y:S02]  /*39c0*/  IMAD.MOV R2, RZ, RZ, -R2 ;  /* 0x000000ffff027224 */ /* 0x000fe400078e0a02 */
[--C-:B------:R-:W-:Y:S01]  /*39d0*/  @!P2 IMAD.IADD R61, R61, 0x1, -R5.reuse ;  /* 0x000000013d3da824 */ /* 0x100fe200078e0a05 */
[C---:B------:R-:W-:Y:S01]  /*39e0*/  ISETP.GT.U32.AND P2, PT, R5.reuse, R46, PT ;  /* 0x0000002e0500720c */ /* 0x040fe20003f44070 */
[----:B------:R-:W-:Y:S01]  /*39f0*/  IMAD R48, R5, R2, R48 ;  /* 0x0000000205307224 */ /* 0x000fe200078e0230 */
[----:B------:R-:W-:Y:S01]  /*3a00*/  ISETP.GE.AND P4, PT, R39, RZ, PT ;  /* 0x000000ff2700720c */ /* 0x000fe20003f86270 */
[----:B------:R-:W-:Y:S02]  /*3a10*/  @!P6 IMAD.IADD R59, R59, 0x1, -R5 ;  /* 0x000000013b3be824 */ /* 0x000fe400078e0a05 */
[----:B------:R-:W-:Y:S01]  /*3a20*/  IMAD.MOV.U32 R39, RZ, RZ, R44 ;  /* 0x000000ffff277224 */ /* 0x000fe200078e002c */
[----:B------:R-:W-:Y:S01]  /*3a30*/  ISETP.GT.U32.AND P6, PT, R5, R48, PT ;  /* 0x000000300500720c */ /* 0x000fe20003fc4070 */
[----:B------:R-:W-:Y:S01]  /*3a40*/  IMAD.MOV.U32 R44, RZ, RZ, R45 ;  /* 0x000000ffff2c7224 */ /* 0x000fe200078e002d */
[----:B------:R-:W-:Y:S01]  /*3a50*/  MOV R45, R47 ;  /* 0x0000002f002d7202 */ /* 0x000fe20000000f00 */
[----:B------:R-:W-:-:S02]  /*3a60*/  IMAD.MOV.U32 R47, RZ, RZ, R49 ;  /* 0x000000ffff2f7224 */ /* 0x000fc400078e0031 */
[----:B------:R-:W-:Y:S01]  /*3a70*/  IMAD.MOV.U32 R49, RZ, RZ, R51 ;  /* 0x000000ffff317224 */ /* 0x000fe200078e0033 */
[----:B------:R-:W-:Y:S01]  /*3a80*/  IABS R51, R38 ;  /* 0x0000002600337213 */ /* 0x000fe20000000000 */
[----:B------:R-:W-:Y:S01]  /*3a90*/  @!P2 IMAD.IADD R46, R46, 0x1, -R5 ;  /* 0x000000012e2ea824 */ /* 0x000fe200078e0a05 */
[----:B------:R-:W-:Y:S01]  /*3aa0*/  ISETP.GE.AND P2, PT, R42, RZ, PT ;  /* 0x000000ff2a00720c */ /* 0x000fe20003f46270 */
[----:B------:R-:W-:Y:S02]  /*3ab0*/  IMAD.MOV.U32 R42, RZ, RZ, R44 ;  /* 0x000000ffff2a7224 */ /* 0x000fe400078e002c */
[----:B------:R-:W-:Y:S01]  /*3ac0*/  IMAD.HI.U32 R2, R0, R51, RZ ;  /* 0x0000003300027227 */ /* 0x000fe200078e00ff */
[----:B------:R-:W-:-:S03]  /*3ad0*/  ISETP.GE.AND P5, PT, R40, RZ, PT ;  /* 0x000000ff2800720c */ /* 0x000fc60003fa6270 */
[----:B------:R-:W-:Y:S02]  /*3ae0*/  IMAD.MOV.U32 R44, RZ, RZ, R47 ;  /* 0x000000ffff2c7224 */ /* 0x000fe400078e002f */
[----:B------:R-:W-:Y:S01]  /*3af0*/  IMAD.MOV.U32 R40, RZ, RZ, R50 ;  /* 0x000000ffff287224 */ /* 0x000fe200078e0032 */
[----:B------:R-:W-:Y:S01]  /*3b00*/  IABS R50, R37 ;  /* 0x0000002500327213 */ /* 0x000fe20000000000 */
[----:B------:R-:W-:Y:S02]  /*3b10*/  @!P4 IMAD.MOV R4, RZ, RZ, -R4 ;  /* 0x000000ffff04c224 */ /* 0x000fe400078e0a04 */
[----:B------:R-:W-:Y:S01]  /*3b20*/  IMAD.MOV.U32 R47, RZ, RZ, R53 ;  /* 0x000000ffff2f7224 */ /* 0x000fe200078e0035 */
[----:B------:R-:W-:Y:S01]  /*3b30*/  IABS R53, R39 ;  /* 0x0000002700357213 */ /* 0x000fe20000000000 */
[----:B------:R-:W-:Y:S01]  /*3b40*/  @!P6 IMAD.IADD R48, R48, 0x1, -R5 ;  /* 0x000000013030e824 */ /* 0x000fe200078e0a05 */
[----:B------:R-:W-:Y:S01]  /*3b50*/  STL [R1+0xc], R14 ;  /* 0x00000c0e01007387 */ /* 0x000fe20000100800 */
[----:B------:R-:W-:Y:S01]  /*3b60*/  IMAD.MOV R2, RZ, RZ, -R2 ;  /* 0x000000ffff027224 */ /* 0x000fe200078e0a02 */
[----:B------:R-:W-:-:S02]  /*3b70*/  ISETP.GT.U32.AND P1, PT, R5, R60, PT ;  /* 0x0000003c0500720c */ /* 0x000fc40003f24070 */
[----:B------:R-:W-:Y:S01]  /*3b80*/  STL [R1+0x8], R13 ;  /* 0x0000080d01007387 */ /* 0x000fe20000100800 */
[C---:B------:R-:W-:Y:S01]  /*3b90*/  IMAD R51, R5.reuse, R2, R51 ;  /* 0x0000000205337224 */ /* 0x040fe200078e0233 */
[C---:B------:R-:W-:Y:S02]  /*3ba0*/  ISETP.GT.U32.AND P6, PT, R5.reuse, R48, PT ;  /* 0x000000300500720c */ /* 0x040fe40003fc4070 */
[----:B------:R-:W-:Y:S01]  /*3bb0*/  STL [R1+0x4], R12 ;  /* 0x0000040c01007387 */ /* 0x000fe20000100800 */
[----:B------:R-:W-:Y:S01]  /*3bc0*/  ISETP.GT.U32.AND P4, PT, R5, R43, PT ;  /* 0x0000002b0500720c */ /* 0x000fe20003f84070 */
[----:B------:R-:W-:Y:S02]  /*3bd0*/  IMAD.HI.U32 R2, R0, R53, RZ ;  /* 0x0000003500027227 */ /* 0x000fe400078e00ff */
[----:B------:R0:W-:Y:S02]  /*3be0*/  STL [R1], R4 ;  /* 0x0000000401007387 */ /* 0x0001e40000100800 */
[----:B------:R-:W-:-:S02]  /*3bf0*/  IMAD.MOV R2, RZ, RZ, -R2 ;  /* 0x000000ffff027224 */ /* 0x000fc400078e0a02 */
[----:B0-----:R-:W-:-:S05]  /*3c00*/  IMAD.HI.U32 R4, R0, R50, RZ ;  /* 0x0000003200047227 */ /* 0x001fca00078e00ff */
[----:B------:R-:W-:Y:S01]  /*3c10*/  IADD3 R4, PT, PT, -R4, RZ, RZ ;  /* 0x000000ff04047210 */ /* 0x000fe20007ffe1ff */
[C---:B------:R-:W-:Y:S02]  /*3c20*/  IMAD R53, R5.reuse, R2, R53 ;  /* 0x0000000205357224 */ /* 0x040fe400078e0235 */
[--C-:B------:R-:W-:Y:S02]  /*3c30*/  @!P1 IMAD.IADD R60, R60, 0x1, -R5.reuse ;  /* 0x000000013c3c9824 */ /* 0x100fe400078e0a05 */
[----:B------:R-:W-:Y:S01]  /*3c40*/  IMAD R50, R5, R4, R50 ;  /* 0x0000000405327224 */ /* 0x000fe200078e0232 */
[----:B------:R-:W-:Y:S01]  /*3c50*/  @!P6 IADD3 R48, PT, PT, R48, -R5, RZ ;  /* 0x800000053030e210 */ /* 0x000fe20007ffe0ff */
[----:B------:R-:W-:Y:S01]  /*3c60*/  @!P4 IMAD.IADD R43, R43, 0x1, -R5 ;  /* 0x000000012b2bc824 */ /* 0x000fe200078e0a05 */
[----:B------:R-:W-:Y:S01]  /*3c70*/  ISETP.GT.U32.AND P6, PT, R5, R53, PT ;  /* 0x000000350500720c */ /* 0x000fe20003fc4070 */
[----:B------:R-:W-:Y:S01]  /*3c80*/  @!P0 IMAD.MOV R60, RZ, RZ, -R60 ;  /* 0x000000ffff3c8224 */ /* 0x000fe200078e0a3c */
[----:B------:R-:W-:Y:S01]  /*3c90*/  ISETP.GE.AND P4, PT, R41, RZ, PT ;  /* 0x000000ff2900720c */ /* 0x000fe20003f86270 */
[----:B------:R-:W-:Y:S01]  /*3ca0*/  IMAD.MOV.U32 R41, RZ, RZ, R45 ;  /* 0x000000ffff297224 */ /* 0x000fe200078e002d */
[C---:B------:R-:W-:Y:S01]  /*3cb0*/  ISETP.GT.U32.AND P0, PT, R5.reuse, R50, PT ;  /* 0x000000320500720c */ /* 0x040fe20003f04070 */
[----:B------:R-:W-:Y:S01]  /*3cc0*/  IMAD.MOV.U32 R45, RZ, RZ, R49 ;  /* 0x000000ffff2d7224 */ /* 0x000fe200078e0031 */
[----:B------:R-:W-:Y:S01]  /*3cd0*/  MOV R49, R55 ;  /* 0x0000003700317202 */ /* 0x000fe20000000f00 */
[----:B------:R-:W-:Y:S01]  /*3ce0*/  @!P3 IMAD.MOV R61, RZ, RZ, -R61 ;  /* 0x000000ffff3db224 */ /* 0x000fe200078e0a3d */
[C---:B------:R-:W-:Y:S01]  /*3cf0*/  ISETP.GT.U32.AND P3, PT, R5.reuse, R46, PT ;  /* 0x0000002e0500720c */ /* 0x040fe20003f64070 */
[----:B------:R-:W-:Y:S01]  /*3d00*/  @!P5 IMAD.MOV R59, RZ, RZ, -R59 ;  /* 0x000000ffff3bd224 */ /* 0x000fe200078e0a3b */
[----:B------:R-:W-:-:S02]  /*3d10*/  ISETP.GT.U32.AND P5, PT, R5, R51, PT ;  /* 0x000000330500720c */ /* 0x000fc40003fa4070 */
[----:B------:R-:W-:Y:S02]  /*3d20*/  IABS R55, R40 ;  /* 0x0000002800377213 */ /* 0x000fe40000000000 */
[----:B------:R-:W-:-:S03]  /*3d30*/  ISETP.GE.AND P1, PT, R36, RZ, PT ;  /* 0x000000ff2400720c */ /* 0x000fc60003f26270 */
[----:B------:R-:W-:Y:S01]  /*3d40*/  IMAD.HI.U32 R2, R0, R55, RZ ;  /* 0x0000003700027227 */ /* 0x000fe200078e00ff */
[----:B------:R-:W-:-:S03]  /*3d50*/  IABS R33, R41 ;  /* 0x0000002900217213 */ /* 0x000fc60000000000 */
[--C-:B------:R-:W-:Y:S02]  /*3d60*/  @!P6 IMAD.IADD R53, R53, 0x1, -R5.reuse ;  /* 0x000000013535e824 */ /* 0x100fe400078e0a05 */
[----:B------:R-:W-:Y:S02]  /*3d70*/  IMAD.MOV R2, RZ, RZ, -R2 ;  /* 0x000000ffff027224 */ /* 0x000fe400078e0a02 */
[--C-:B------:R-:W-:Y:S01]  /*3d80*/  @!P0 IMAD.IADD R50, R50, 0x1, -R5.reuse ;  /* 0x0000000132328824 */ /* 0x100fe200078e0a05 */
[----:B------:R-:W-:Y:S01]  /*3d90*/  ISETP.GT.U32.AND P6, PT, R5, R53, PT ;  /* 0x000000350500720c */ /* 0x000fe20003fc4070 */
[--C-:B------:R-:W-:Y:S02]  /*3da0*/  @!P3 IMAD.IADD R46, R46, 0x1, -R5.reuse ;  /* 0x000000012e2eb824 */ /* 0x100fe400078e0a05 */
[----:B------:R-:W-:Y:S02]  /*3db0*/  @!P5 IMAD.IADD R51, R51, 0x1, -R5 ;  /* 0x000000013333d824 */ /* 0x000fe400078e0a05 */
[C---:B------:R-:W-:Y:S01]  /*3dc0*/  IMAD R55, R5.reuse, R2, R55 ;  /* 0x0000000205377224 */ /* 0x040fe200078e0237 */
[----:B------:R-:W-:Y:S01]  /*3dd0*/  ISETP.GT.U32.AND P5, PT, R5, R50, PT ;  /* 0x000000320500720c */ /* 0x000fe20003fa4070 */
[----:B------:R-:W-:-:S04]  /*3de0*/  IMAD.HI.U32 R2, R0, R33, RZ ;  /* 0x0000002100027227 */ /* 0x000fc800078e00ff */
[----:B------:R-:W-:Y:S01]  /*3df0*/  @!P4 IMAD.MOV R46, RZ, RZ, -R46 ;  /* 0x000000ffff2ec224 */ /* 0x000fe200078e0a2e */
[----:B------:R-:W-:Y:S01]  /*3e00*/  ISETP.GT.U32.AND P4, PT, R5, R51, PT ;  /* 0x000000330500720c */ /* 0x000fe20003f84070 */
[----:B------:R-:W-:Y:S01]  /*3e10*/  IMAD.MOV R4, RZ, RZ, -R2 ;  /* 0x000000ffff047224 */ /* 0x000fe200078e0a02 */
[----:B------:R-:W-:Y:S01]  /*3e20*/  IABS R9, R42 ;  /* 0x0000002a00097213 */ /* 0x000fe20000000000 */
[----:B------:R-:W-:Y:S01]  /*3e30*/  @!P1 IMAD.MOV R43, RZ, RZ, -R43 ;  /* 0x000000ffff2b9224 */ /* 0x000fe200078e0a2b */
[----:B------:R-:W-:Y:S01]  /*3e40*/  ISETP.GE.AND P1, PT, R37, RZ, PT ;  /* 0x000000ff2500720c */ /* 0x000fe20003f26270 */
[----:B------:R-:W-:Y:S01]  /*3e50*/  IMAD R33, R5, R4, R33 ;  /* 0x0000000405217224 */ /* 0x000fe200078e0221 */
[----:B------:R-:W-:Y:S02]  /*3e60*/  ISETP.GE.AND P3, PT, R38, RZ, PT ;  /* 0x000000ff2600720c */ /* 0x000fe40003f66270 */
[----:B------:R-:W-:Y:S01]  /*3e70*/  ISETP.GE.AND P0, PT, R39, RZ, PT ;  /* 0x000000ff2700720c */ /* 0x000fe20003f06270 */
[----:B------:R-:W-:Y:S01]  /*3e80*/  IMAD.HI.U32 R2, R0, R9, RZ ;  /* 0x0000000900027227 */ /* 0x000fe200078e00ff */
[----:B------:R-:W-:-:S03]  /*3e90*/  @!P5 IADD3 R50, PT, PT, R50, -R5, RZ ;  /* 0x800000053232d210 */ /* 0x000fc60007ffe0ff */
[--C-:B------:R-:W-:Y:S01]  /*3ea0*/  @!P6 IMAD.IADD R53, R53, 0x1, -R5.reuse ;  /* 0x000000013535e824 */ /* 0x100fe200078e0a05 */
[----:B------:R-:W-:Y:S01]  /*3eb0*/  ISETP.GT.U32.AND P6, PT, R5, R33, PT ;  /* 0x000000210500720c */ /* 0x000fe20003fc4070 */
[----:B------:R-:W-:Y:S02]  /*3ec0*/  IMAD.MOV R2, RZ, RZ, -R2 ;  /* 0x000000ffff027224 */ /* 0x000fe400078e0a02 */
[----:B------:R-:W-:Y:S01]  /*3ed0*/  @!P4 IMAD.IADD R51, R51, 0x1, -R5 ;  /* 0x000000013333c824 */ /* 0x000fe200078e0a05 */
[----:B------:R-:W-:Y:S01]  /*3ee0*/  STL [R1+0x1498], R61 ;  /* 0x0014983d01007387 */ /* 0x000fe20000100800 */
[----:B------:R-:W-:Y:S02]  /*3ef0*/  @!P2 IMAD.MOV R48, RZ, RZ, -R48 ;  /* 0x000000ffff30a224 */ /* 0x000fe400078e0a30 */
[----:B------:R-:W-:Y:S01]  /*3f00*/  @!P1 IMAD.MOV R50, RZ, RZ, -R50 ;  /* 0x000000ffff329224 */ /* 0x000fe200078e0a32 */
[----:B------:R-:W-:Y:S01]  /*3f10*/  STL [R1+0x149c], R60 ;  /* 0x00149c3c01007387 */ /* 0x000fe20000100800 */
[C---:B------:R-:W-:Y:S01]  /*3f20*/  IMAD R9, R5.reuse, R2, R9 ;  /* 0x0000000205097224 */ /* 0x040fe200078e0209 */
[----:B------:R-:W-:Y:S01]  /*3f30*/  ISETP.GT.U32.AND P2, PT, R5, R55, PT ;  /* 0x000000370500720c */ /* 0x000fe20003f44070 */
[----:B------:R-:W-:Y:S01]  /*3f40*/  @!P3 IMAD.MOV R51, RZ, RZ, -R51 ;  /* 0x000000ffff33b224 */ /* 0x000fe200078e0a33 */
[----:B------:R-:W-:Y:S01]  /*3f50*/  STL [R1+0x14a0], R59 ;  /* 0x0014a03b01007387 */ /* 0x000fe20000100800 */
[----:B------:R-:W-:-:S03]  /*3f60*/  @!P0 IADD3 R53, PT, PT, -R53, RZ, RZ ;  /* 0x000000ff35358210 */ /* 0x000fc60007ffe1ff */
[----:B------:R-:W-:Y:S01]  /*3f70*/  STL [R1+0x14a4], R43 ;  /* 0x0014a42b01007387 */ /* 0x000fe20000100800 */
[----:B------:R-:W-:-:S03]  /*3f80*/  ISETP.GT.U32.AND P3, PT, R5, R9, PT ;  /* 0x000000090500720c */ /* 0x000fc60003f64070 */
[----:B------:R-:W-:Y:S01]  /*3f90*/  STL [R1+0x14a8], R46 ;  /* 0x0014a82e01007387 */ /* 0x000fe20000100800 */
[----:B------:R-:W-:-:S03]  /*3fa0*/  ISETP.GE.AND P5, PT, R40, RZ, PT ;  /* 0x000000ff2800720c */ /* 0x000fc60003fa6270 */
[----:B------:R-:W-:Y:S01]  /*3fb0*/  STL [R1+0x14ac], R48 ;  /* 0x0014ac3001007387 */ /* 0x000fe20000100800 */
[----:B------:R-:W-:-:S03]  /*3fc0*/  @!P6 IMAD.IADD R33, R33, 0x1, -R5 ;  /* 0x000000012121e824 */ /* 0x000fc600078e0a05 */
[----:B------:R-:W-:Y:S04]  /*3fd0*/  STL [R1+0x14b0], R50 ;  /* 0x0014b03201007387 */ /* 0x000fe80000100800 */
[----:B------:R-:W-:Y:S04]  /*3fe0*/  STL [R1+0x14b4], R51 ;  /* 0x0014b43301007387 */ /* 0x000fe80000100800 */
[----:B------:R-:W-:Y:S04]  /*3ff0*/  STL [R1+0x14b8], R53 ;  /* 0x0014b83501007387 */ /* 0x000fe80000100800 */
[----:B------:R-:W2:Y:S01]  /*4000*/  LDL.LU R40, [R1+0x1d0] ;  /* 0x0001d00001287983 */ /* 0x000ea20000300800 */
[----:B------:R-:W-:-:S02]  /*4010*/  ISETP.GT.U32.AND P6, PT, R5, R33, PT ;  /* 0x000000210500720c */ /* 0x000fc40003fc4070 */
[----:B------:R-:W-:Y:S01]  /*4020*/  IABS R37, R57 ;  /* 0x0000003900257213 */ /* 0x000fe20000000000 */
[--C-:B------:R-:W-:Y:S01]  /*4030*/  @!P2 IMAD.IADD R55, R55, 0x1, -R5.reuse ;  /* 0x000000013737a824 */ /* 0x100fe200078e0a05 */
[----:B------:R-:W-:Y:S01]  /*4040*/  ISETP.GE.AND P4, PT, R41, RZ, PT ;  /* 0x000000ff2900720c */ /* 0x000fe20003f86270 */
[----:B------:R-:W-:Y:S02]  /*4050*/  @!P3 IMAD.IADD R9, R9, 0x1, -R5 ;  /* 0x000000010909b824 */ /* 0x000fe400078e0a05 */
[----:B------:R-:W-:Y:S01]  /*4060*/  IMAD.HI.U32 R6, R0, R37, RZ ;  /* 0x0000002500067227 */ /* 0x000fe200078e00ff */
[C---:B------:R-:W-:Y:S02]  /*4070*/  ISETP.GT.U32.AND P1, PT, R5.reuse, R55, PT ;  /* 0x000000370500720c */ /* 0x040fe40003f24070 */
[----:B------:R-:W-:Y:S01]  /*4080*/  ISETP.GT.U32.AND P3, PT, R5, R9, PT ;  /* 0x000000090500720c */ /* 0x000fe20003f64070 */
[----:B------:R-:W-:Y:S02]  /*4090*/  IMAD.MOV R6, RZ, RZ, -R6 ;  /* 0x000000ffff067224 */ /* 0x000fe400078e0a06 */
[----:B------:R-:W-:-:S02]  /*40a0*/  @!P6 IADD3 R33, PT, PT, R33, -R5, RZ ;  /* 0x800000052121e210 */ /* 0x000fc40007ffe0ff */
[C---:B------:R-:W-:Y:S01]  /*40b0*/  IMAD R37, R5.reuse, R6, R37 ;  /* 0x0000000605257224 */ /* 0x040fe200078e0225 */
[----:B------:R-:W-:Y:S02]  /*40c0*/  IABS R4, R45 ;  /* 0x0000002d00047213 */ /* 0x000fe40000000000 */
[----:B------:R-:W-:Y:S01]  /*40d0*/  ISETP.GE.AND P2, PT, R42, RZ, PT ;  /* 0x000000ff2a00720c */ /* 0x000fe20003f46270 */
[----:B------:R-:W-:Y:S01]  /*40e0*/  @!P4 IMAD.MOV R33, RZ, RZ, -R33 ;  /* 0x000000ffff21c224 */ /* 0x000fe200078e0a21 */
[----:B------:R-:W-:Y:S01]  /*40f0*/  ISETP.GT.U32.AND P4, PT, R5, R37, PT ;  /* 0x000000250500720c */ /* 0x000fe20003f84070 */
[----:B------:R-:W-:Y:S01]  /*4100*/  IMAD.HI.U32 R2, R0, R4, RZ ;  /* 0x0000000400027227 */ /* 0x000fe200078e00ff */
[----:B------:R-:W-:-:S03]  /*4110*/  IABS R26, R47 ;  /* 0x0000002f001a7213 */ /* 0x000fc60000000000 */
[--C-:B------:R-:W-:Y:S02]  /*4120*/  @!P1 IMAD.IADD R55, R55, 0x1, -R5.reuse ;  /* 0x0000000137379824 */ /* 0x100fe400078e0a05 */
[----:B------:R-:W-:Y:S02]  /*4130*/  IMAD.MOV R2, RZ, RZ, -R2 ;  /* 0x000000ffff027224 */ /* 0x000fe400078e0a02 */
[----:B------:R-:W-:Y:S01]  /*4140*/  @!P3 IMAD.IADD R9, R9, 0x1, -R5 ;  /* 0x000000010909b824 */ /* 0x000fe200078e0a05 */
[----:B------:R-:W-:Y:S01]  /*4150*/  @!P5 IADD3 R55, PT, PT, -R55, RZ, RZ ;  /* 0x000000ff3737d210 */ /* 0x000fe20007ffe1ff */
[----:B------:R-:W-:Y:S02]  /*4160*/  IMAD R15, R5, R2, R4 ;  /* 0x00000002050f7224 */ /* 0x000fe400078e0204 */
[----:B------:R-:W-:Y:S02]  /*4170*/  @!P2 IMAD.MOV R9, RZ, RZ, -R9 ;  /* 0x000000ffff09a224 */ /* 0x000fe400078e0a09 */
[----:B------:R-:W-:Y:S01]  /*4180*/  IMAD.HI.U32 R4, R0, R26, RZ ;  /* 0x0000001a00047227 */ /* 0x000fe200078e00ff */
[----:B------:R-:W-:Y:S01]  /*4190*/  STL [R1+0x14bc], R55 ;  /* 0x0014bc3701007387 */ /* 0x000fe20000100800 */
[----:B------:R-:W-:-:S02]  /*41a0*/  @!P4 IADD3 R37, PT, PT, R37, -R5, RZ ;  /* 0x800000052525c210 */ /* 0x000fc40007ffe0ff */
[----:B------:R-:W-:Y:S01]  /*41b0*/  IABS R41, R58 ;  /* 0x0000003a00297213 */ /* 0x000fe20000000000 */
[----:B------:R-:W-:Y:S01]  /*41c0*/  STL [R1+0x14c0], R33 ;  /* 0x0014c02101007387 */ /* 0x000fe20000100800 */
[----:B------:R-:W-:Y:S01]  /*41d0*/  IMAD.MOV R4, RZ, RZ, -R4 ;  /* 0x000000ffff047224 */ /* 0x000fe200078e0a04 */
[----:B------:R-:W-:Y:S02]  /*41e0*/  ISETP.GE.AND P4, PT, R57, RZ, PT ;  /* 0x000000ff3900720c */ /* 0x000fe40003f86270 */
[----:B------:R-:W-:Y:S01]  /*41f0*/  STL [R1+0x14c4], R9 ;  /* 0x0014c40901007387 */ /* 0x000fe20000100800 */
[----:B------:R-:W-:-:S03]  /*4200*/  IMAD R26, R5, R4, R26 ;  /* 0x00000004051a7224 */ /* 0x000fc600078e021a */
[----:B------:R-:W3:Y:S01]  /*4210*/  LDL.LU R57, [R1+0x1d4] ;  /* 0x0001d40001397983 */ /* 0x000ee20000300800 */
[----:B------:R-:W-:-:S04]  /*4220*/  IMAD.HI.U32 R4, R0, R41, RZ ;  /* 0x0000002900047227 */ /* 0x000fc800078e00ff */
[----:B------:R-:W-:-:S04]  /*4230*/  IMAD.MOV R4, RZ, RZ, -R4 ;  /* 0x000000ffff047224 */ /* 0x000fc800078e0a04 */
[----:B------:R-:W-:-:S05]  /*4240*/  IMAD R41, R5, R4, R41 ;  /* 0x0000000405297224 */ /* 0x000fca00078e0229 */
[----:B------:R-:W-:-:S13]  /*4250*/  ISETP.GT.U32.AND P2, PT, R5, R41, PT ;  /* 0x000000290500720c */ /* 0x000fda0003f44070 */
[----:B------:R-:W-:Y:S01]  /*4260*/  @!P2 IMAD.IADD R41, R41, 0x1, -R5 ;  /* 0x000000012929a824 */ /* 0x000fe200078e0a05 */
[----:B------:R-:W-:Y:S02]  /*4270*/  ISETP.GE.AND P2, PT, R58, RZ, PT ;  /* 0x000000ff3a00720c */ /* 0x000fe40003f46270 */
[----:B------:R-:W4:Y:S01]  /*4280*/  LDL.LU R58, [R1+0x1d8] ;  /* 0x0001d800013a7983 */ /* 0x000f220000300800 */
[----:B------:R-:W-:Y:S02]  /*4290*/  IABS R32, R49 ;  /* 0x0000003100207213 */ /* 0x000fe40000000000 */
[----:B------:R-:W-:-:S03]  /*42a0*/  ISETP.GT.U32.AND P6, PT, R5, R15, PT ;  /* 0x0000000f0500720c */ /* 0x000fc60003fc4070 */
[----:B------:R-:W-:-:S04]  /*42b0*/  IMAD.HI.U32 R2, R0, R32, RZ ;  /* 0x0000002000027227 */ /* 0x000fc800078e00ff */
[----:B------:R-:W-:Y:S01]  /*42c0*/  IMAD.MOV R2, RZ, RZ, -R2 ;  /* 0x000000ffff027224 */ /* 0x000fe200078e0a02 */
[----:B------:R-:W-:-:S03]  /*42d0*/  ISETP.GT.U32.AND P3, PT, R5, R26, PT ;  /* 0x0000001a0500720c */ /* 0x000fc60003f64070 */
[----:B------:R-:W-:Y:S02]  /*42e0*/  IMAD R32, R5, R2, R32 ;  /* 0x0000000205207224 */ /* 0x000fe400078e0220 */
[--C-:B------:R-:W-:Y:S02]  /*42f0*/  @!P6 IMAD.IADD R15, R15, 0x1, -R5.reuse ;  /* 0x000000010f0fe824 */ /* 0x100fe400078e0a05 */
[----:B------:R-:W-:Y:S01]  /*4300*/  IMAD.MOV.U32 R38, RZ, RZ, R44 ;  /* 0x000000ffff267224 */ /* 0x000fe200078e002c */
[----:B------:R-:W-:Y:S01]  /*4310*/  ISETP.GT.U32.AND P6, PT, R5, R32, PT ;  /* 0x000000200500720c */ /* 0x000fe20003fc4070 */
[----:B------:R-:W-:Y:S01]  /*4320*/  IMAD.MOV.U32 R39, RZ, RZ, R54 ;  /* 0x000000ffff277224 */ /* 0x000fe200078e0036 */
[----:B------:R-:W-:Y:S01]  /*4330*/  ISETP.GE.AND P1, PT, R47, RZ, PT ;  /* 0x000000ff2f00720c */ /* 0x000fe20003f26270 */
[----:B------:R-:W4:Y:S01]  /*4340*/  LDL.LU R44, [R1+0x1dc] ;  /* 0x0001dc00012c7983 */ /* 0x000f220000300800 */
[----:B------:R-:W-:Y:S01]  /*4350*/  IABS R47, R38 ;  /* 0x00000026002f7213 */ /* 0x000fe20000000000 */
[----:B------:R-:W-:-:S04]  /*4360*/  @!P3 IMAD.IADD R26, R26, 0x1, -R5 ;  /* 0x000000011a1ab824 */ /* 0x000fc800078e0a05 */
[----:B------:R-:W-:Y:S01]  /*4370*/  IMAD.HI.U32 R2, R0, R47, RZ ;  /* 0x0000002f00027227 */ /* 0x000fe200078e00ff */
[----:B------:R-:W-:-:S03]  /*4380*/  IABS R54, R39 ;  /* 0x0000002700367213 */ /* 0x000fc60000000000 */
[----:B------:R-:W-:Y:S01]  /*4390*/  @!P6 IMAD.IADD R32, R32, 0x1, -R5 ;  /* 0x000000012020e824 */ /* 0x000fe200078e0a05 */
[----:B------:R-:W-:Y:S01]  /*43a0*/  ISETP.GT.U32.AND P6, PT, R5, R26, PT ;  /* 0x0000001a0500720c */ /* 0x000fe20003fc4070 */
[----:B------:R-:W-:-:S03]  /*43b0*/  IMAD.MOV R2, RZ, RZ, -R2 ;  /* 0x000000ffff027224 */ /* 0x000fc600078e0a02 */
[C---:B------:R-:W-:Y:S01]  /*43c0*/  ISETP.GT.U32.AND P5, PT, R5.reuse, R32, PT ;  /* 0x000000200500720c */ /* 0x040fe20003fa4070 */
[----:B------:R-:W-:Y:S02]  /*43d0*/  IMAD R47, R5, R2, R47 ;  /* 0x00000002052f7224 */ /* 0x000fe400078e022f */
[----:B------:R-:W-:-:S04]  /*43e0*/  IMAD.HI.U32 R2, R0, R54, RZ ;  /* 0x0000003600027227 */ /* 0x000fc800078e00ff */
[----:B------:R-:W-:Y:S02]  /*43f0*/  IMAD.MOV R2, RZ, RZ, -R2 ;  /* 0x000000ffff027224 */ /* 0x000fe400078e0a02 */
[--C-:B------:R-:W-:Y:S01]  /*4400*/  @!P6 IMAD.IADD R26, R26, 0x1, -R5.reuse ;  /* 0x000000011a1ae824 */ /* 0x100fe200078e0a05 */
[C---:B------:R-:W-:Y:S01]  /*4410*/  ISETP.GT.U32.AND P6, PT, R5.reuse, R47, PT ;  /* 0x0000002f0500720c */ /* 0x040fe20003fc4070 */
[C---:B------:R-:W-:Y:S02]  /*4420*/  IMAD R54, R5.reuse, R2, R54 ;  /* 0x0000000205367224 */ /* 0x040fe400078e0236 */
[----:B------:R-:W-:Y:S01]  /*4430*/  @!P5 IMAD.IADD R32, R32, 0x1, -R5 ;  /* 0x000000012020d824 */ /* 0x000fe200078e0a05 */
[----:B------:R-:W-:Y:S02]  /*4440*/  IABS R19, R52 ;  /* 0x0000003400137213 */ /* 0x000fe40000000000 */
[----:B------:R-:W-:-:S03]  /*4450*/  ISETP.GT.U32.AND P5, PT, R5, R54, PT ;  /* 0x000000360500720c */ /* 0x000fc60003fa4070 */
[----:B------:R-:W-:Y:S01]  /*4460*/  IMAD.HI.U32 R4, R0, R19, RZ ;  /* 0x0000001300047227 */ /* 0x000fe200078e00ff */
[----:B------:R-:W-:-:S03]  /*4470*/  IABS R42, R56 ;  /* 0x00000038002a7213 */ /* 0x000fc60000000000 */
[----:B------:R-:W-:Y:S01]  /*4480*/  @!P6 IMAD.IADD R47, R47, 0x1, -R5 ;  /* 0x000000012f2fe824 */ /* 0x000fe200078e0a05 */
[----:B------:R-:W-:Y:S01]  /*4490*/  ISETP.GT.U32.AND P3, PT, R5, R15, PT ;  /* 0x0000000f0500720c */ /* 0x000fe20003f64070 */
[----:B------:R-:W-:-:S04]  /*44a0*/  IMAD.MOV R4, RZ, RZ, -R4 ;  /* 0x000000ffff047224 */ /* 0x000fc800078e0a04 */
[----:B------:R-:W-:Y:S01]  /*44b0*/  @!P5 IMAD.IADD R54, R54, 0x1, -R5 ;  /* 0x000000013636d824 */ /* 0x000fe200078e0a05 */
[C---:B------:R-:W-:Y:S01]  /*44c0*/  ISETP.GT.U32.AND P5, PT, R5.reuse, R47, PT ;  /* 0x0000002f0500720c */ /* 0x040fe20003fa4070 */
[----:B------:R-:W-:Y:S02]  /*44d0*/  IMAD R19, R5, R4, R19 ;  /* 0x0000000405137224 */ /* 0x000fe400078e0213 */
[----:B------:R-:W-:-:S04]  /*44e0*/  IMAD.HI.U32 R4, R0, R42, RZ ;  /* 0x0000002a00047227 */ /* 0x000fc800078e00ff */
[----:B------:R-:W-:Y:S01]  /*44f0*/  IMAD.MOV R4, RZ, RZ, -R4 ;  /* 0x000000ffff047224 */ /* 0x000fe200078e0a04 */
[----:B------:R-:W-:Y:S01]  /*4500*/  ISETP.GE.AND P0, PT, R45, RZ, PT ;  /* 0x000000ff2d00720c */ /* 0x000fe20003f06270 */
[--C-:B------:R-:W-:Y:S02]  /*4510*/  @!P3 IMAD.IADD R15, R15, 0x1, -R5.reuse ;  /* 0x000000010f0fb824 */ /* 0x100fe400078e0a05 */
[----:B------:R-:W-:Y:S01]  /*4520*/  IMAD R42, R5, R4, R42 ;  /* 0x00000004052a7224 */ /* 0x000fe200078e022a */
[----:B------:R-:W-:Y:S01]  /*4530*/  ISETP.GE.AND P3, PT, R49, RZ, PT ;  /* 0x000000ff3100720c */ /* 0x000fe20003f66270 */
[----:B------:R-:W4:Y:S01]  /*4540*/  LDL.LU R45, [R1+0x1e0] ;  /* 0x0001e000012d7983 */ /* 0x000f220000300800 */
[----:B------:R-:W-:-:S03]  /*4550*/  @!P5 IMAD.IADD R47, R47, 0x1, -R5 ;  /* 0x000000012f2fd824 */ /* 0x000fc600078e0a05 */
[----:B------:R-:W4:Y:S01]  /*4560*/  LDL.LU R49, [R1+0x1e4] ;  /* 0x0001e40001317983 */ /* 0x000f220000300800 */
[C---:B------:R-:W-:Y:S02]  /*4570*/  ISETP.GT.U32.AND P5, PT, R5.reuse, R42, PT ;  /* 0x0000002a0500720c */ /* 0x040fe40003fa4070 */
[C---:B------:R-:W-:Y:S01]  /*4580*/  ISETP.GT.U32.AND P6, PT, R5.reuse, R37, PT ;  /* 0x000000250500720c */ /* 0x040fe20003fc4070 */
[----:B------:R-:W-:Y:S01]  /*4590*/  @!P0 IMAD.MOV R15, RZ, RZ, -R15 ;  /* 0x000000ffff0f8224 */ /* 0x000fe200078e0a0f */
[----:B------:R-:W-:-:S09]  /*45a0*/  ISETP.GT.U32.AND P0, PT, R5, R41, PT ;  /* 0x000000290500720c */ /* 0x000fd20003f04070 */
[--C-:B------:R-:W-:Y:S02]  /*45b0*/  @!P5 IMAD.IADD R42, R42, 0x1, -R5.reuse ;  /* 0x000000012a2ad824 */ /* 0x100fe400078e0a05 */
[----:B------:R-:W-:Y:S01]  /*45c0*/  @!P1 IMAD.MOV R26, RZ, RZ, -R26 ;  /* 0x000000ffff1a9224 */ /* 0x000fe200078e0a1a */
[----:B------:R-:W-:Y:S01]  /*45d0*/  ISETP.GT.U32.AND P1, PT, R5, R54, PT ;  /* 0x000000360500720c */ /* 0x000fe20003f24070 */
[----:B------:R-:W-:Y:S01]  /*45e0*/  @!P3 IMAD.MOV R32, RZ, RZ, -R32 ;  /* 0x000000ffff20b224 */ /* 0x000fe200078e0a20 */
[----:B------:R-:W-:Y:S01]  /*45f0*/  @!P6 IADD3 R37, PT, PT, R37, -R5, RZ ;  /* 0x800000052525e210 */ /* 0x000fe20007ffe0ff */
[----:B------:R-:W-:Y:S01]  /*4600*/  @!P0 IMAD.IADD R41, R41, 0x1, -R5 ;  /* 0x0000000129298824 */ /* 0x000fe200078e0a05 */
[----:B------:R-:W-:Y:S02]  /*4610*/  ISETP.GT.U32.AND P3, PT, R5, R19, PT ;  /* 0x000000130500720c */ /* 0x000fe40003f64070 */
[----:B------:R-:W-:Y:S02]  /*4620*/  ISETP.GE.AND P6, PT, R38, RZ, PT ;  /* 0x000000ff2600720c */ /* 0x000fe40003fc6270 */
[----:B------:R-:W-:Y:S01]  /*4630*/  ISETP.GE.AND P0, PT, R39, RZ, PT ;  /* 0x000000ff2700720c */ /* 0x000fe20003f06270 */
[----:B------:R-:W-:Y:S01]  /*4640*/  @!P2 IMAD.MOV R41, RZ, RZ, -R41 ;  /* 0x000000ffff29a224 */ /* 0x000fe200078e0a29 */
[----:B------:R-:W-:Y:S01]  /*4650*/  STL [R1+0x14c8], R15 ;  /* 0x0014c80f01007387 */ /* 0x000fe20000100800 */
[----:B------:R-:W-:-:S02]  /*4660*/  @!P4 IMAD.MOV R37, RZ, RZ, -R37 ;  /* 0x000000ffff25c224 */ /* 0x000fc400078e0a25 */
[--C-:B------:R-:W-:Y:S01]  /*4670*/  @!P1 IMAD.IADD R54, R54, 0x1, -R5.reuse ;  /* 0x0000000136369824 */ /* 0x100fe200078e0a05 */
[----:B------:R-:W-:Y:S01]  /*4680*/  STL [R1+0x14cc], R26 ;  /* 0x0014cc1a01007387 */ /* 0x000fe20000100800 */
[----:B------:R-:W-:Y:S02]  /*4690*/  ISETP.GE.AND P1, PT, R52, RZ, PT ;  /* 0x000000ff3400720c */ /* 0x000fe40003f26270 */
[----:B------:R-:W-:Y:S01]  /*46a0*/  @!P3 IMAD.IADD R19, R19, 0x1, -R5 ;  /* 0x000000011313b824 */ /* 0x000fe200078e0a05 */
[----:B------:R-:W-:Y:S01]  /*46b0*/  STL [R1+0x14d0], R32 ;  /* 0x0014d02001007387 */ /* 0x000fe20000100800 */
[----:B------:R-:W-:Y:S01]  /*46c0*/  @!P6 IMAD.MOV R47, RZ, RZ, -R47 ;  /* 0x000000ffff2fe224 */ /* 0x000fe200078e0a2f */
[----:B------:R-:W-:Y:S01]  /*46d0*/  ISETP.GE.AND P3, PT, R56, RZ, PT ;  /* 0x000000ff3800720c */ /* 0x000fe20003f66270 */
[----:B------:R-:W-:Y:S01]  /*46e0*/  @!P0 IMAD.MOV R54, RZ, RZ, -R54 ;  /* 0x000000ffff368224 */ /* 0x000fe200078e0a36 */
[----:B------:R-:W4:Y:S04]  /*46f0*/  LDL.LU R52, [R1+0x1e8] ;  /* 0x0001e80001347983 */ /* 0x000f280000300800 */
[----:B------:R-:W4:Y:S04]  /*4700*/  LDL.LU R56, [R1+0x1ec] ;  /* 0x0001ec0001387983 */ /* 0x000f280000300800 */
[----:B------:R-:W-:Y:S04]  /*4710*/  STL [R1+0x14d4], R37 ;  /* 0x0014d42501007387 */ /* 0x000fe80000100800 */
[----:B------:R-:W-:Y:S04]  /*4720*/  STL [R1+0x14d8], R41 ;  /* 0x0014d82901007387 */ /* 0x000fe80000100800 */
[----:B------:R-:W-:Y:S04]  /*4730*/  STL [R1+0x14dc], R47 ;  /* 0x0014dc2f01007387 */ /* 0x000fe80000100800 */
[----:B------:R-:W-:Y:S01]  /*4740*/  STL [R1+0x14e0], R54 ;  /* 0x0014e03601007387 */ /* 0x000fe20000100800 */
[----:B--2---:R-:W-:-:S05]  /*4750*/  IABS R2, R40 ;  /* 0x0000002800027213 */ /* 0x004fca0000000000 */
[----:B------:R-:W-:-:S04]  /*4760*/  IMAD.HI.U32 R4, R0, R2, RZ ;  /* 0x0000000200047227 */ /* 0x000fc800078e00ff */
[----:B------:R-:W-:-:S04]  /*4770*/  IMAD.MOV R4, RZ, RZ, -R4 ;  /* 0x000000ffff047224 */ /* 0x000fc800078e0a04 */
[----:B------:R-:W-:-:S05]  /*4780*/  IMAD R6, R5, R4, R2 ;  /* 0x0000000405067224 */ /* 0x000fca00078e0202 */
[----:B------:R-:W-:-:S13]  /*4790*/  ISETP.GT.U32.AND P5, PT, R5, R6, PT ;  /* 0x000000060500720c */ /* 0x000fda0003fa4070 */
[----:B------:R-:W-:-:S05]  /*47a0*/  @!P5 IMAD.IADD R6, R6, 0x1, -R5 ;  /* 0x000000010606d824 */ /* 0x000fca00078e0a05 */
[----:B------:R-:W-:Y:S02]  /*47b0*/  ISETP.GT.U32.AND P2, PT, R5, R6, PT ;  /* 0x000000060500720c */ /* 0x000fe40003f44070 */
[----:B---3--:R-:W-:-:S05]  /*47c0*/  IABS R10, R57 ;  /* 0x00000039000a7213 */ /* 0x008fca0000000000 */
[----:B------:R-:W-:-:S04]  /*47d0*/  IMAD.HI.U32 R7, R0, R10, RZ ;  /* 0x0000000a00077227 */ /* 0x000fc800078e00ff */
[----:B------:R-:W-:Y:S02]  /*47e0*/  IMAD.MOV R7, RZ, RZ, -R7 ;  /* 0x000000ffff077224 */ /* 0x000fe400078e0a07 */
[----:B------:R-:W-:Y:S01]  /*47f0*/  @!P2 IMAD.IADD R6, R6, 0x1, -R5 ;  /* 0x000000010606a824 */ /* 0x000fe200078e0a05 */
[----:B------:R-:W-:Y:S01]  /*4800*/  ISETP.GE.AND P2, PT, R57, RZ, PT ;  /* 0x000000ff3900720c */ /* 0x000fe20003f46270 */
[C---:B------:R-:W-:Y:S01]  /*4810*/  IMAD R10, R5.reuse, R7, R10 ;  /* 0x00000007050a7224 */ /* 0x040fe200078e020a */
[----:B------:R-:W2:Y:S04]  /*4820*/  LDL.LU R57, [R1+0x1f0] ;  /* 0x0001f00001397983 */ /* 0x000ea80000300800 */
[----:B------:R-:W-:Y:S02]  /*4830*/  ISETP.GT.U32.AND P6, PT, R5, R10, PT ;  /* 0x0000000a0500720c */ /* 0x000fe40003fc4070 */
[----:B----4-:R-:W-:-:S11]  /*4840*/  IABS R12, R58 ;  /* 0x0000003a000c7213 */ /* 0x010fd60000000000 */
[----:B------:R-:W-:Y:S01]  /*4850*/  @!P6 IMAD.IADD R10, R10, 0x1, -R5 ;  /* 0x000000010a0ae824 */ /* 0x000fe200078e0a05 */
[----:B------:R-:W-:Y:S02]  /*4860*/  ISETP.GE.AND P6, PT, R58, RZ, PT ;  /* 0x000000ff3a00720c */ /* 0x000fe40003fc6270 */
[----:B------:R-:W3:Y:S01]  /*4870*/  LDL.LU R58, [R1+0x1f4] ;  /* 0x0001f400013a7983 */ /* 0x000ee20000300800 */
[----:B------:R-:W-:Y:S01]  /*4880*/  IMAD.HI.U32 R11, R0, R12, RZ ;  /* 0x0000000c000b7227 */ /* 0x000fe200078e00ff */
[----:B------:R-:W-:-:S04]  /*4890*/  ISETP.GT.U32.AND P5, PT, R5, R19, PT ;  /* 0x000000130500720c */ /* 0x000fc80003fa4070 */
[----:B------:R-:W-:Y:S02]  /*48a0*/  IADD3 R11, PT, PT, -R11, RZ, RZ ;  /* 0x000000ff0b0b7210 */ /* 0x000fe40007ffe1ff */
[----:B------:R-:W-:-:S03]  /*48b0*/  ISETP.GT.U32.AND P4, PT, R5, R42, PT ;  /* 0x0000002a0500720c */ /* 0x000fc60003f84070 */
[----:B------:R-:W-:Y:S01]  /*48c0*/  IMAD R11, R5, R11, R12 ;  /* 0x0000000b050b7224 */ /* 0x000fe200078e020c */
[----:B------:R-:W-:-:S03]  /*48d0*/  ISETP.GE.AND P0, PT, R40, RZ, PT ;  /* 0x000000ff2800720c */ /* 0x000fc60003f06270 */
[----:B------:R-:W-:Y:S02]  /*48e0*/  @!P5 IADD3 R19, PT, PT, R19, -R5, RZ ;  /* 0x800000051313d210 */ /* 0x000fe40007ffe0ff */
[----:B------:R-:W-:-:S04]  /*48f0*/  ISETP.GT.U32.AND P5, PT, R5, R11, PT ;  /* 0x0000000b0500720c */ /* 0x000fc80003fa4070 */
[----:B------:R-:W-:Y:S02]  /*4900*/  @!P4 IMAD.IADD R42, R42, 0x1, -R5 ;  /* 0x000000012a2ac824 */ /* 0x000fe400078e0a05 */
[----:B------:R-:W-:Y:S02]  /*4910*/  @!P1 IMAD.MOV R19, RZ, RZ, -R19 ;  /* 0x000000ffff139224 */ /* 0x000fe400078e0a13 */
[----:B------:R-:W-:Y:S01]  /*4920*/  @!P0 IMAD.MOV R6, RZ, RZ, -R6 ;  /* 0x000000ffff068224 */ /* 0x000fe200078e0a06 */
[----:B------:R-:W-:Y:S02]  /*4930*/  @!P3 IADD3 R42, PT, PT, -R42, RZ, RZ ;  /* 0x000000ff2a2ab210 */ /* 0x000fe40007ffe1ff */
[----:B------:R-:W-:Y:S02]  /*4940*/  STL [R1+0x14e4], R19 ;  /* 0x0014e41301007387 */ /* 0x000fe40000100800 */
[--C-:B------:R-:W-:Y:S01]  /*4950*/  @!P5 IMAD.IADD R11, R11, 0x1, -R5.reuse ;  /* 0x000000010b0bd824 */ /* 0x100fe200078e0a05 */
[----:B------:R-:W-:Y:S01]  /*4960*/  ISETP.GT.U32.AND P5, PT, R5, R10, PT ;  /* 0x0000000a0500720c */ /* 0x000fe20003fa4070 */
[----:B------:R-:W-:Y:S04]  /*4970*/  STL [R1+0x14e8], R42 ;  /* 0x0014e82a01007387 */ /* 0x000fe80000100800 */
[----:B------:R0:W-:Y:S04]  /*4980*/  STL [R1+0x14ec], R6 ;  /* 0x0014ec0601007387 */ /* 0x0001e80000100800 */
[----:B------:R-:W4:Y:S04]  /*4990*/  LDL.LU R27, [R1+0x1f8] ;  /* 0x0001f800011b7983 */ /* 0x000f280000300800 */
[----:B------:R-:W-:Y:S01]  /*49a0*/  @!P5 IMAD.IADD R10, R10, 0x1, -R5 ;  /* 0x000000010a0ad824 */ /* 0x000fe200078e0a05 */
[----:B------:R-:W4:Y:S01]  /*49b0*/  LDL.LU R28, [R1+0x1fc] ;  /* 0x0001fc00011c7983 */ /* 0x000f220000300800 */
[----:B------:R-:W-:-:S03]  /*49c0*/  IABS R2, R49 ;  /* 0x0000003100027213 */ /* 0x000fc60000000000 */
[----:B------:R-:W4:Y:S02]  /*49d0*/  LDL.LU R39, [R1+0x200] ;  /* 0x0002000001277983 */ /* 0x000f240000300800 */
[C---:B------:R-:W-:Y:S01]  /*49e0*/  IMAD.HI.U32 R12, R0.reuse, R2, RZ ;  /* 0x00000002000c7227 */ /* 0x040fe200078e00ff */
[----:B------:R-:W-:Y:S01]  /*49f0*/  IABS R8, R45 ;  /* 0x0000002d00087213 */ /* 0x000fe20000000000 */
[----:B------:R-:W4:Y:S02]  /*4a00*/  LDL.LU R31, [R1+0x204] ;  /* 0x00020400011f7983 */ /* 0x000f240000300800 */
[----:B------:R-:W-:Y:S02]  /*4a10*/  IMAD.MOV R12, RZ, RZ, -R12 ;  /* 0x000000ffff0c7224 */ /* 0x000fe400078e0a0c */
[----:B------:R-:W-:Y:S01]  /*4a20*/  IMAD.HI.U32 R7, R0, R8, RZ ;  /* 0x0000000800077227 */ /* 0x000fe200078e00ff */
[----:B------:R-:W4:Y:S03]  /*4a30*/  LDL.LU R35, [R1+0x208] ;  /* 0x0002080001237983 */ /* 0x000f260000300800 */
[----:B------:R-:W-:-:S02]  /*4a40*/  IMAD R2, R5, R12, R2 ;  /* 0x0000000c05027224 */ /* 0x000fc400078e0202 */
[----:B------:R-:W-:-:S03]  /*4a50*/  IMAD.MOV R7, RZ, RZ, -R7 ;  /* 0x000000ffff077224 */ /* 0x000fc600078e0a07 */
[C---:B------:R-:W-:Y:S01]  /*4a60*/  ISETP.GT.U32.AND P5, PT, R5.reuse, R2, PT ;  /* 0x000000020500720c */ /* 0x040fe20003fa4070 */
[----:B------:R-:W-:-:S05]  /*4a70*/  IMAD R8, R5, R7, R8 ;  /* 0x0000000705087224 */ /* 0x000fca00078e0208 */
[----:B------:R-:W-:Y:S01]  /*4a80*/  ISETP.GT.U32.AND P3, PT, R5, R8, PT ;  /* 0x000000080500720c */ /* 0x000fe20003f64070 */
[----:B------:R-:W-:-:S06]  /*4a90*/  @!P2 IMAD.MOV R10, RZ, RZ, -R10 ;  /* 0x000000ffff0aa224 */ /* 0x000fcc00078e0a0a */
[----:B------:R-:W-:-:S04]  /*4aa0*/  @!P5 IADD3 R2, PT, PT, R2, -R5, RZ ;  /* 0x800000050202d210 */ /* 0x000fc80007ffe0ff */
[C---:B------:R-:W-:Y:S02]  /*4ab0*/  ISETP.GT.U32.AND P2, PT, R5.reuse, R2, PT ;  /* 0x000000020500720c */ /* 0x040fe40003f44070 */
[----:B------:R-:W-:Y:S01]  /*4ac0*/  @!P3 IMAD.IADD R8, R8, 0x1, -R5 ;  /* 0x000000010808b824 */ /* 0x000fe200078e0a05 */
[----:B------:R-:W-:-:S04]  /*4ad0*/  ISETP.GT.U32.AND P1, PT, R5, R11, PT ;  /* 0x0000000b0500720c */ /* 0x000fc80003f24070 */
[----:B------:R-:W-:-:S06]  /*4ae0*/  ISETP.GT.U32.AND P5, PT, R5, R8, PT ;  /* 0x000000080500720c */ /* 0x000fcc0003fa4070 */
[----:B------:R-:W-:-:S03]  /*4af0*/  @!P2 IMAD.IADD R2, R2, 0x1, -R5 ;  /* 0x000000010202a824 */ /* 0x000fc600078e0a05 */
[----:B------:R-:W-:Y:S01]  /*4b00*/  @!P1 IMAD.IADD R11, R11, 0x1, -R5 ;  /* 0x000000010b0b9824 */ /* 0x000fe200078e0a05 */
[----:B------:R-:W-:-:S03]  /*4b10*/  ISETP.GE.AND P1, PT, R45, RZ, PT ;  /* 0x000000ff2d00720c */ /* 0x000fc60003f26270 */
[----:B------:R-:W-:-:S05]  /*4b20*/  @!P5 IMAD.IADD R8, R8, 0x1, -R5 ;  /* 0x000000010808d824 */ /* 0x000fca00078e0a05 */
[----:B------:R-:W-:Y:S02]  /*4b30*/  MOV R21, R8 ;  /* 0x0000000800157202 */ /* 0x000fe40000000f00 */
[----:B------:R-:W-:Y:S02]  /*4b40*/  IABS R7, R52 ;  /* 0x0000003400077213 */ /* 0x000fe40000000000 */
[----:B------:R-:W-:Y:S01]  /*4b50*/  ISETP.GE.AND P3, PT, R52, RZ, PT ;  /* 0x000000ff3400720c */ /* 0x000fe20003f66270 */
[----:B------:R-:W-:Y:S01]  /*4b60*/  @!P1 IMAD.MOV R21, RZ, RZ, -R21 ;  /* 0x000000ffff159224 */ /* 0x000fe200078e0a15 */
[----:B--2---:R-:W-:Y:S02]  /*4b70*/  IABS R40, R57 ;  /* 0x0000003900287213 */ /* 0x004fe40000000000 */
[----:B------:R-:W-:Y:S02]  /*4b80*/  ISETP.GE.AND P2, PT, R57, RZ, PT ;  /* 0x000000ff3900720c */ /* 0x000fe40003f46270 */
[----:B------:R-:W2:Y:S04]  /*4b90*/  LDL.LU R57, [R1+0x20c] ;  /* 0x00020c0001397983 */ /* 0x000ea80000300800 */
[----:B------:R-:W2:Y:S01]  /*4ba0*/  LDL.LU R45, [R1+0x210] ;  /* 0x00021000012d7983 */ /* 0x000ea20000300800 */
[----:B---3--:R-:W-:-:S02]  /*4bb0*/  IABS R52, R58 ;  /* 0x0000003a00347213 */ /* 0x008fc40000000000 */
[----:B------:R-:W-:Y:S02]  /*4bc0*/  ISETP.GE.AND P1, PT, R58, RZ, PT ;  /* 0x000000ff3a00720c */ /* 0x000fe40003f26270 */
[----:B------:R-:W3:Y:S01]  /*4bd0*/  LDL.LU R58, [R1+0x214] ;  /* 0x00021400013a7983 */ /* 0x000ee20000300800 */
[----:B------:R-:W-:-:S05]  /*4be0*/  IABS R4, R44 ;  /* 0x0000002c00047213 */ /* 0x000fca0000000000 */
[----:B------:R-:W-:-:S04]  /*4bf0*/  IMAD.HI.U32 R13, R0, R4, RZ ;  /* 0x00000004000d7227 */ /* 0x000fc800078e00ff */
[----:B------:R-:W-:-:S04]  /*4c00*/  IMAD.MOV R13, RZ, RZ, -R13 ;  /* 0x000000ffff0d7224 */ /* 0x000fc800078e0a0d */
[----:B------:R-:W-:-:S05]  /*4c10*/  IMAD R4, R5, R13, R4 ;  /* 0x0000000d05047224 */ /* 0x000fca00078e0204 */
[----:B------:R-:W-:Y:S01]  /*4c20*/  ISETP.GT.U32.AND P4, PT, R5, R4, PT ;  /* 0x000000040500720c */ /* 0x000fe20003f84070 */
[----:B------:R-:W-:-:S04]  /*4c30*/  IMAD.HI.U32 R13, R0, R7, RZ ;  /* 0x00000007000d7227 */ /* 0x000fc800078e00ff */
[----:B------:R-:W-:Y:S02]  /*4c40*/  IMAD.MOV R13, RZ, RZ, -R13 ;  /* 0x000000ffff0d7224 */ /* 0x000fe400078e0a0d */
[----:B------:R-:W-:Y:S02]  /*4c50*/  IMAD.MOV.U32 R34, RZ, RZ, R11 ;  /* 0x000000ffff227224 */ /* 0x000fe400078e000b */
[----:B------:R-:W-:Y:S01]  /*4c60*/  IMAD R13, R5, R13, R7 ;  /* 0x0000000d050d7224 */ /* 0x000fe200078e0207 */
[----:B------:R-:W-:-:S03]  /*4c70*/  IABS R12, R56 ;  /* 0x00000038000c7213 */ /* 0x000fc60000000000 */
[----:B------:R-:W-:Y:S02]  /*4c80*/  @!P4 IMAD.IADD R4, R4, 0x1, -R5 ;  /* 0x000000010404c824 */ /* 0x000fe400078e0a05 */
[----:B------:R-:W-:Y:S01]  /*4c90*/  @!P6 IMAD.MOV R34, RZ, RZ, -R34 ;  /* 0x000000ffff22e224 */ /* 0x000fe200078e0a22 */
[C---:B------:R-:W-:Y:S02]  /*4ca0*/  ISETP.GT.U32.AND P6, PT, R5.reuse, R13, PT ;  /* 0x0000000d0500720c */ /* 0x040fe40003fc4070 */
[----:B------:R-:W-:Y:S01]  /*4cb0*/  ISETP.GT.U32.AND P4, PT, R5, R4, PT ;  /* 0x000000040500720c */ /* 0x000fe20003f84070 */
[----:B------:R-:W-:-:S04]  /*4cc0*/  IMAD.HI.U32 R14, R0, R12, RZ ;  /* 0x0000000c000e7227 */ /* 0x000fc800078e00ff */
[----:B------:R-:W-:-:S04]  /*4cd0*/  IMAD.MOV R14, RZ, RZ, -R14 ;  /* 0x000000ffff0e7224 */ /* 0x000fc800078e0a0e */
[----:B------:R-:W-:Y:S02]  /*4ce0*/  IMAD R30, R5, R14, R12 ;  /* 0x0000000e051e7224 */ /* 0x000fe400078e020c */
[--C-:B------:R-:W-:Y:S02]  /*4cf0*/  @!P6 IMAD.IADD R13, R13, 0x1, -R5.reuse ;  /* 0x000000010d0de824 */ /* 0x100fe400078e0a05 */
[----:B------:R-:W-:Y:S01]  /*4d00*/  @!P4 IMAD.IADD R4, R4, 0x1, -R5 ;  /* 0x000000010404c824 */ /* 0x000fe200078e0a05 */
[C---:B------:R-:W-:Y:S02]  /*4d10*/  ISETP.GT.U32.AND P5, PT, R5.reuse, R30, PT ;  /* 0x0000001e0500720c */ /* 0x040fe40003fa4070 */
[----:B------:R-:W-:Y:S01]  /*4d20*/  ISETP.GT.U32.AND P6, PT, R5, R13, PT ;  /* 0x0000000d0500720c */ /* 0x000fe20003fc4070 */
[----:B------:R-:W-:Y:S02]  /*4d30*/  IMAD.MOV.U32 R17, RZ, RZ, R4 ;  /* 0x000000ffff117224 */ /* 0x000fe400078e0004 */
[----:B------:R-:W-:-:S04]  /*4d40*/  IMAD.HI.U32 R4, R0, R40, RZ ;  /* 0x0000002800047227 */ /* 0x000fc800078e00ff */
[----:B------:R-:W-:Y:S01]  /*4d50*/  IMAD.MOV R4, RZ, RZ, -R4 ;  /* 0x000000ffff047224 */ /* 0x000fe200078e0a04 */
[----:B----4-:R-:W-:-:S03]  /*4d60*/  IABS R38, R27 ;  /* 0x0000001b00267213 */ /* 0x010fc60000000000 */
[----:B------:R-:W-:Y:S02]  /*4d70*/  IMAD R40, R5, R4, R40 ;  /* 0x0000000405287224 */ /* 0x000fe400078e0228 */
[--C-:B------:R-:W-:Y:S02]  /*4d80*/  @!P5 IMAD.IADD R30, R30, 0x1, -R5.reuse ;  /* 0x000000011e1ed824 */ /* 0x100fe400078e0a05 */
[----:B------:R-:W-:Y:S01]  /*4d90*/  @!P6 IMAD.IADD R13, R13, 0x1, -R5 ;  /* 0x000000010d0de824 */ /* 0x000fe200078e0a05 */
[C---:B------:R-:W-:Y:S01]  /*4da0*/  ISETP.GT.U32.AND P6, PT, R5.reuse, R40, PT ;  /* 0x000000280500720c */ /* 0x040fe20003fc4070 */
[----:B------:R-:W-:Y:S01]  /*4db0*/  IMAD.HI.U32 R4, R0, R38, RZ ;  /* 0x0000002600047227 */ /* 0x000fe200078e00ff */
[----:B------:R-:W-:-:S03]  /*4dc0*/  ISETP.GT.U32.AND P5, PT, R5, R30, PT ;  /* 0x0000001e0500720c */ /* 0x000fc60003fa4070 */
[----:B------:R-:W-:-:S04]  /*4dd0*/  IMAD.HI.U32 R7, R0, R52, RZ ;  /* 0x0000003400077227 */ /* 0x000fc800078e00ff */
[----:B------:R-:W-:Y:S02]  /*4de0*/  IMAD.MOV R4, RZ, RZ, -R4 ;  /* 0x000000ffff047224 */ /* 0x000fe400078e0a04 */
[----:B------:R-:W-:Y:S02]  /*4df0*/  IMAD.MOV R7, RZ, RZ, -R7 ;  /* 0x000000ffff077224 */ /* 0x000fe400078e0a07 */
[C---:B------:R-:W-:Y:S02]  /*4e00*/  IMAD R38, R5.reuse, R4, R38 ;  /* 0x0000000405267224 */ /* 0x040fe400078e0226 */
[C---:B------:R-:W-:Y:S02]  /*4e10*/  IMAD R52, R5.reuse, R7, R52 ;  /* 0x0000000705347224 */ /* 0x040fe400078e0234 */
[----:B------:R-:W-:Y:S01]  /*4e20*/  @!P6 IMAD.IADD R40, R40, 0x1, -R5 ;  /* 0x000000012828e824 */ /* 0x000fe200078e0a05 */
[----:B------:R-:W-:Y:S02]  /*4e30*/  ISETP.GT.U32.AND P6, PT, R5, R38, PT ;  /* 0x000000260500720c */ /* 0x000fe40003fc4070 */
[----:B------:R-:W-:-:S02]  /*4e40*/  @!P5 IADD3 R30, PT, PT, R30, -R5, RZ ;  /* 0x800000051e1ed210 */ /* 0x000fc40007ffe0ff */
[----:B------:R-:W-:Y:S02]  /*4e50*/  ISETP.GT.U32.AND P5, PT, R5, R52, PT ;  /* 0x000000340500720c */ /* 0x000fe40003fa4070 */
[----:B------:R-:W-:Y:S02]  /*4e60*/  ISETP.GE.AND P0, PT, R44, RZ, PT ;  /* 0x000000ff2c00720c */ /* 0x000fe40003f06270 */
[----:B------:R-:W-:Y:S02]  /*4e70*/  ISETP.GE.AND P4, PT, R49, RZ, PT ;  /* 0x000000ff3100720c */ /* 0x000fe40003f86270 */
[----:B------:R-:W-:Y:S02]  /*4e80*/  IABS R44, R28 ;  /* 0x0000001c002c7213 */ /* 0x000fe40000000000 */
[----:B------:R-:W-:Y:S02]  /*4e90*/  IABS R49, R39 ;  /* 0x0000002700317213 */ /* 0x000fe40000000000 */
[----:B------:R-:W-:Y:S01]  /*4ea0*/  IABS R11, R35 ;  /* 0x00000023000b7213 */ /* 0x000fe20000000000 */
[----:B------:R-:W-:Y:S01]  /*4eb0*/  IMAD.HI.U32 R14, R0, R44, RZ ;  /* 0x0000002c000e7227 */ /* 0x000fe200078e00ff */
[----:B------:R-:W-:-:S02]  /*4ec0*/  @!P6 IADD3 R38, PT, PT, R38, -R5, RZ ;  /* 0x800000052626e210 */ /* 0x000fc40007ffe0ff */
[----:B------:R-:W-:Y:S01]  /*4ed0*/  ISETP.GT.U32.AND P6, PT, R5, R40, PT ;  /* 0x000000280500720c */ /* 0x000fe20003fc4070 */
[----:B------:R-:W-:Y:S01]  /*4ee0*/  IMAD.HI.U32 R12, R0, R49, RZ ;  /* 0x00000031000c7227 */ /* 0x000fe200078e00ff */
[----:B------:R-:W-:-:S03]  /*4ef0*/  IABS R7, R31 ;  /* 0x0000001f00077213 */ /* 0x000fc60000000000 */
[----:B------:R-:W-:-:S04]  /*4f00*/  IMAD.HI.U32 R4, R0, R11, RZ ;  /* 0x0000000b00047227 */ /* 0x000fc800078e00ff */
[----:B------:R-:W-:Y:S02]  /*4f10*/  @!P5 IMAD.IADD R52, R52, 0x1, -R5 ;  /* 0x000000013434d824 */ /* 0x000fe400078e0a05 */
[----:B------:R-:W-:Y:S02]  /*4f20*/  IMAD.MOV.U32 R29, RZ, RZ, R2 ;  /* 0x000000ffff1d7224 */ /* 0x000fe400078e0002 */
[----:B------:R-:W-:Y:S02]  /*4f30*/  IMAD.MOV R14, RZ, RZ, -R14 ;  /* 0x000000ffff0e7224 */ /* 0x000fe400078e0a0e */
[----:B------:R-:W-:Y:S01]  /*4f40*/  @!P0 IMAD.MOV R17, RZ, RZ, -R17 ;  /* 0x000000ffff118224 */ /* 0x000fe200078e0a11 */
[----:B------:R-:W-:Y:S01]  /*4f50*/  ISETP.GE.AND P0, PT, R56, RZ, PT ;  /* 0x000000ff3800720c */ /* 0x000fe20003f06270 */
[----:B------:R-:W-:Y:S01]  /*4f60*/  IMAD.MOV R12, RZ, RZ, -R12 ;  /* 0x000000ffff0c7224 */ /* 0x000fe200078e0a0c */
[----:B------:R-:W4:Y:S01]  /*4f70*/  LDL.LU R56, [R1+0x218] ;  /* 0x0002180001387983 */ /* 0x000f220000300800 */
[----:B------:R-:W-:-:S02]  /*4f80*/  IMAD.MOV R4, RZ, RZ, -R4 ;  /* 0x000000ffff047224 */ /* 0x000fc400078e0a04 */
[----:B------:R-:W-:Y:S01]  /*4f90*/  @!P4 IMAD.MOV R29, RZ, RZ, -R29 ;  /* 0x000000ffff1dc224 */ /* 0x000fe200078e0a1d */
[C---:B------:R-:W-:Y:S01]  /*4fa0*/  ISETP.GT.U32.AND P4, PT, R5.reuse, R52, PT ;  /* 0x000000340500720c */ /* 0x040fe20003f84070 */
[----:B------:R-:W-:Y:S01]  /*4fb0*/  IMAD R44, R5, R14, R44 ;  /* 0x0000000e052c7224 */ /* 0x000fe200078e022c */
[----:B------:R-:W4:Y:S01]  /*4fc0*/  LDL.LU R36, [R1+0x21c] ;  /* 0x00021c0001247983 */ /* 0x000f220000300800 */
[----:B------:R-:W-:-:S04]  /*4fd0*/  IMAD.HI.U32 R8, R0, R7, RZ ;  /* 0x0000000700087227 */ /* 0x000fc800078e00ff */
[C---:B------:R-:W-:Y:S02]  /*4fe0*/  IMAD R49, R5.reuse, R12, R49 ;  /* 0x0000000c05317224 */ /* 0x040fe400078e0231 */
[C---:B------:R-:W-:Y:S01]  /*4ff0*/  IMAD R11, R5.reuse, R4, R11 ;  /* 0x00000004050b7224 */ /* 0x040fe200078e020b */
[C---:B------:R-:W-:Y:S01]  /*5000*/  ISETP.GT.U32.AND P5, PT, R5.reuse, R44, PT ;  /* 0x0000002c0500720c */ /* 0x040fe20003fa4070 */
[----:B------:R-:W-:Y:S02]  /*5010*/  IMAD.MOV R8, RZ, RZ, -R8 ;  /* 0x000000ffff087224 */ /* 0x000fe400078e0a08 */
[----:B------:R-:W-:Y:S01]  /*5020*/  @!P6 IMAD.IADD R40, R40, 0x1, -R5 ;  /* 0x000000012828e824 */ /* 0x000fe200078e0a05 */
[C---:B------:R-:W-:Y:S01]  /*5030*/  ISETP.GT.U32.AND P6, PT, R5.reuse, R49, PT ;  /* 0x000000310500720c */ /* 0x040fe20003fc4070 */
[----:B------:R-:W-:Y:S02]  /*5040*/  IMAD R7, R5, R8, R7 ;  /* 0x0000000805077224 */ /* 0x000fe400078e0207 */
[----:B------:R-:W-:-:S03]  /*5050*/  @!P4 IMAD.IADD R52, R52, 0x1, -R5 ;  /* 0x000000013434c824 */ /* 0x000fc600078e0a05 */
[----:B------:R-:W-:-:S03]  /*5060*/  ISETP.GT.U32.AND P4, PT, R5, R7, PT ;  /* 0x000000070500720c */ /* 0x000fc60003f84070 */
[----:B------:R-:W-:Y:S02]  /*5070*/  @!P5 IMAD.IADD R44, R44, 0x1, -R5 ;  /* 0x000000012c2cd824 */ /* 0x000fe400078e0a05 */
[----:B------:R-:W-:Y:S02]  /*5080*/  @!P3 IMAD.MOV R13, RZ, RZ, -R13 ;  /* 0x000000ffff0db224 */ /* 0x000fe400078e0a0d */
[----:B------:R-:W-:Y:S01]  /*5090*/  @!P6 IMAD.IADD R49, R49, 0x1, -R5 ;  /* 0x000000013131e824 */ /* 0x000fe200078e0a05 */
[C---:B------:R-:W-:Y:S02]  /*50a0*/  ISETP.GT.U32.AND P3, PT, R5.reuse, R44, PT ;  /* 0x0000002c0500720c */ /* 0x040fe40003f64070 */
[----:B------:R-:W-:-:S03]  /*50b0*/  ISETP.GT.U32.AND P5, PT, R5, R38, PT ;  /* 0x000000260500720c */ /* 0x000fc60003fa4070 */
[----:B------:R-:W-:Y:S01]  /*50c0*/  @!P4 IMAD.IADD R7, R7, 0x1, -R5 ;  /* 0x000000010707c824 */ /* 0x000fe200078e0a05 */
[----:B------:R-:W-:Y:S01]  /*50d0*/  ISETP.GE.AND P4, PT, R28, RZ, PT ;  /* 0x000000ff1c00720c */ /* 0x000fe20003f86270 */
[----:B------:R-:W-:-:S06]  /*50e0*/  @!P2 IMAD.MOV R40, RZ, RZ, -R40 ;  /* 0x000000ffff28a224 */ /* 0x000fcc00078e0a28 */
[----:B------:R-:W-:Y:S02]  /*50f0*/  @!P3 IADD3 R44, PT, PT, R44, -R5, RZ ;  /* 0x800000052c2cb210 */ /* 0x000fe40007ffe0ff */
[----:B------:R-:W-:Y:S01]  /*5100*/  @!P5 IMAD.IADD R38, R38, 0x1, -R5 ;  /* 0x000000012626d824 */ /* 0x000fe200078e0a05 */
[----:B------:R-:W-:-:S03]  /*5110*/  ISETP.GT.U32.AND P5, PT, R5, R11, PT ;  /* 0x0000000b0500720c */ /* 0x000fc60003fa4070 */
[----:B------:R-:W-:-:S10]  /*5120*/  @!P4 IMAD.MOV R44, RZ, RZ, -R44 ;  /* 0x000000ffff2cc224 */ /* 0x000fd400078e0a2c */
[----:B------:R-:W-:Y:S01]  /*5130*/  @!P5 IMAD.IADD R11, R11, 0x1, -R5 ;  /* 0x000000010b0bd824 */ /* 0x000fe200078e0a05 */
[----:B------:R-:W-:Y:S02]  /*5140*/  ISETP.GE.AND P5, PT, R39, RZ, PT ;  /* 0x000000ff2700720c */ /* 0x000fe40003fa6270 */
[----:B------:R-:W4:Y:S01]  /*5150*/  LDL.LU R39, [R1+0x220] ;  /* 0x0002200001277983 */ /* 0x000f220000300800 */
[----:B--2---:R-:W-:-:S05]  /*5160*/  IABS R4, R57 ;  /* 0x0000003900047213 */ /* 0x004fca0000000000 */
[----:B------:R-:W-:-:S04]  /*5170*/  IMAD.HI.U32 R14, R0, R4, RZ ;  /* 0x00000004000e7227 */ /* 0x000fc800078e00ff */
[----:B------:R-:W-:-:S04]  /*5180*/  IMAD.MOV R14, RZ, RZ, -R14 ;  /* 0x000000ffff0e7224 */ /* 0x000fc800078e0a0e */
[----:B------:R-:W-:-:S05]  /*5190*/  IMAD R4, R5, R14, R4 ;  /* 0x0000000e05047224 */ /* 0x000fca00078e0204 */
[----:B------:R-:W-:Y:S02]  /*51a0*/  ISETP.GT.U32.AND P6, PT, R5, R4, PT ;  /* 0x000000040500720c */ /* 0x000fe40003fc4070 */
[----:B---3--:R-:W-:-:S05]  /*51b0*/  IABS R8, R58 ;  /* 0x0000003a00087213 */ /* 0x008fca0000000000 */
[----:B------:R-:W-:-:S04]  /*51c0*/  IMAD.HI.U32 R16, R0, R8, RZ ;  /* 0x0000000800107227 */ /* 0x000fc800078e00ff */
[----:B------:R-:W-:Y:S02]  /*51d0*/  IMAD.MOV R16, RZ, RZ, -R16 ;  /* 0x000000ffff107224 */ /* 0x000fe400078e0a10 */
[----:B------:R-:W-:Y:S02]  /*51e0*/  @!P6 IMAD.IADD R4, R4, 0x1, -R5 ;  /* 0x000000010404e824 */ /* 0x000fe400078e0a05 */
[----:B------:R-:W-:-:S03]  /*51f0*/  IMAD R8, R5, R16, R8 ;  /* 0x0000001005087224 */ /* 0x000fc600078e0208 */
[C---:B------:R-:W-:Y:S02]  /*5200*/  ISETP.GT.U32.AND P2, PT, R5.reuse, R4, PT ;  /* 0x000000040500720c */ /* 0x040fe40003f44070 */
[----:B------:R-:W-:-:S11]  /*5210*/  ISETP.GT.U32.AND P4, PT, R5, R8, PT ;  /* 0x000000080500720c */ /* 0x000fd60003f84070 */
[----:B------:R-:W-:Y:S02]  /*5220*/  @!P2 IADD3 R4, PT, PT, R4, -R5, RZ ;  /* 0x800000050404a210 */ /* 0x000fe40007ffe0ff */
[----:B------:R-:W-:Y:S01]  /*5230*/  ISETP.GE.AND P2, PT, R57, RZ, PT ;  /* 0x000000ff3900720c */ /* 0x000fe20003f46270 */
[----:B------:R-:W-:Y:S01]  /*5240*/  @!P4 IMAD.IADD R8, R8, 0x1, -R5 ;  /* 0x000000010808c824 */ /* 0x000fe200078e0a05 */
[----:B------:R-:W2:Y:S01]  /*5250*/  LDL.LU R57, [R1+0x224] ;  /* 0x0002240001397983 */ /* 0x000ea20000300800 */
[----:B------:R-:W-:-:S03]  /*5260*/  ISETP.GE.AND P4, PT, R58, RZ, PT ;  /* 0x000000ff3a00720c */ /* 0x000fc60003f86270 */
[----:B------:R-:W3:Y:S01]  /*5270*/  LDL.LU R58, [R1+0x228] ;  /* 0x00022800013a7983 */ /* 0x000ee20000300800 */
[----:B------:R-:W-:Y:S02]  /*5280*/  @!P0 IADD3 R30, PT, PT, -R30, RZ, RZ ;  /* 0x000000ff1e1e8210 */ /* 0x000fe40007ffe1ff */
[----:B------:R-:W-:Y:S02]  /*5290*/  IABS R12, R45 ;  /* 0x0000002d000c7213 */ /* 0x000fe40000000000 */
[----:B------:R-:W-:Y:S02]  /*52a0*/  ISETP.GT.U32.AND P0, PT, R5, R49, PT ;  /* 0x000000310500720c */ /* 0x000fe40003f04070 */
[----:B------:R-:W-:Y:S01]  /*52b0*/  ISETP.GE.AND P3, PT, R27, RZ, PT ;  /* 0x000000ff1b00720c */ /* 0x000fe20003f66270 */
[----:B------:R-:W-:Y:S01]  /*52c0*/  IMAD.HI.U32 R18, R0, R12, RZ ;  /* 0x0000000c00127227 */ /* 0x000fe200078e00ff */
[----:B------:R-:W-:-:S03]  /*52d0*/  ISETP.GT.U32.AND P6, PT, R5, R7, PT ;  /* 0x000000070500720c */ /* 0x000fc60003fc4070 */
[----:B------:R-:W-:-:S04]  /*52e0*/  IMAD.MOV R18, RZ, RZ, -R18 ;  /* 0x000000ffff127224 */ /* 0x000fc800078e0a12 */
[----:B------:R-:W-:Y:S02]  /*52f0*/  IMAD R12, R5, R18, R12 ;  /* 0x00000012050c7224 */ /* 0x000fe400078e020c */
[--C-:B------:R-:W-:Y:S01]  /*5300*/  @!P0 IMAD.IADD R49, R49, 0x1, -R5.reuse ;  /* 0x0000000131318824 */ /* 0x100fe200078e0a05 */
[----:B------:R-:W-:Y:S01]  /*5310*/  ISETP.GE.AND P0, PT, R31, RZ, PT ;  /* 0x000000ff1f00720c */ /* 0x000fe20003f06270 */
[----:B------:R-:W-:Y:S01]  /*5320*/  @!P3 IMAD.MOV R38, RZ, RZ, -R38 ;  /* 0x000000ffff26b224 */ /* 0x000fe200078e0a26 */
[----:B------:R-:W-:Y:S01]  /*5330*/  ISETP.GT.U32.AND P3, PT, R5, R12, PT ;  /* 0x0000000c0500720c */ /* 0x000fe20003f64070 */
[----:B------:R-:W-:Y:S02]  /*5340*/  @!P6 IMAD.IADD R7, R7, 0x1, -R5 ;  /* 0x000000010707e824 */ /* 0x000fe400078e0a05 */
[----:B------:R-:W-:Y:S01]  /*5350*/  @!P1 IMAD.MOV R52, RZ, RZ, -R52 ;  /* 0x000000ffff349224 */ /* 0x000fe200078e0a34 */
[----:B------:R-:W-:Y:S01]  /*5360*/  ISETP.GT.U32.AND P1, PT, R5, R11, PT ;  /* 0x0000000b0500720c */ /* 0x000fe20003f24070 */
[----:B0-----:R-:W-:-:S06]  /*5370*/  IMAD.MOV.U32 R6, RZ, RZ, R7 ;  /* 0x000000ffff067224 */ /* 0x001fcc00078e0007 */
[----:B------:R-:W-:Y:S02]  /*5380*/  @!P0 IMAD.MOV R6, RZ, RZ, -R6 ;  /* 0x000000ffff068224 */ /* 0x000fe400078e0a06 */
[--C-:B------:R-:W-:Y:S01]  /*5390*/  @!P3 IMAD.IADD R12, R12, 0x1, -R5.reuse ;  /* 0x000000010c0cb824 */ /* 0x100fe200078e0a05 */
[----:B------:R-:W-:Y:S02]  /*53a0*/  ISETP.GE.AND P3, PT, R45, RZ, PT ;  /* 0x000000ff2d00720c */ /* 0x000fe40003f66270 */
[----:B------:R0:W-:Y:S04]  /*53b0*/  STL [R1+0x17c], R6 ;  /* 0x00017c0601007387 */ /* 0x0001e80000100800 */
[----:B------:R-:W3:Y:S01]  /*53c0*/  LDL.LU R45, [R1+0x22c] ;  /* 0x00022c00012d7983 */ /* 0x000ee20000300800 */
[----:B------:R-:W-:Y:S01]  /*53d0*/  @!P1 IMAD.IADD R11, R11, 0x1, -R5 ;  /* 0x000000010b0b9824 */ /* 0x000fe200078e0a05 */
[----:B------:R-:W-:-:S04]  /*53e0*/  ISETP.GE.AND P1, PT, R35, RZ, PT ;  /* 0x000000ff2300720c */ /* 0x000fc80003f26270 */
[----:B0-----:R-:W-:-:S09]  /*53f0*/  MOV R6, R11 ;  /* 0x0000000b00067202 */ /* 0x001fd20000000f00 */
[----:B------:R-:W-:-:S05]  /*5400*/  @!P1 IMAD.MOV R6, RZ, RZ, -R6 ;  /* 0x000000ffff069224 */ /* 0x000fca00078e0a06 */
[----:B------:R0:W-:Y:S01]  /*5410*/  STL [R1+0x184], R6 ;  /* 0x0001840601007387 */ /* 0x0001e20000100800 */
[----:B----4-:R-:W-:-:S05]  /*5420*/  IABS R2, R56 ;  /* 0x0000003800027213 */ /* 0x010fca0000000000 */
[----:B------:R-:W-:-:S04]  /*5430*/  IMAD.HI.U32 R14, R0, R2, RZ ;  /* 0x00000002000e7227 */ /* 0x000fc800078e00ff */
[----:B------:R-:W-:-:S04]  /*5440*/  IMAD.MOV R14, RZ, RZ, -R14 ;  /* 0x000000ffff0e7224 */ /* 0x000fc800078e0a0e */
[C---:B------:R-:W-:Y:S01]  /*5450*/  IMAD R2, R5.reuse, R14, R2 ;  /* 0x0000000e05027224 */ /* 0x040fe200078e0202 */
[----:B------:R-:W-:Y:S02]  /*5460*/  ISETP.GE.AND P1, PT, R56, RZ, PT ;  /* 0x000000ff3800720c */ /* 0x000fe40003f26270 */
[----:B------:R-:W4:Y:S02]  /*5470*/  LDL.LU R56, [R1+0x230] ;  /* 0x0002300001387983 */ /* 0x000f240000300800 */
[C---:B------:R-:W-:Y:S02]  /*5480*/  ISETP.GT.U32.AND P6, PT, R5.reuse, R2, PT ;  /* 0x000000020500720c */ /* 0x040fe40003fc4070 */
[----:B------:R-:W-:Y:S01]  /*5490*/  IABS R14, R36 ;  /* 0x00000024000e7213 */ /* 0x000fe20000000000 */
[----:B------:R-:W-:Y:S01]  /*54a0*/  @!P5 IMAD.MOV R49, RZ, RZ, -R49 ;  /* 0x000000ffff31d224 */ /* 0x000fe200078e0a31 */
[----:B------:R-:W-:-:S03]  /*54b0*/  ISETP.GT.U32.AND P5, PT, R5, R12, PT ;  /* 0x0000000c0500720c */ /* 0x000fc60003fa4070 */
[----:B------:R-:W-:-:S06]  /*54c0*/  IMAD.HI.U32 R16, R0, R14, RZ ;  /* 0x0000000e00107227 */ /* 0x000fcc00078e00ff */
[----:B------:R-:W-:Y:S01]  /*54d0*/  @!P6 IMAD.IADD R2, R2, 0x1, -R5 ;  /* 0x000000010202e824 */ /* 0x000fe200078e0a05 */
[----:B------:R-:W-:Y:S01]  /*54e0*/  ISETP.GT.U32.AND P6, PT, R5, R8, PT ;  /* 0x000000080500720c */ /* 0x000fe20003fc4070 */
[----:B------:R-:W-:-:S03]  /*54f0*/  IMAD.MOV R16, RZ, RZ, -R16 ;  /* 0x000000ffff107224 */ /* 0x000fc600078e0a10 */
[C---:B------:R-:W-:Y:S01]  /*5500*/  ISETP.GT.U32.AND P0, PT, R5.reuse, R2, PT ;  /* 0x000000020500720c */ /* 0x040fe20003f04070 */
[C---:B------:R-:W-:Y:S02]  /*5510*/  IMAD R16, R5.reuse, R16, R14 ;  /* 0x0000001005107224 */ /* 0x040fe400078e020e */
[----:B------:R-:W-:Y:S02]  /*5520*/  @!P2 IMAD.MOV R4, RZ, RZ, -R4 ;  /* 0x000000ffff04a224 */ /* 0x000fe400078e0a04 */
[----:B------:R-:W-:Y:S01]  /*5530*/  @!P5 IMAD.IADD R12, R12, 0x1, -R5 ;  /* 0x000000010c0cd824 */ /* 0x000fe200078e0a05 */
[----:B------:R-:W-:-:S03]  /*5540*/  ISETP.GT.U32.AND P2, PT, R5, R16, PT ;  /* 0x000000100500720c */ /* 0x000fc60003f44070 */
[--C-:B------:R-:W-:Y:S02]  /*5550*/  @!P6 IMAD.IADD R8, R8, 0x1, -R5.reuse ;  /* 0x000000010808e824 */ /* 0x100fe400078e0a05 */
[----:B0-----:R-:W-:Y:S02]  /*5560*/  IMAD.MOV.U32 R6, RZ, RZ, R12 ;  /* 0x000000ffff067224 */ /* 0x001fe400078e000c */
[----:B------:R-:W-:Y:S02]  /*5570*/  IMAD.MOV.U32 R9, RZ, RZ, R8 ;  /* 0x000000ffff097224 */ /* 0x000fe400078e0008 */
[----:B------:R-:W-:Y:S02]  /*5580*/  @!P3 IMAD.MOV R6, RZ, RZ, -R6 ;  /* 0x000000ffff06b224 */ /* 0x000fe400078e0a06 */
[----:B------:R-:W-:Y:S02]  /*5590*/  @!P0 IMAD.IADD R2, R2, 0x1, -R5 ;  /* 0x0000000102028824 */ /* 0x000fe400078e0a05 */
[----:B------:R-:W-:Y:S01]  /*55a0*/  @!P4 IMAD.MOV R9, RZ, RZ, -R9 ;  /* 0x000000ffff09c224 */ /* 0x000fe200078e0a09 */
[----:B------:R-:W-:Y:S01]  /*55b0*/  STL [R1+0x1a8], R4 ;  /* 0x0001a80401007387 */ /* 0x000fe20000100800 */
[----:B------:R-:W-:-:S03]  /*55c0*/  @!P2 IADD3 R16, PT, PT, R16, -R5, RZ ;  /* 0x800000051010a210 */ /* 0x000fc60007ffe0ff */
[----:B------:R0:W-:Y:S02]  /*55d0*/  STL [R1+0x194], R6 ;  /* 0x0001940601007387 */ /* 0x0001e40000100800 */
[----:B0-----:R-:W-:Y:S01]  /*55e0*/  IMAD.MOV.U32 R6, RZ, RZ, R2 ;  /* 0x000000ffff067224 */ /* 0x001fe200078e0002 */
[----:B--2---:R-:W-:Y:S02]  /*55f0*/  IABS R4, R57 ;  /* 0x0000003900047213 */ /* 0x004fe40000000000 */
[----:B------:R-:W-:Y:S02]  /*5600*/  ISETP.GE.AND P0, PT, R57, RZ, PT ;  /* 0x000000ff3900720c */ /* 0x000fe40003f06270 */
[----:B------:R-:W2:Y:S01]  /*5610*/  LDL.LU R57, [R1+0x234] ;  /* 0x0002340001397983 */ /* 0x000ea20000300800 */
[----:B---3--:R-:W-:Y:S02]  /*5620*/  ISETP.GE.AND P2, PT, R58, RZ, PT ;  /* 0x000000ff3a00720c */ /* 0x008fe40003f46270 */
[----:B------:R-:W-:Y:S01]  /*5630*/  IABS R2, R58 ;  /* 0x0000003a00027213 */ /* 0x000fe20000000000 */
[----:B------:R-:W-:Y:S04]  /*5640*/  STL [R1+0x19c], R9 ;  /* 0x00019c0901007387 */ /* 0x000fe80000100800 */
[----:B------:R-:W3:Y:S04]  /*5650*/  LDL.LU R58, [R1+0x238] ;  /* 0x00023800013a7983 */ /* 0x000ee80000300800 */
[----:B------:R-:W2:Y:S01]  /*5660*/  LDL.LU R28, [R1+0x23c] ;  /* 0x00023c00011c7983 */ /* 0x000ea20000300800 */
[----:B------:R-:W-:-:S05]  /*5670*/  @!P1 IMAD.MOV R6, RZ, RZ, -R6 ;  /* 0x000000ffff069224 */ /* 0x000fca00078e0a06 */
[----:B------:R0:W-:Y:S04]  /*5680*/  STL [R1+0x1a0], R6 ;  /* 0x0001a00601007387 */ /* 0x0001e80000100800 */
[----:B------:R-:W2:Y:S01]  /*5690*/  LDL.LU R31, [R1+0x240] ;  /* 0x00024000011f7983 */ /* 0x000ea20000300800 */
[----:B------:R-:W-:Y:S02]  /*56a0*/  ISETP.GT.U32.AND P3, PT, R5, R16, PT ;  /* 0x000000100500720c */ /* 0x000fe40003f64070 */
[----:B------:R-:W-:Y:S02]  /*56b0*/  ISETP.GE.AND P5, PT, R36, RZ, PT ;  /* 0x000000ff2400720c */ /* 0x000fe40003fa6270 */
[----:B------:R-:W2:Y:S01]  /*56c0*/  LDL.LU R36, [R1+0x244] ;  /* 0x0002440001247983 */ /* 0x000ea20000300800 */
[----:B------:R-:W-:-:S08]  /*56d0*/  IABS R7, R39 ;  /* 0x0000002700077213 */ /* 0x000fd00000000000 */
[----:B------:R-:W-:-:S04]  /*56e0*/  @!P3 IMAD.IADD R16, R16, 0x1, -R5 ;  /* 0x000000011010b824 */ /* 0x000fc800078e0a05 */
[----:B0-----:R-:W-:Y:S01]  /*56f0*/  IMAD.MOV.U32 R6, RZ, RZ, R16 ;  /* 0x000000ffff067224 */ /* 0x001fe200078e0010 */
[----:B------:R-:W-:Y:S02]  /*5700*/  ISETP.GE.AND P1, PT, R45, RZ, PT ;  /* 0x000000ff2d00720c */ /* 0x000fe40003f26270 */
[----:B------:R-:W-:Y:S01]  /*5710*/  IABS R12, R45 ;  /* 0x0000002d000c7213 */ /* 0x000fe20000000000 */
[----:B------:R-:W-:Y:S01]  /*5720*/  @!P5 IMAD.MOV R6, RZ, RZ, -R6 ;  /* 0x000000ffff06d224 */ /* 0x000fe200078e0a06 */
[----:B------:R-:W2:Y:S01]  /*5730*/  LDL.LU R45, [R1+0x248] ;  /* 0x00024800012d7983 */ /* 0x000ea20000300800 */
[----:B------:R-:W-:-:S03]  /*5740*/  IMAD.HI.U32 R11, R0, R7, RZ ;  /* 0x00000007000b7227 */ /* 0x000fc600078e00ff */
[----:B------:R0:W-:Y:S01]  /*5750*/  STL [R1+0x190], R6 ;  /* 0x0001900601007387 */ /* 0x0001e20000100800 */
[----:B------:R-:W-:-:S03]  /*5760*/  IMAD.MOV R11, RZ, RZ, -R11 ;  /* 0x000000ffff0b7224 */ /* 0x000fc600078e0a0b */
[----:B------:R-:W2:Y:S01]  /*5770*/  LDL.LU R35, [R1+0x24c] ;  /* 0x00024c0001237983 */ /* 0x000ea20000300800 */
[----:B------:R-:W-:Y:S02]  /*5780*/  IMAD R7, R5, R11, R7 ;  /* 0x0000000b05077224 */ /* 0x000fe400078e0207 */
[----:B------:R-:W-:-:S03]  /*5790*/  IMAD.HI.U32 R8, R0, R4, RZ ;  /* 0x0000000400087227 */ /* 0x000fc600078e00ff */
[----:B------:R-:W-:Y:S01]  /*57a0*/  ISETP.GT.U32.AND P4, PT, R5, R7, PT ;  /* 0x000000070500720c */ /* 0x000fe20003f84070 */
[----:B------:R-:W-:-:S04]  /*57b0*/  IMAD.MOV R8, RZ, RZ, -R8 ;  /* 0x000000ffff087224 */ /* 0x000fc800078e0a08 */
[----:B------:R-:W-:-:S05]  /*57c0*/  IMAD R4, R5, R8, R4 ;  /* 0x0000000805047224 */ /* 0x000fca00078e0204 */
[----:B------:R-:W-:-:S03]  /*57d0*/  ISETP.GT.U32.AND P3, PT, R5, R4, PT ;  /* 0x000000040500720c */ /* 0x000fc60003f64070 */
[----:B------:R-:W-:-:S04]  /*57e0*/  @!P4 IADD3 R7, PT, PT, R7, -R5, RZ ;  /* 0x800000050707c210 */ /* 0x000fc80007ffe0ff */
[----:B------:R-:W-:Y:S01]  /*57f0*/  ISETP.GT.U32.AND P4, PT, R5, R7, PT ;  /* 0x000000070500720c */ /* 0x000fe20003f84070 */
[----:B------:R-:W-:Y:S01]  /*5800*/  IMAD.HI.U32 R18, R0, R2, RZ ;  /* 0x0000000200127227 */ /* 0x000fe200078e00ff */
[----:B------:R-:W-:-:S04]  /*5810*/  ISETP.GE.AND P6, PT, R39, RZ, PT ;  /* 0x000000ff2700720c */ /* 0x000fc80003fc6270 */
[----:B------:R-:W-:Y:S01]  /*5820*/  @!P3 IMAD.IADD R4, R4, 0x1, -R5 ;  /* 0x000000010404b824 */ /* 0x000fe200078e0a05 */
[----:B----4-:R-:W-:Y:S02]  /*5830*/  IABS R11, R56 ;  /* 0x00000038000b7213 */ /* 0x010fe40000000000 */
[----:B------:R-:W-:Y:S02]  /*5840*/  ISETP.GE.AND P5, PT, R56, RZ, PT ;  /* 0x000000ff3800720c */ /* 0x000fe40003fa6270 */
[----:B------:R-:W4:Y:S01]  /*5850*/  LDL.LU R56, [R1+0x250] ;  /* 0x0002500001387983 */ /* 0x000f220000300800 */
[----:B------:R-:W-:Y:S01]  /*5860*/  ISETP.GT.U32.AND P3, PT, R5, R4, PT ;  /* 0x000000040500720c */ /* 0x000fe20003f64070 */
[----:B------:R-:W-:-:S04]  /*5870*/  IMAD.HI.U32 R8, R0, R11, RZ ;  /* 0x0000000b00087227 */ /* 0x000fc800078e00ff */
[----:B------:R-:W-:Y:S02]  /*5880*/  @!P4 IMAD.IADD R7, R7, 0x1, -R5 ;  /* 0x000000010707c824 */ /* 0x000fe400078e0a05 */
[----:B------:R-:W-:Y:S02]  /*5890*/  IMAD.MOV R16, RZ, RZ, -R18 ;  /* 0x000000ffff107224 */ /* 0x000fe400078e0a12 */
[----:B------:R-:W-:Y:S01]  /*58a0*/  IMAD.MOV R8, RZ, RZ, -R8 ;  /* 0x000000ffff087224 */ /* 0x000fe200078e0a08 */
[----:B0-----:R-:W-:Y:S01]  /*58b0*/  MOV R6, R7 ;  /* 0x0000000700067202 */ /* 0x001fe20000000f00 */
[C---:B------:R-:W-:Y:S02]  /*58c0*/  IMAD R2, R5.reuse, R16, R2 ;  /* 0x0000001005027224 */ /* 0x040fe400078e0202 */
[C---:B------:R-:W-:Y:S02]  /*58d0*/  IMAD R11, R5.reuse, R8, R11 ;  /* 0x00000008050b7224 */ /* 0x040fe400078e020b */
[----:B------:R-:W-:Y:S01]  /*58e0*/  @!P6 IMAD.MOV R6, RZ, RZ, -R6 ;  /* 0x000000ffff06e224 */ /* 0x000fe200078e0a06 */
[C---:B------:R-:W-:Y:S01]  /*58f0*/  ISETP.GT.U32.AND P4, PT, R5.reuse, R2, PT ;  /* 0x000000020500720c */ /* 0x040fe20003f84070 */
[----:B------:R-:W-:Y:S01]  /*5900*/  @!P3 IMAD.IADD R4, R4, 0x1, -R5 ;  /* 0x000000010404b824 */ /* 0x000fe200078e0a05 */
[----:B------:R-:W-:-:S02]  /*5910*/  ISETP.GT.U32.AND P3, PT, R5, R11, PT ;  /* 0x0000000b0500720c */ /* 0x000fc40003f64070 */
[----:B------:R0:W-:Y:S04]  /*5920*/  STL [R1+0x178], R6 ;  /* 0x0001780601007387 */ /* 0x0001e80000100800 */
[----:B------:R-:W4:Y:S01]  /*5930*/  LDL.LU R39, [R1+0x254] ;  /* 0x0002540001277983 */ /* 0x000f220000300800 */
[----:B0-----:R-:W-:-:S04]  /*5940*/  IMAD.MOV.U32 R6, RZ, RZ, R4 ;  /* 0x000000ffff067224 */ /* 0x001fc800078e0004 */
[----:B------:R-:W-:Y:S02]  /*5950*/  @!P0 IMAD.MOV R6, RZ, RZ, -R6 ;  /* 0x000000ffff068224 */ /* 0x000fe400078e0a06 */
[--C-:B------:R-:W-:Y:S02]  /*5960*/  @!P4 IMAD.IADD R2, R2, 0x1, -R5.reuse ;  /* 0x000000010202c824 */ /* 0x100fe400078e0a05 */
[----:B------:R-:W-:Y:S01]  /*5970*/  @!P3 IMAD.IADD R11, R11, 0x1, -R5 ;  /* 0x000000010b0bb824 */ /* 0x000fe200078e0a05 */
[----:B------:R0:W-:Y:S04]  /*5980*/  STL [R1+0x164], R6 ;  /* 0x0001640601007387 */ /* 0x0001e80000100800 */
[----:B------:R-:W-:-:S13]  /*5990*/  ISETP.GT.U32.AND P0, PT, R5, R11, PT ;  /* 0x0000000b0500720c */ /* 0x000fda0003f04070 */
[----:B------:R-:W-:Y:S01]  /*59a0*/  @!P0 IMAD.IADD R11, R11, 0x1, -R5 ;  /* 0x000000010b0b8824 */ /* 0x000fe200078e0a05 */
[----:B---3--:R-:W-:-:S05]  /*59b0*/  IABS R23, R58 ;  /* 0x0000003a00177213 */ /* 0x008fca0000000000 */
[C---:B------:R-:W-:Y:S01]  /*59c0*/  IMAD.HI.U32 R7, R0.reuse, R23, RZ ;  /* 0x0000001700077227 */ /* 0x040fe200078e00ff */
[----:B--2---:R-:W-:Y:S02]  /*59d0*/  IABS R18, R57 ;  /* 0x0000003900127213 */ /* 0x004fe40000000000 */
[----:B------:R-:W-:Y:S01]  /*59e0*/  IABS R22, R28 ;  /* 0x0000001c00167213 */ /* 0x000fe20000000000 */
[----:B------:R-:W-:Y:S01]  /*59f0*/  IMAD.MOV R7, RZ, RZ, -R7 ;  /* 0x000000ffff077224 */ /* 0x000fe200078e0a07 */
[----:B------:R-:W-:Y:S02]  /*5a00*/  ISETP.GE.AND P4, PT, R57, RZ, PT ;  /* 0x000000ff3900720c */ /* 0x000fe40003f86270 */
[----:B------:R-:W2:Y:S01]  /*5a10*/  LDL.LU R57, [R1+0x258] ;  /* 0x0002580001397983 */ /* 0x000ea20000300800 */
[----:B------:R-:W-:Y:S02]  /*5a20*/  IMAD R23, R5, R7, R23 ;  /* 0x0000000705177224 */ /* 0x000fe400078e0217 */
[----:B------:R-:W-:-:S05]  /*5a30*/  IMAD.HI.U32 R7, R0, R22, RZ ;  /* 0x0000001600077227 */ /* 0x000fca00078e00ff */
[----:B------:R-:W-:-:S05]  /*5a40*/  IADD3 R7, PT, PT, -R7, RZ, RZ ;  /* 0x000000ff07077210 */ /* 0x000fca0007ffe1ff */
[----:B------:R-:W-:-:S05]  /*5a50*/  IMAD R22, R5, R7, R22 ;  /* 0x0000000705167224 */ /* 0x000fca00078e0216 */
[----:B------:R-:W-:-:S13]  /*5a60*/  ISETP.GT.U32.AND P0, PT, R5, R22, PT ;  /* 0x000000160500720c */ /* 0x000fda0003f04070 */
[----:B------:R-:W-:Y:S01]  /*5a70*/  @!P0 IMAD.IADD R22, R22, 0x1, -R5 ;  /* 0x0000000116168824 */ /* 0x000fe200078e0a05 */
[----:B------:R-:W-:Y:S02]  /*5a80*/  ISETP.GE.AND P0, PT, R58, RZ, PT ;  /* 0x000000ff3a00720c */ /* 0x000fe40003f06270 */
[----:B------:R-:W3:Y:S01]  /*5a90*/  LDL.LU R58, [R1+0x25c] ;  /* 0x00025c00013a7983 */ /* 0x000ee20000300800 */
[----:B------:R-:W-:-:S04]  /*5aa0*/  IMAD.HI.U32 R14, R0, R12, RZ ;  /* 0x0000000c000e7227 */ /* 0x000fc800078e00ff */
[----:B------:R-:W-:-:S04]  /*5ab0*/  IMAD.MOV R14, RZ, RZ, -R14 ;  /* 0x000000ffff0e7224 */ /* 0x000fc800078e0a0e */
[----:B------:R-:W-:-:S05]  /*5ac0*/  IMAD R12, R5, R14, R12 ;  /* 0x0000000e050c7224 */ /* 0x000fca00078e020c */
[----:B------:R-:W-:Y:S01]  /*5ad0*/  ISETP.GT.U32.AND P6, PT, R5, R12, PT ;  /* 0x0000000c0500720c */ /* 0x000fe20003fc4070 */
[----:B------:R-:W-:-:S04]  /*5ae0*/  IMAD.HI.U32 R8, R0, R18, RZ ;  /* 0x0000001200087227 */ /* 0x000fc800078e00ff */
[----:B------:R-:W-:-:S08]  /*5af0*/  IMAD.MOV R8, RZ, RZ, -R8 ;  /* 0x000000ffff087224 */ /* 0x000fd000078e0a08 */
[----:B------:R-:W-:Y:S01]  /*5b00*/  @!P6 IMAD.IADD R12, R12, 0x1, -R5 ;  /* 0x000000010c0ce824 */ /* 0x000fe200078e0a05 */
[C---:B------:R-:W-:Y:S01]  /*5b10*/  ISETP.GT.U32.AND P6, PT, R5.reuse, R2, PT ;  /* 0x000000020500720c */ /* 0x040fe20003fc4070 */
[C---:B------:R-:W-:Y:S01]  /*5b20*/  IMAD R18, R5.reuse, R8, R18 ;  /* 0x0000000805127224 */ /* 0x040fe200078e0212 */
[----:B------:R-:W-:Y:S02]  /*5b30*/  IABS R20, R31 ;  /* 0x0000001f00147213 */ /* 0x000fe40000000000 */
[----:B------:R-:W-:-:S03]  /*5b40*/  ISETP.GT.U32.AND P3, PT, R5, R12, PT ;  /* 0x0000000c0500720c */ /* 0x000fc60003f64070 */
[----:B------:R-:W-:-:S06]  /*5b50*/  IMAD.HI.U32 R4, R0, R20, RZ ;  /* 0x0000001400047227 */ /* 0x000fcc00078e00ff */
[----:B------:R-:W-:Y:S01]  /*5b60*/  @!P6 IMAD.IADD R2, R2, 0x1, -R5 ;  /* 0x000000010202e824 */ /* 0x000fe200078e0a05 */
[----:B------:R-:W-:Y:S01]  /*5b70*/  ISETP.GT.U32.AND P6, PT, R5, R18, PT ;  /* 0x000000120500720c */ /* 0x000fe20003fc4070 */
[----:B------:R-:W-:Y:S01]  /*5b80*/  IMAD.MOV R4, RZ, RZ, -R4 ;  /* 0x000000ffff047224 */ /* 0x000fe200078e0a04 */
[----:B------:R-:W-:-:S03]  /*5b90*/  IABS R8, R36 ;  /* 0x0000002400087213 */ /* 0x000fc60000000000 */
[C---:B------:R-:W-:Y:S02]  /*5ba0*/  IMAD R20, R5.reuse, R4, R20 ;  /* 0x0000000405147224 */ /* 0x040fe400078e0214 */
[----:B------:R-:W-:Y:S01]  /*5bb0*/  @!P3 IMAD.IADD R12, R12, 0x1, -R5 ;  /* 0x000000010c0cb824 */ /* 0x000fe200078e0a05 */
[----:B------:R-:W-:Y:S01]  /*5bc0*/  ISETP.GT.U32.AND P3, PT, R5, R23, PT ;  /* 0x000000170500720c */ /* 0x000fe20003f64070 */
[----:B------:R-:W-:-:S04]  /*5bd0*/  IMAD.HI.U32 R7, R0, R8, RZ ;  /* 0x0000000800077227 */ /* 0x000fc800078e00ff */
[----:B------:R-:W-:Y:S02]  /*5be0*/  @!P6 IADD3 R18, PT, PT, R18, -R5, RZ ;  /* 0x800000051212e210 */ /* 0x000fe40007ffe0ff */
[C---:B------:R-:W-:Y:S01]  /*5bf0*/  ISETP.GT.U32.AND P6, PT, R5.reuse, R20, PT ;  /* 0x000000140500720c */ /* 0x040fe20003fc4070 */
[----:B------:R-:W-:Y:S01]  /*5c00*/  IMAD.MOV R7, RZ, RZ, -R7 ;  /* 0x000000ffff077224 */ /* 0x000fe200078e0a07 */
[----:B------:R-:W-:Y:S01]  /*5c10*/  IABS R16, R45 ;  /* 0x0000002d00107213 */ /* 0x000fe20000000000 */
[----:B0-----:R-:W-:Y:S02]  /*5c20*/  IMAD.MOV.U32 R6, RZ, RZ, R2 ;  /* 0x000000ffff067224 */ /* 0x001fe400078e0002 */
[----:B------:R-:W-:Y:S01]  /*5c30*/  IMAD R8, R5, R7, R8 ;  /* 0x0000000705087224 */ /* 0x000fe200078e0208 */
[----:B------:R-:W-:Y:S01]  /*5c40*/  MOV R9, R12 ;  /* 0x0000000c00097202 */ /* 0x000fe20000000f00 */
[----:B------:R-:W-:Y:S02]  /*5c50*/  @!P3 IMAD.IADD R23, R23, 0x1, -R5 ;  /* 0x000000011717b824 */ /* 0x000fe400078e0a05 */
[----:B------:R-:W-:Y:S01]  /*5c60*/  @!P2 IMAD.MOV R6, RZ, RZ, -R6 ;  /* 0x000000ffff06a224 */ /* 0x000fe200078e0a06 */
[----:B------:R-:W-:Y:S01]  /*5c70*/  IABS R14, R35 ;  /* 0x00000023000e7213 */ /* 0x000fe20000000000 */
[----:B------:R-:W-:Y:S01]  /*5c80*/  IMAD.HI.U32 R24, R0, R16, RZ ;  /* 0x0000001000187227 */ /* 0x000fe200078e00ff */
[----:B------:R-:W-:-:S03]  /*5c90*/  ISETP.GT.U32.AND P3, PT, R5, R8, PT ;  /* 0x000000080500720c */ /* 0x000fc60003f64070 */
[----:B------:R-:W-:Y:S01]  /*5ca0*/  @!P6 IMAD.IADD R20, R20, 0x1, -R5 ;  /* 0x000000011414e824 */ /* 0x000fe200078e0a05 */
[C---:B------:R-:W-:Y:S01]  /*5cb0*/  ISETP.GT.U32.AND P6, PT, R5.reuse, R18, PT ;  /* 0x000000120500720c */ /* 0x040fe20003fc4070 */
[----:B------:R0:W-:Y:S01]  /*5cc0*/  STL [R1+0x134], R6 ;  /* 0x0001340601007387 */ /* 0x0001e20000100800 */
[C---:B------:R-:W-:Y:S01]  /*5cd0*/  ISETP.GT.U32.AND P2, PT, R5.reuse, R23, PT ;  /* 0x000000170500720c */ /* 0x040fe20003f44070 */
[----:B------:R-:W-:Y:S02]  /*5ce0*/  IMAD.MOV R24, RZ, RZ, -R24 ;  /* 0x000000ffff187224 */ /* 0x000fe400078e0a18 */
[----:B------:R-:W-:Y:S01]  /*5cf0*/  @!P1 IMAD.MOV R9, RZ, RZ, -R9 ;  /* 0x000000ffff099224 */ /* 0x000fe200078e0a09 */
[----:B------:R-:W-:Y:S01]  /*5d00*/  ISETP.GT.U32.AND P1, PT, R5, R22, PT ;  /* 0x000000160500720c */ /* 0x000fe20003f24070 */
[----:B------:R-:W-:-:S04]  /*5d10*/  IMAD.HI.U32 R7, R0, R14, RZ ;  /* 0x0000000e00077227 */ /* 0x000fc800078e00ff */
[----:B0-----:R-:W-:Y:S02]  /*5d20*/  IMAD.MOV.U32 R6, RZ, RZ, R11 ;  /* 0x000000ffff067224 */ /* 0x001fe400078e000b */
[C---:B------:R-:W-:Y:S02]  /*5d30*/  IMAD R16, R5.reuse, R24, R16 ;  /* 0x0000001805107224 */ /* 0x040fe400078e0210 */
[----:B------:R-:W-:Y:S01]  /*5d40*/  @!P5 IMAD.MOV R6, RZ, RZ, -R6 ;  /* 0x000000ffff06d224 */ /* 0x000fe200078e0a06 */
[C---:B------:R-:W-:Y:S01]  /*5d50*/  ISETP.GT.U32.AND P5, PT, R5.reuse, R20, PT ;  /* 0x000000140500720c */ /* 0x040fe20003fa4070 */
[----:B------:R-:W-:Y:S02]  /*5d60*/  IMAD.MOV R7, RZ, RZ, -R7 ;  /* 0x000000ffff077224 */ /* 0x000fe400078e0a07 */
[--C-:B------:R-:W-:Y:S01]  /*5d70*/  @!P6 IMAD.IADD R18, R18, 0x1, -R5.reuse ;  /* 0x000000011212e824 */ /* 0x100fe200078e0a05 */
[----:B------:R-:W-:Y:S01]  /*5d80*/  ISETP.GT.U32.AND P6, PT, R5, R16, PT ;  /* 0x000000100500720c */ /* 0x000fe20003fc4070 */
[----:B------:R-:W-:-:S02]  /*5d90*/  @!P3 IMAD.IADD R8, R8, 0x1, -R5 ;  /* 0x000000010808b824 */ /* 0x000fc400078e0a05 */
[----:B------:R-:W-:Y:S02]  /*5da0*/  IMAD R14, R5, R7, R14 ;  /* 0x00000007050e7224 */ /* 0x000fe400078e020e */
[--C-:B------:R-:W-:Y:S01]  /*5db0*/  @!P2 IMAD.IADD R23, R23, 0x1, -R5.reuse ;  /* 0x000000011717a824 */ /* 0x100fe200078e0a05 */
[----:B------:R-:W-:Y:S02]  /*5dc0*/  ISETP.GE.AND P2, PT, R28, RZ, PT ;  /* 0x000000ff1c00720c */ /* 0x000fe40003f46270 */
[----:B------:R-:W-:Y:S02]  /*5dd0*/  @!P1 IADD3 R22, PT, PT, R22, -R5, RZ ;  /* 0x8000000516169210 */ /* 0x000fe40007ffe0ff */
[----:B----4-:R-:W-:Y:S02]  /*5de0*/  IABS R4, R56 ;  /* 0x0000003800047213 */ /* 0x010fe40000000000 */
[C---:B------:R-:W-:Y:S02]  /*5df0*/  ISETP.GT.U32.AND P3, PT, R5.reuse, R8, PT ;  /* 0x000000080500720c */ /* 0x040fe40003f64070 */
[----:B------:R-:W-:Y:S01]  /*5e00*/  ISETP.GT.U32.AND P1, PT, R5, R14, PT ;  /* 0x0000000e0500720c */ /* 0x000fe20003f24070 */
[--C-:B------:R-:W-:Y:S01]  /*5e10*/  @!P5 IMAD.IADD R20, R20, 0x1, -R5.reuse ;  /* 0x000000011414d824 */ /* 0x100fe200078e0a05 */
[----:B------:R-:W-:Y:S01]  /*5e20*/  ISETP.GE.AND P5, PT, R31, RZ, PT ;  /* 0x000000ff1f00720c */ /* 0x000fe20003fa6270 */
[----:B------:R-:W-:Y:S01]  /*5e30*/  IMAD.HI.U32 R2, R0, R4, RZ ;  /* 0x0000000400027227 */ /* 0x000fe200078e00ff */
[----:B------:R-:W-:Y:S03]  /*5e40*/  STL [R1+0x138], R9 ;  /* 0x0001380901007387 */ /* 0x000fe60000100800 */
[----:B------:R-:W-:Y:S01]  /*5e50*/  @!P6 IMAD.IADD R16, R16, 0x1, -R5 ;  /* 0x000000011010e824 */ /* 0x000fe200078e0a05 */
[----:B------:R0:W-:Y:S01]  /*5e60*/  STL [R1+0x140], R6 ;  /* 0x0001400601007387 */ /* 0x0001e20000100800 */
[----:B------:R-:W-:Y:S01]  /*5e70*/  ISETP.GE.AND P6, PT, R36, RZ, PT ;  /* 0x000000ff2400720c */ /* 0x000fe20003fc6270 */
[----:B------:R-:W-:-:S02]  /*5e80*/  IMAD.MOV R2, RZ, RZ, -R2 ;  /* 0x000000ffff027224 */ /* 0x000fc400078e0a02 */
[--C-:B------:R-:W-:Y:S01]  /*5e90*/  @!P3 IMAD.IADD R8, R8, 0x1, -R5.reuse ;  /* 0x000000010808b824 */ /* 0x100fe200078e0a05 */
[----:B------:R-:W4:Y:S01]  /*5ea0*/  LDL.LU R36, [R1+0x260] ;  /* 0x0002600001247983 */ /* 0x000f220000300800 */
[----:B0-----:R-:W-:Y:S02]  /*5eb0*/  IMAD.MOV.U32 R6, RZ, RZ, R22 ;  /* 0x000000ffff067224 */ /* 0x001fe400078e0016 */
[----:B------:R-:W-:Y:S02]  /*5ec0*/  IMAD R4, R5, R2, R4 ;  /* 0x0000000205047224 */ /* 0x000fe400078e0204 */
[----:B------:R-:W-:Y:S02]  /*5ed0*/  @!P2 IMAD.MOV R6, RZ, RZ, -R6 ;  /* 0x000000ffff06a224 */ /* 0x000fe400078e0a06 */
[----:B------:R-:W-:Y:S01]  /*5ee0*/  @!P1 IMAD.IADD R14, R14, 0x1, -R5 ;  /* 0x000000010e0e9824 */ /* 0x000fe200078e0a05 */
[----:B------:R-:W-:Y:S01]  /*5ef0*/  ISETP.GE.AND P1, PT, R45, RZ, PT ;  /* 0x000000ff2d00720c */ /* 0x000fe20003f26270 */
[----:B------:R-:W-:Y:S01]  /*5f00*/  IMAD.MOV.U32 R9, RZ, RZ, R20 ;  /* 0x000000ffff097224 */ /* 0x000fe200078e0014 */
[----:B------:R-:W4:Y:S01]  /*5f10*/  LDL.LU R45, [R1+0x264] ;  /* 0x00026400012d7983 */ /* 0x000f220000300800 */
[----:B------:R-:W-:-:S02]  /*5f20*/  ISETP.GT.U32.AND P3, PT, R5, R4, PT ;  /* 0x000000040500720c */ /* 0x000fc40003f64070 */
[----:B------:R-:W-:Y:S01]  /*5f30*/  @!P5 IMAD.MOV R9, RZ, RZ, -R9 ;  /* 0x000000ffff09d224 */ /* 0x000fe200078e0a09 */
[----:B------:R0:W-:Y:S04]  /*5f40*/  STL [R1+0x70], R6 ;  /* 0x0000700601007387 */ /* 0x0001e80000100800 */
[----:B------:R-:W-:Y:S01]  /*5f50*/  STL [R1+0xd0], R9 ;  /* 0x0000d00901007387 */ /* 0x000fe20000100800 */
[----:B0-----:R-:W-:-:S04]  /*5f60*/  IMAD.MOV.U32 R6, RZ, RZ, R8 ;  /* 0x000000ffff067224 */ /* 0x001fc800078e0008 */
[----:B------:R-:W-:Y:S01]  /*5f70*/  @!P6 IMAD.MOV R6, RZ, RZ, -R6 ;  /* 0x000000ffff06e224 */ /* 0x000fe200078e0a06 */
[----:B------:R-:W-:Y:S02]  /*5f80*/  ISETP.GE.AND P6, PT, R56, RZ, PT ;  /* 0x000000ff3800720c */ /* 0x000fe40003fc6270 */
[----:B------:R-:W4:Y:S01]  /*5f90*/  LDL.LU R56, [R1+0x268] ;  /* 0x0002680001387983 */ /* 0x000f220000300800 */
[----:B------:R-:W-:-:S05]  /*5fa0*/  @!P3 IMAD.IADD R4, R4, 0x1, -R5 ;  /* 0x000000010404b824 */ /* 0x000fca00078e0a05 */
[C---:B------:R-:W-:Y:S01]  /*5fb0*/  ISETP.GT.U32.AND P2, PT, R5.reuse, R4, PT ;  /* 0x000000040500720c */ /* 0x040fe20003f44070 */
[----:B------:R0:W-:Y:S01]  /*5fc0*/  STL [R1+0x12c], R6 ;  /* 0x00012c0601007387 */ /* 0x0001e20000100800 */
[----:B------:R-:W-:Y:S02]  /*5fd0*/  IABS R12, R39 ;  /* 0x00000027000c7213 */ /* 0x000fe40000000000 */
[----:B------:R-:W-:-:S09]  /*5fe0*/  ISETP.GT.U32.AND P3, PT, R5, R16, PT ;  /* 0x000000100500720c */ /* 0x000fd20003f64070 */
[----:B------:R-:W-:Y:S02]  /*5ff0*/  @!P2 IMAD.IADD R4, R4, 0x1, -R5 ;  /* 0x000000010404a824 */ /* 0x000fe400078e0a05 */
[----:B------:R-:W-:-:S04]  /*6000*/  IMAD.HI.U32 R24, R0, R12, RZ ;  /* 0x0000000c00187227 */ /* 0x000fc800078e00ff */
[----:B------:R-:W-:-:S04]  /*6010*/  IMAD.MOV R24, RZ, RZ, -R24 ;  /* 0x000000ffff187224 */ /* 0x000fc800078e0a18 */
[C---:B------:R-:W-:Y:S01]  /*6020*/  IMAD R12, R5.reuse, R24, R12 ;  /* 0x00000018050c7224 */ /* 0x040fe200078e020c */
[----:B------:R-:W-:Y:S02]  /*6030*/  @!P4 IADD3 R18, PT, PT, -R18, RZ, RZ ;  /* 0x000000ff1212c210 */ /* 0x000fe40007ffe1ff */
[----:B------:R-:W-:Y:S02]  /*6040*/  @!P3 IADD3 R16, PT, PT, R16, -R5, RZ ;  /* 0x800000051010b210 */ /* 0x000fe40007ffe0ff */
[----:B------:R-:W-:-:S03]  /*6050*/  ISETP.GT.U32.AND P4, PT, R5, R12, PT ;  /* 0x0000000c0500720c */ /* 0x000fc60003f84070 */
[----:B0-----:R-:W-:-:S04]  /*6060*/  IMAD.MOV.U32 R6, RZ, RZ, R16 ;  /* 0x000000ffff067224 */ /* 0x001fc800078e0010 */
[----:B------:R-:W-:-:S06]  /*6070*/  @!P1 IMAD.MOV R6, RZ, RZ, -R6 ;  /* 0x000000ffff069224 */ /* 0x000fcc00078e0a06 */
[----:B------:R-:W-:Y:S01]  /*6080*/  @!P4 IMAD.IADD R12, R12, 0x1, -R5 ;  /* 0x000000010c0cc824 */ /* 0x000fe200078e0a05 */
[----:B--2---:R-:W-:Y:S02]  /*6090*/  IABS R11, R57 ;  /* 0x00000039000b7213 */ /* 0x004fe40000000000 */
[----:B------:R-:W-:Y:S02]  /*60a0*/  ISETP.GE.AND P2, PT, R57, RZ, PT ;  /* 0x000000ff3900720c */ /* 0x000fe40003f46270 */
[----:B------:R-:W2:Y:S04]  /*60b0*/  LDL.LU R57, [R1+0x26c] ;  /* 0x00026c0001397983 */ /* 0x000ea80000300800 */
[----:B------:R0:W-:Y:S01]  /*60c0*/  STL [R1+0xfc], R6 ;  /* 0x0000fc0601007387 */ /* 0x0001e20000100800 */
[----:B---3--:R-:W-:-:S02]  /*60d0*/  IABS R2, R58 ;  /* 0x0000003a00027213 */ /* 0x008fc40000000000 */
[----:B------:R-:W-:Y:S02]  /*60e0*/  ISETP.GE.AND P4, PT, R58, RZ, PT ;  /* 0x000000ff3a00720c */ /* 0x000fe40003f86270 */
[----:B------:R-:W3:Y:S01]  /*60f0*/  LDL.LU R58, [R1+0x270] ;  /* 0x00027000013a7983 */ /* 0x000ee20000300800 */
[----:B------:R-:W-:-:S04]  /*6100*/  IMAD.HI.U32 R7, R0, R11, RZ ;  /* 0x0000000b00077227 */ /* 0x000fc800078e00ff */
[----:B------:R-:W-:-:S04]  /*6110*/  IMAD.MOV R7, RZ, RZ, -R7 ;  /* 0x000000ffff077224 */ /* 0x000fc800078e0a07 */
[C---:B------:R-:W-:Y:S02]  /*6120*/  IMAD R11, R5.reuse, R7, R11 ;  /* 0x00000007050b7224 */ /* 0x040fe400078e020b */
[----:B------:R-:W-:Y:S01]  /*6130*/  @!P0 IMAD.MOV R23, RZ, RZ, -R23 ;  /* 0x000000ffff178224 */ /* 0x000fe200078e0a17 */
[C---:B------:R-:W-:Y:S02]  /*6140*/  ISETP.GT.U32.AND P0, PT, R5.reuse, R14, PT ;  /* 0x0000000e0500720c */ /* 0x040fe40003f04070 */
[----:B------:R-:W-:Y:S01]  /*6150*/  ISETP.GT.U32.AND P3, PT, R5, R11, PT ;  /* 0x0000000b0500720c */ /* 0x000fe20003f64070 */
[----:B------:R-:W-:Y:S01]  /*6160*/  IMAD.HI.U32 R20, R0, R2, RZ ;  /* 0x0000000200147227 */ /* 0x000fe200078e00ff */
[----:B------:R-:W-:Y:S02]  /*6170*/  ISETP.GE.AND P5, PT, R35, RZ, PT ;  /* 0x000000ff2300720c */ /* 0x000fe40003fa6270 */
[----:B------:R-:W-:Y:S01]  /*6180*/  ISETP.GT.U32.AND P1, PT, R5, R12, PT ;  /* 0x0000000c0500720c */ /* 0x000fe20003f24070 */
[----:B------:R-:W-:-:S06]  /*6190*/  IMAD.MOV R20, RZ, RZ, -R20 ;  /* 0x000000ffff147224 */ /* 0x000fcc00078e0a14 */
[--C-:B------:R-:W-:Y:S01]  /*61a0*/  @!P0 IMAD.IADD R14, R14, 0x1, -R5.reuse ;  /* 0x000000010e0e8824 */ /* 0x100fe200078e0a05 */
[----:B------:R-:W-:Y:S01]  /*61b0*/  ISETP.GE.AND P0, PT, R39, RZ, PT ;  /* 0x000000ff2700720c */ /* 0x000fe20003f06270 */
[--C-:B------:R-:W-:Y:S01]  /*61c0*/  @!P3 IMAD.IADD R11, R11, 0x1, -R5.reuse ;  /* 0x000000010b0bb824 */ /* 0x100fe200078e0a05 */
[----:B------:R-:W3:Y:S01]  /*61d0*/  LDL.LU R39, [R1+0x274] ;  /* 0x0002740001277983 */ /* 0x000ee20000300800 */
[C---:B------:R-:W-:Y:S01]  /*61e0*/  IMAD R2, R5.reuse, R20, R2 ;  /* 0x0000001405027224 */ /* 0x040fe200078e0202 */
[----:B0-----:R-:W-:Y:S02]  /*61f0*/  MOV R6, R14 ;  /* 0x0000000e00067202 */ /* 0x001fe40000000f00 */
[C---:B------:R-:W-:Y:S01]  /*6200*/  ISETP.GT.U32.AND P3, PT, R5.reuse, R11, PT ;  /* 0x0000000b0500720c */ /* 0x040fe20003f64070 */
[----:B------:R-:W-:Y:S02]  /*6210*/  @!P1 IMAD.IADD R12, R12, 0x1, -R5 ;  /* 0x000000010c0c9824 */ /* 0x000fe400078e0a05 */
[----:B------:R-:W-:Y:S01]  /*6220*/  @!P5 IMAD.MOV R6, RZ, RZ, -R6 ;  /* 0x000000ffff06d224 */ /* 0x000fe200078e0a06 */
[----:B------:R-:W-:-:S02]  /*6230*/  ISETP.GT.U32.AND P5, PT, R5, R2, PT ;  /* 0x000000020500720c */ /* 0x000fc40003fa4070 */
[----:B------:R-:W-:Y:S01]  /*6240*/  MOV R9, R12 ;  /* 0x0000000c00097202 */ /* 0x000fe20000000f00 */
[----:B------:R-:W-:Y:S01]  /*6250*/  @!P6 IMAD.MOV R4, RZ, RZ, -R4 ;  /* 0x000000ffff04e224 */ /* 0x000fe200078e0a04 */
[----:B------:R0:W-:Y:S03]  /*6260*/  STL [R1+0x11c], R6 ;  /* 0x00011c0601007387 */ /* 0x0001e60000100800 */
[----:B------:R-:W-:Y:S02]  /*6270*/  @!P0 IMAD.MOV R9, RZ, RZ, -R9 ;  /* 0x000000ffff098224 */ /* 0x000fe400078e0a09 */
[----:B------:R-:W-:Y:S01]  /*6280*/  @!P3 IMAD.IADD R11, R11, 0x1, -R5 ;  /* 0x000000010b0bb824 */ /* 0x000fe200078e0a05 */
[----:B------:R-:W-:Y:S03]  /*6290*/  STL [R1+0x120], R4 ;  /* 0x0001200401007387 */ /* 0x000fe60000100800 */
[----:B0-----:R-:W-:Y:S01]  /*62a0*/  IMAD.MOV.U32 R6, RZ, RZ, R11 ;  /* 0x000000ffff067224 */ /* 0x001fe200078e000b */
[----:B------:R-:W-:Y:S01]  /*62b0*/  STL [R1+0x104], R9 ;  /* 0x0001040901007387 */ /* 0x000fe20000100800 */
[----:B------:R-:W-:-:S02]  /*62c0*/  @!P5 IMAD.IADD R2, R2, 0x1, -R5 ;  /* 0x000000010202d824 */ /* 0x000fc400078e0a05 */
[----:B------:R-:W-:-:S03]  /*62d0*/  @!P2 IMAD.MOV R6, RZ, RZ, -R6 ;  /* 0x000000ffff06a224 */ /* 0x000fc600078e0a06 */
[----:B------:R-:W-:-:S13]  /*62e0*/  ISETP.GT.U32.AND P5, PT, R5, R2, PT ;  /* 0x000000020500720c */ /* 0x000fda0003fa4070 */
[----:B------:R-:W-:Y:S01]  /*62f0*/  @!P5 IMAD.IADD R2, R2, 0x1, -R5 ;  /* 0x000000010202d824 */ /* 0x000fe200078e0a05 */
[----:B----4-:R-:W-:Y:S02]  /*6300*/  IABS R8, R36 ;  /* 0x0000002400087213 */ /* 0x010fe40000000000 */
[----:B------:R-:W-:Y:S02]  /*6310*/  IABS R7, R45 ;  /* 0x0000002d00077213 */ /* 0x000fe40000000000 */
[----:B------:R-:W-:Y:S02]  /*6320*/  ISETP.GE.AND P1, PT, R45, RZ, PT ;  /* 0x000000ff2d00720c */ /* 0x000fe40003f26270 */
[----:B------:R-:W4:Y:S01]  /*6330*/  LDL.LU R45, [R1+0x278] ;  /* 0x00027800012d7983 */ /* 0x000f220000300800 */
[----:B------:R-:W-:Y:S02]  /*6340*/  IABS R14, R56 ;  /* 0x00000038000e7213 */ /* 0x000fe40000000000 */
[----:B------:R-:W-:-:S02]  /*6350*/  ISETP.GE.AND P2, PT, R56, RZ, PT ;  /* 0x000000ff3800720c */ /* 0x000fc40003f46270 */
[----:B------:R-:W4:Y:S01]  /*6360*/  LDL.LU R56, [R1+0x27c] ;  /* 0x00027c0001387983 */ /* 0x000f220000300800 */
[----:B------:R-:W-:-:S03]  /*6370*/  IMAD.HI.U32 R16, R0, R8, RZ ;  /* 0x0000000800107227 */ /* 0x000fc600078e00ff */
[----:B------:R0:W-:Y:S01]  /*6380*/  STL [R1+0x110], R6 ;  /* 0x0001100601007387 */ /* 0x0001e20000100800 */
[----:B------:R-:W-:-:S04]  /*6390*/  IMAD.MOV R16, RZ, RZ, -R16 ;  /* 0x000000ffff107224 */ /* 0x000fc800078e0a10 */
[----:B------:R-:W-:Y:S01]  /*63a0*/  IMAD R8, R5, R16, R8 ;  /* 0x0000001005087224 */ /* 0x000fe200078e0208 */
[----:B0-----:R-:W-:-:S05]  /*63b0*/  MOV R6, R2 ;  /* 0x0000000200067202 */ /* 0x001fca0000000f00 */
[----:B------:R-:W-:Y:S01]  /*63c0*/  @!P4 IMAD.MOV R6, RZ, RZ, -R6 ;  /* 0x000000ffff06c224 */ /* 0x000fe200078e0a06 */
[----:B------:R-:W-:Y:S01]  /*63d0*/  ISETP.GT.U32.AND P3, PT, R5, R8, PT ;  /* 0x000000080500720c */ /* 0x000fe20003f64070 */
[----:B------:R-:W-:-:S12]  /*63e0*/  IMAD.HI.U32 R4, R0, R7, RZ ;  /* 0x0000000700047227 */ /* 0x000fd800078e00ff */
[----:B------:R-:W-:-:S05]  /*63f0*/  @!P3 IMAD.IADD R8, R8, 0x1, -R5 ;  /* 0x000000010808b824 */ /* 0x000fca00078e0a05 */
[----:B------:R-:W-:Y:S01]  /*6400*/  ISETP.GT.U32.AND P3, PT, R5, R8, PT ;  /* 0x000000080500720c */ /* 0x000fe20003f64070 */
[----:B------:R-:W-:Y:S02]  /*6410*/  IMAD.MOV R16, RZ, RZ, -R4 ;  /* 0x000000ffff107224 */ /* 0x000fe400078e0a04 */
[----:B------:R-:W-:-:S04]  /*6420*/  IMAD.HI.U32 R4, R0, R14, RZ ;  /* 0x0000000e00047227 */ /* 0x000fc800078e00ff */
[----:B------:R-:W-:Y:S01]  /*6430*/  IMAD.MOV R4, RZ, RZ, -R4 ;  /* 0x000000ffff047224 */ /* 0x000fe200078e0a04 */
[----:B------:R-:W-:-:S03]  /*6440*/  ISETP.GE.AND P6, PT, R36, RZ, PT ;  /* 0x000000ff2400720c */ /* 0x000fc60003fc6270 */
[----:B------:R-:W-:Y:S02]  /*6450*/  IMAD R14, R5, R4, R14 ;  /* 0x00000004050e7224 */ /* 0x000fe400078e020e */
[----:B------:R-:W-:Y:S01]  /*6460*/  @!P3 IMAD.IADD R8, R8, 0x1, -R5 ;  /* 0x000000010808b824 */ /* 0x000fe200078e0a05 */
[----:B--2---:R-:W-:Y:S02]  /*6470*/  IABS R22, R57 ;  /* 0x0000003900167213 */ /* 0x004fe40000000000 */
[----:B------:R-:W-:Y:S02]  /*6480*/  ISETP.GE.AND P4, PT, R57, RZ, PT ;  /* 0x000000ff3900720c */ /* 0x000fe40003f86270 */
[----:B------:R-:W2:Y:S04]  /*6490*/  LDL.LU R57, [R1+0x280] ;  /* 0x0002800001397983 */ /* 0x000ea80000300800 */
[----:B------:R0:W-:Y:S04]  /*64a0*/  STL [R1+0x10c], R6 ;  /* 0x00010c0601007387 */ /* 0x0001e80000100800 */
[----:B------:R-:W2:Y:S04]  /*64b0*/  LDL.LU R35, [R1+0x284] ;  /* 0x0002840001237983 */ /* 0x000ea80000300800 */
[----:B------:R-:W2:Y:S01]  /*64c0*/  LDL.LU R36, [R1+0x288] ;  /* 0x0002880001247983 */ /* 0x000ea20000300800 */
[----:B---3--:R-:W-:-:S02]  /*64d0*/  IABS R4, R58 ;  /* 0x0000003a00047213 */ /* 0x008fc40000000000 */
[----:B------:R-:W-:Y:S02]  /*64e0*/  ISETP.GE.AND P3, PT, R58, RZ, PT ;  /* 0x000000ff3a00720c */ /* 0x000fe40003f66270 */
[----:B------:R-:W3:Y:S01]  /*64f0*/  LDL.LU R58, [R1+0x28c] ;  /* 0x00028c00013a7983 */ /* 0x000ee20000300800 */
[----:B------:R-:W-:-:S05]  /*6500*/  IMAD R7, R5, R16, R7 ;  /* 0x0000001005077224 */ /* 0x000fca00078e0207 */
[C---:B------:R-:W-:Y:S02]  /*6510*/  ISETP.GT.U32.AND P0, PT, R5.reuse, R7, PT ;  /* 0x000000070500720c */ /* 0x040fe40003f04070 */
[----:B------:R-:W-:Y:S01]  /*6520*/  ISETP.GT.U32.AND P5, PT, R5, R14, PT ;  /* 0x0000000e0500720c */ /* 0x000fe20003fa4070 */
[----:B------:R-:W-:-:S10]  /*6530*/  IMAD.HI.U32 R16, R0, R22, RZ ;  /* 0x0000001600107227 */ /* 0x000fd400078e00ff */
[--C-:B------:R-:W-:Y:S02]  /*6540*/  @!P0 IMAD.IADD R7, R7, 0x1, -R5.reuse ;  /* 0x0000000107078824 */ /* 0x100fe400078e0a05 */
[----:B------:R-:W-:-:S03]  /*6550*/  @!P5 IMAD.IADD R14, R14, 0x1, -R5 ;  /* 0x000000010e0ed824 */ /* 0x000fc600078e0a05 */
[----:B------:R-:W-:Y:S01]  /*6560*/  ISETP.GT.U32.AND P0, PT, R5, R7, PT ;  /* 0x000000070500720c */ /* 0x000fe20003f04070 */
[----:B------:R-:W-:Y:S01]  /*6570*/  IMAD.HI.U32 R11, R0, R4, RZ ;  /* 0x00000004000b7227 */ /* 0x000fe200078e00ff */
[----:B------:R-:W-:-:S03]  /*6580*/  IABS R12, R39 ;  /* 0x00000027000c7213 */ /* 0x000fc60000000000 */
[----:B------:R-:W-:Y:S01]  /*6590*/  IMAD.MOV R16, RZ, RZ, -R16 ;  /* 0x000000ffff107224 */ /* 0x000fe200078e0a10 */
[----:B------:R-:W-:Y:S01]  /*65a0*/  ISETP.GT.U32.AND P5, PT, R5, R14, PT ;  /* 0x0000000e0500720c */ /* 0x000fe20003fa4070 */
[----:B------:R-:W-:-:S04]  /*65b0*/  IMAD.HI.U32 R2, R0, R12, RZ ;  /* 0x0000000c00027227 */ /* 0x000fc800078e00ff */
[----:B------:R-:W-:Y:S02]  /*65c0*/  IMAD.MOV R11, RZ, RZ, -R11 ;  /* 0x000000ffff0b7224 */ /* 0x000fe400078e0a0b */
[----:B------:R-:W-:Y:S02]  /*65d0*/  IMAD R22, R5, R16, R22 ;  /* 0x0000001005167224 */ /* 0x000fe400078e0216 */
[----:B------:R-:W-:Y:S02]  /*65e0*/  IMAD.MOV R2, RZ, RZ, -R2 ;  /* 0x000000ffff027224 */ /* 0x000fe400078e0a02 */
[----:B------:R-:W-:Y:S01]  /*65f0*/  @!P0 IMAD.IADD R7, R7, 0x1, -R5 ;  /* 0x0000000107078824 */ /* 0x000fe200078e0a05 */
[C---:B------:R-:W-:Y:S01]  /*6600*/  ISETP.GT.U32.AND P0, PT, R5.reuse, R22, PT ;  /* 0x000000160500720c */ /* 0x040fe20003f04070 */
[C---:B------:R-:W-:Y:S02]  /*6610*/  IMAD R4, R5.reuse, R11, R4 ;  /* 0x0000000b05047224 */ /* 0x040fe400078e0204 */
[----:B------:R-:W-:-:S02]  /*6620*/  IMAD R12, R5, R2, R12 ;  /* 0x00000002050c7224 */ /* 0x000fc400078e020c */
[----:B------:R-:W-:Y:S01]  /*6630*/  @!P6 IMAD.MOV R8, RZ, RZ, -R8 ;  /* 0x000000ffff08e224 */ /* 0x000fe200078e0a08 */
[C---:B------:R-:W-:Y:S01]  /*6640*/  ISETP.GT.U32.AND P6, PT, R5.reuse, R4, PT ;  /* 0x000000040500720c */ /* 0x040fe20003fc4070 */
[----:B------:R-:W-:Y:S01]  /*6650*/  @!P5 IMAD.IADD R14, R14, 0x1, -R5 ;  /* 0x000000010e0ed824 */ /* 0x000fe200078e0a05 */
[----:B------:R-:W-:Y:S02]  /*6660*/  ISETP.GT.U32.AND P5, PT, R5, R12, PT ;  /* 0x0000000c0500720c */ /* 0x000fe40003fa4070 */
[----:B0-----:R-:W-:-:S03]  /*6670*/  MOV R6, R7 ;  /* 0x0000000700067202 */ /* 0x001fc60000000f00 */
[--C-:B------:R-:W-:Y:S02]  /*6680*/  @!P0 IMAD.IADD R22, R22, 0x1, -R5.reuse ;  /* 0x0000000116168824 */ /* 0x100fe400078e0a05 */
[----:B------:R-:W-:Y:S01]  /*6690*/  @!P1 IMAD.MOV R6, RZ, RZ, -R6 ;  /* 0x000000ffff069224 */ /* 0x000fe200078e0a06 */
[----:B------:R-:W-:Y:S01]  /*66a0*/  STL [R1+0xec], R8 ;  /* 0x0000ec0801007387 */ /* 0x000fe20000100800 */
[----:B------:R-:W-:Y:S02]  /*66b0*/  ISETP.GE.AND P1, PT, R39, RZ, PT ;  /* 0x000000ff2700720c */ /* 0x000fe40003f26270 */
[--C-:B------:R-:W-:Y:S01]  /*66c0*/  @!P6 IMAD.IADD R4, R4, 0x1, -R5.reuse ;  /* 0x000000010404e824 */ /* 0x100fe200078e0a05 */
[----:B------:R-:W-:Y:S01]  /*66d0*/  ISETP.GT.U32.AND P6, PT, R5, R22, PT ;  /* 0x000000160500720c */ /* 0x000fe20003fc4070 */
[----:B------:R0:W-:Y:S01]  /*66e0*/  STL [R1+0xf4], R6 ;  /* 0x0000f40601007387 */ /* 0x0001e20000100800 */
[----:B------:R-:W-:-:S03]  /*66f0*/  @!P5 IMAD.IADD R12, R12, 0x1, -R5 ;  /* 0x000000010c0cd824 */ /* 0x000fc600078e0a05 */
[----:B------:R-:W3:Y:S01]  /*6700*/  LDL.LU R39, [R1+0x290] ;  /* 0x0002900001277983 */ /* 0x000ee20000300800 */
[----:B------:R-:W-:-:S07]  /*6710*/  ISETP.GT.U32.AND P5, PT, R5, R4, PT ;  /* 0x000000040500720c */ /* 0x000fce0003fa4070 */
[----:B------:R-:W-:Y:S02]  /*6720*/  @!P6 IMAD.IADD R22, R22, 0x1, -R5 ;  /* 0x000000011616e824 */ /* 0x000fe400078e0a05 */
[----:B0-----:R-:W-:-:S04]  /*6730*/  IMAD.MOV.U32 R6, RZ, RZ, R14 ;  /* 0x000000ffff067224 */ /* 0x001fc800078e000e */
[----:B------:R-:W-:Y:S02]  /*6740*/  @!P5 IMAD.IADD R4, R4, 0x1, -R5 ;  /* 0x000000010404d824 */ /* 0x000fe400078e0a05 */
[----:B------:R-:W-:Y:S01]  /*6750*/  @!P2 IMAD.MOV R6, RZ, RZ, -R6 ;  /* 0x000000ffff06a224 */ /* 0x000fe200078e0a06 */
[----:B------:R-:W-:-:S04]  /*6760*/  ISETP.GT.U32.AND P2, PT, R5, R12, PT ;  /* 0x0000000c0500720c */ /* 0x000fc80003f44070 */
[----:B------:R0:W-:Y:S02]  /*6770*/  STL [R1+0xf0], R6 ;  /* 0x0000f00601007387 */ /* 0x0001e40000100800 */
[----:B0-----:R-:W-:Y:S02]  /*6780*/  MOV R6, R22 ;  /* 0x0000001600067202 */ /* 0x001fe40000000f00 */
[----:B----4-:R-:W-:-:S05]  /*6790*/  IABS R7, R45 ;  /* 0x0000002d00077213 */ /* 0x010fca0000000000 */
[----:B------:R-:W-:-:S04]  /*67a0*/  IMAD.HI.U32 R16, R0, R7, RZ ;  /* 0x0000000700107227 */ /* 0x000fc800078e00ff */
[----:B------:R-:W-:Y:S01]  /*67b0*/  IMAD.MOV R16, RZ, RZ, -R16 ;  /* 0x000000ffff107224 */ /* 0x000fe200078e0a10 */
[----:B------:R-:W-:-:S05]  /*67c0*/  IABS R2, R56 ;  /* 0x0000003800027213 */ /* 0x000fca0000000000 */
[----:B------:R-:W-:-:S04]  /*67d0*/  IMAD.HI.U32 R11, R0, R2, RZ ;  /* 0x00000002000b7227 */ /* 0x000fc800078e00ff */
[----:B------:R-:W-:Y:S01]  /*67e0*/  IMAD R7, R5, R16, R7 ;  /* 0x0000001005077224 */ /* 0x000fe200078e0207 */
[----:B------:R-:W-:-:S04]  /*67f0*/  IADD3 R11, PT, PT, -R11, RZ, RZ ;  /* 0x000000ff0b0b7210 */ /* 0x000fc80007ffe1ff */
[C---:B------:R-:W-:Y:S01]  /*6800*/  ISETP.GT.U32.AND P6, PT, R5.reuse, R7, PT ;  /* 0x000000070500720c */ /* 0x040fe20003fc4070 */
[----:B------:R-:W-:-:S05]  /*6810*/  IMAD R2, R5, R11, R2 ;  /* 0x0000000b05027224 */ /* 0x000fca00078e0202 */
[----:B------:R-:W-:Y:S01]  /*6820*/  ISETP.GT.U32.AND P5, PT, R5, R2, PT ;  /* 0x000000020500720c */ /* 0x000fe20003fa4070 */
[----:B------:R-:W-:-:S06]  /*6830*/  @!P4 IMAD.MOV R6, RZ, RZ, -R6 ;  /* 0x000000ffff06c224 */ /* 0x000fcc00078e0a06 */
[--C-:B------:R-:W-:Y:S01]  /*6840*/  @!P6 IMAD.IADD R7, R7, 0x1, -R5.reuse ;  /* 0x000000010707e824 */ /* 0x100fe200078e0a05 */
[----:B------:R-:W-:Y:S01]  /*6850*/  ISETP.GE.AND P0, PT, R45, RZ, PT ;  /* 0x000000ff2d00720c */ /* 0x000fe20003f06270 */
[--C-:B------:R-:W-:Y:S01]  /*6860*/  @!P2 IMAD.IADD R12, R12, 0x1, -R5.reuse ;  /* 0x000000010c0ca824 */ /* 0x100fe200078e0a05 */
[----:B------:R-:W4:Y:S03]  /*6870*/  LDL.LU R45, [R1+0x294] ;  /* 0x00029400012d7983 */ /* 0x000f260000300800 */
[----:B------:R-:W-:Y:S01]  /*6880*/  @!P5 IMAD.IADD R2, R2, 0x1, -R5 ;  /* 0x000000010202d824 */ /* 0x000fe200078e0a05 */
[C---:B------:R-:W-:Y:S01]  /*6890*/  ISETP.GT.U32.AND P5, PT, R5.reuse, R7, PT ;  /* 0x000000070500720c */ /* 0x040fe20003fa4070 */
[----:B------:R0:W-:Y:S01]  /*68a0*/  STL [R1+0xdc], R6 ;  /* 0x0000dc0601007387 */ /* 0x0001e20000100800 */
[----:B------:R-:W-:Y:S01]  /*68b0*/  ISETP.GE.AND P2, PT, R56, RZ, PT ;  /* 0x000000ff3800720c */ /* 0x000fe20003f46270 */
[----:B------:R-:W-:Y:S01]  /*68c0*/  @!P3 IMAD.MOV R4, RZ, RZ, -R4 ;  /* 0x000000ffff04b224 */ /* 0x000fe200078e0a04 */
[----:B------:R-:W-:Y:S01]  /*68d0*/  ISETP.GT.U32.AND P3, PT, R5, R2, PT ;  /* 0x000000020500720c */ /* 0x000fe20003f64070 */
[----:B------:R-:W4:Y:S01]  /*68e0*/  LDL.LU R56, [R1+0x298] ;  /* 0x0002980001387983 */ /* 0x000f220000300800 */
[----:B------:R-:W-:-:S07]  /*68f0*/  IMAD.MOV.U32 R9, RZ, RZ, R12 ;  /* 0x000000ffff097224 */ /* 0x000fce00078e000c */
[----:B------:R-:W-:Y:S01]  /*6900*/  @!P5 IADD3 R7, PT, PT, R7, -R5, RZ ;  /* 0x800000050707d210 */ /* 0x000fe20007ffe0ff */
[----:B------:R-:W-:-:S03]  /*6910*/  @!P1 IMAD.MOV R9, RZ, RZ, -R9 ;  /* 0x000000ffff099224 */ /* 0x000fc600078e0a09 */
[----:B------:R-:W-:Y:S02]  /*6920*/  @!P3 IMAD.IADD R2, R2, 0x1, -R5 ;  /* 0x000000010202b824 */ /* 0x000fe400078e0a05 */
[----:B0-----:R-:W-:Y:S02]  /*6930*/  IMAD.MOV.U32 R6, RZ, RZ, R7 ;  /* 0x000000ffff067224 */ /* 0x001fe400078e0007 */
[----:B------:R-:W-:Y:S02]  /*6940*/  @!P2 IMAD.MOV R2, RZ, RZ, -R2 ;  /* 0x000000ffff02a224 */ /* 0x000fe400078e0a02 */
[----:B------:R-:W-:Y:S01]  /*6950*/  @!P0 IMAD.MOV R6, RZ, RZ, -R6 ;  /* 0x000000ffff068224 */ /* 0x000fe200078e0a06 */
[----:B--2---:R-:W-:-:S05]  /*6960*/  IABS R16, R35 ;  /* 0x0000002300107213 */ /* 0x004fca0000000000 */
[----:B------:R-:W-:-:S04]  /*6970*/  IMAD.HI.U32 R24, R0, R16, RZ ;  /* 0x0000001000187227 */ /* 0x000fc800078e00ff */
[----:B------:R-:W-:-:S04]  /*6980*/  IMAD.MOV R24, RZ, RZ, -R24 ;  /* 0x000000ffff187224 */ /* 0x000fc800078e0a18 */
[----:B------:R-:W-:-:S05]  /*6990*/  IMAD R16, R5, R24, R16 ;  /* 0x0000001805107224 */ /* 0x000fca00078e0210 */
[----:B------:R-:W-:Y:S02]  /*69a0*/  ISETP.GT.U32.AND P5, PT, R5, R16, PT ;  /* 0x000000100500720c */ /* 0x000fe40003fa4070 */
[----:B------:R-:W-:Y:S02]  /*69b0*/  IABS R8, R57 ;  /* 0x0000003900087213 */ /* 0x000fe40000000000 */
[----:B------:R-:W-:Y:S02]  /*69c0*/  ISETP.GE.AND P4, PT, R57, RZ, PT ;  /* 0x000000ff3900720c */ /* 0x000fe40003f86270 */
[----:B------:R-:W2:Y:S04]  /*69d0*/  LDL.LU R57, [R1+0x29c] ;  /* 0x00029c0001397983 */ /* 0x000ea80000300800 */
[----:B------:R0:W-:Y:S01]  /*69e0*/  STL [R1+0xcc], R4 ;  /* 0x0000cc0401007387 */ /* 0x0001e20000100800 */
[----:B---3--:R-:W-:-:S02]  /*69f0*/  IABS R11, R58 ;  /* 0x0000003a000b7213 */ /* 0x008fc40000000000 */
[----:B------:R-:W-:Y:S01]  /*6a00*/  @!P5 IADD3 R16, PT, PT, R16, -R5, RZ ;  /* 0x800000051010d210 */ /* 0x000fe20007ffe0ff */
[----:B------:R-:W-:Y:S01]  /*6a10*/  STL [R1+0xc4], R9 ;  /* 0x0000c40901007387 */ /* 0x000fe20000100800 */
[----:B------:R-:W-:-:S03]  /*6a20*/  ISETP.GE.AND P5, PT, R58, RZ, PT ;  /* 0x000000ff3a00720c */ /* 0x000fc60003fa6270 */
[----:B------:R-:W-:Y:S04]  /*6a30*/  STL [R1+0xc0], R6 ;  /* 0x0000c00601007387 */ /* 0x000fe80000100800 */
[----:B------:R1:W-:Y:S04]  /*6a40*/  STL [R1+0xb8], R2 ;  /* 0x0000b80201007387 */ /* 0x0003e80000100800 */
[----:B------:R-:W3:Y:S01]  /*6a50*/  LDL.LU R58, [R1+0x2a0] ;  /* 0x0002a000013a7983 */ /* 0x000ee20000300800 */
[----:B------:R-:W-:-:S04]  /*6a60*/  IMAD.HI.U32 R20, R0, R8, RZ ;  /* 0x0000000800147227 */ /* 0x000fc800078e00ff */
[----:B------:R-:W-:Y:S01]  /*6a70*/  IMAD.MOV R20, RZ, RZ, -R20 ;  /* 0x000000ffff147224 */ /* 0x000fe200078e0a14 */
[----:B------:R-:W-:-:S03]  /*6a80*/  IABS R14, R36 ;  /* 0x00000024000e7213 */ /* 0x000fc60000000000 */
[----:B------:R-:W-:Y:S02]  /*6a90*/  IMAD R8, R5, R20, R8 ;  /* 0x0000001405087224 */ /* 0x000fe400078e0208 */
[----:B------:R-:W-:-:S03]  /*6aa0*/  IMAD.HI.U32 R20, R0, R14, RZ ;  /* 0x0000000e00147227 */ /* 0x000fc600078e00ff */
[----:B------:R-:W-:Y:S01]  /*6ab0*/  ISETP.GT.U32.AND P6, PT, R5, R8, PT ;  /* 0x000000080500720c */ /* 0x000fe20003fc4070 */
[----:B------:R-:W-:-:S04]  /*6ac0*/  IMAD.MOV R20, RZ, RZ, -R20 ;  /* 0x000000ffff147224 */ /* 0x000fc800078e0a14 */
[----:B------:R-:W-:Y:S02]  /*6ad0*/  IMAD R14, R5, R20, R14 ;  /* 0x00000014050e7224 */ /* 0x000fe400078e020e */
[----:B------:R-:W-:-:S03]  /*6ae0*/  IMAD.HI.U32 R24, R0, R11, RZ ;  /* 0x0000000b00187227 */ /* 0x000fc600078e00ff */
[----:B------:R-:W-:-:S03]  /*6af0*/  ISETP.GT.U32.AND P1, PT, R5, R14, PT ;  /* 0x0000000e0500720c */ /* 0x000fc60003f24070 */
[----:B------:R-:W-:Y:S02]  /*6b00*/  @!P6 IMAD.IADD R8, R8, 0x1, -R5 ;  /* 0x000000010808e824 */ /* 0x000fe400078e0a05 */
[----:B------:R-:W-:-:S03]  /*6b10*/  IMAD.MOV R24, RZ, RZ, -R24 ;  /* 0x000000ffff187224 */ /* 0x000fc600078e0a18 */
[C---:B------:R-:W-:Y:S01]  /*6b20*/  ISETP.GT.U32.AND P6, PT, R5.reuse, R8, PT ;  /* 0x000000080500720c */ /* 0x040fe20003fc4070 */
[----:B------:R-:W-:-:S04]  /*6b30*/  IMAD R12, R5, R24, R11 ;  /* 0x00000018050c7224 */ /* 0x000fc800078e020b */
[----:B------:R-:W-:Y:S01]  /*6b40*/  @!P1 IMAD.IADD R14, R14, 0x1, -R5 ;  /* 0x000000010e0e9824 */ /* 0x000fe200078e0a05 */
[C---:B------:R-:W-:Y:S02]  /*6b50*/  ISETP.GT.U32.AND P3, PT, R5.reuse, R12, PT ;  /* 0x0000000c0500720c */ /* 0x040fe40003f64070 */
[----:B------:R-:W-:Y:S02]  /*6b60*/  ISETP.GT.U32.AND P1, PT, R5, R16, PT ;  /* 0x000000100500720c */ /* 0x000fe40003f24070 */
[----:B------:R-:W-:-:S03]  /*6b70*/  IABS R22, R39 ;  /* 0x0000002700167213 */ /* 0x000fc60000000000 */
[----:B------:R-:W-:Y:S02]  /*6b80*/  @!P6 IMAD.IADD R8, R8, 0x1, -R5 ;  /* 0x000000010808e824 */ /* 0x000fe400078e0a05 */
[----:B0-----:R-:W-:Y:S01]  /*6b90*/  IMAD.HI.U32 R4, R0, R22, RZ ;  /* 0x0000001600047227 */ /* 0x001fe200078e00ff */
[----:B------:R-:W-:-:S03]  /*6ba0*/  ISETP.GT.U32.AND P2, PT, R5, R14, PT ;  /* 0x0000000e0500720c */ /* 0x000fc60003f44070 */
[----:B------:R-:W-:Y:S02]  /*6bb0*/  IMAD.MOV R4, RZ, RZ, -R4 ;  /* 0x000000ffff047224 */ /* 0x000fe400078e0a04 */
[----:B-1----:R-:W-:Y:S02]  /*6bc0*/  IMAD.MOV.U32 R2, RZ, RZ, R8 ;  /* 0x000000ffff027224 */ /* 0x002fe400078e0008 */
[----:B------:R-:W-:Y:S01]  /*6bd0*/  IMAD R11, R5, R4, R22 ;  /* 0x00000004050b7224 */ /* 0x000fe200078e0216 */
[----:B------:R-:W-:Y:S01]  /*6be0*/  ISETP.GE.AND P0, PT, R35, RZ, PT ;  /* 0x000000ff2300720c */ /* 0x000fe20003f06270 */
[----:B------:R-:W-:Y:S01]  /*6bf0*/  @!P4 IMAD.MOV R2, RZ, RZ, -R2 ;  /* 0x000000ffff02c224 */ /* 0x000fe200078e0a02 */
[----:B------:R-:W-:Y:S01]  /*6c00*/  ISETP.GE.AND P6, PT, R36, RZ, PT ;  /* 0x000000ff2400720c */ /* 0x000fe20003fc6270 */
[--C-:B------:R-:W-:Y:S01]  /*6c10*/  @!P3 IMAD.IADD R12, R12, 0x1, -R5.reuse ;  /* 0x000000010c0cb824 */ /* 0x100fe200078e0a05 */
[----:B------:R-:W-:Y:S01]  /*6c20*/  ISETP.GT.U32.AND P4, PT, R5, R11, PT ;  /* 0x0000000b0500720c */ /* 0x000fe20003f84070 */
[----:B------:R-:W3:Y:S01]  /*6c30*/  LDL.LU R36, [R1+0x2a4] ;  /* 0x0002a40001247983 */ /* 0x000ee20000300800 */
[--C-:B------:R-:W-:Y:S01]  /*6c40*/  @!P1 IMAD.IADD R16, R16, 0x1, -R5.reuse ;  /* 0x0000000110109824 */ /* 0x100fe200078e0a05 */
[----:B------:R-:W-:Y:S01]  /*6c50*/  ISETP.GE.AND P1, PT, R39, RZ, PT ;  /* 0x000000ff2700720c */ /* 0x000fe20003f26270 */
[----:B------:R-:W-:Y:S01]  /*6c60*/  @!P2 IMAD.IADD R14, R14, 0x1, -R5 ;  /* 0x000000010e0ea824 */ /* 0x000fe200078e0a05 */
[----:B------:R-:W-:Y:S01]  /*6c70*/  STL [R1+0xb0], R2 ;  /* 0x0000b00201007387 */ /* 0x000fe20000100800 */
[----:B------:R-:W-:Y:S01]  /*6c80*/  ISETP.GT.U32.AND P3, PT, R5, R12, PT ;  /* 0x0000000c0500720c */ /* 0x000fe20003f64070 */
[----:B------:R-:W-:-:S02]  /*6c90*/  IMAD.MOV.U32 R15, RZ, RZ, R16 ;  /* 0x000000ffff0f7224 */ /* 0x000fc400078e0010 */
[----:B------:R-:W3:Y:S01]  /*6ca0*/  LDL.LU R39, [R1+0x2a8] ;  /* 0x0002a80001277983 */ /* 0x000ee20000300800 */
[----:B------:R-:W-:Y:S02]  /*6cb0*/  IMAD.MOV.U32 R9, RZ, RZ, R14 ;  /* 0x000000ffff097224 */ /* 0x000fe400078e000e */
[----:B------:R-:W-:Y:S02]  /*6cc0*/  @!P0 IMAD.MOV R15, RZ, RZ, -R15 ;  /* 0x000000ffff0f8224 */ /* 0x000fe400078e0a0f */
[----:B------:R-:W-:Y:S02]  /*6cd0*/  @!P6 IMAD.MOV R9, RZ, RZ, -R9 ;  /* 0x000000ffff09e224 */ /* 0x000fe400078e0a09 */
[--C-:B------:R-:W-:Y:S01]  /*6ce0*/  @!P4 IMAD.IADD R11, R11, 0x1, -R5.reuse ;  /* 0x000000010b0bc824 */ /* 0x100fe200078e0a05 */
[----:B------:R-:W-:Y:S02]  /*6cf0*/  STL [R1+0xa8], R15 ;  /* 0x0000a80f01007387 */ /* 0x000fe40000100800 */
[----:B------:R-:W-:-:S02]  /*6d00*/  @!P3 IMAD.IADD R12, R12, 0x1, -R5 ;  /* 0x000000010c0cb824 */ /* 0x000fc400078e0a05 */
[----:B------:R-:W-:Y:S01]  /*6d10*/  STL [R1+0x78], R9 ;  /* 0x0000780901007387 */ /* 0x000fe20000100800 */
[----:B------:R-:W-:Y:S02]  /*6d20*/  ISETP.GT.U32.AND P4, PT, R5, R11, PT ;  /* 0x0000000b0500720c */ /* 0x000fe40003f84070 */
[----:B------:R-:W-:-:S05]  /*6d30*/  MOV R6, R12 ;  /* 0x0000000c00067202 */ /* 0x000fca0000000f00 */
[----:B------:R-:W-:-:S06]  /*6d40*/  @!P5 IMAD.MOV R6, RZ, RZ, -R6 ;  /* 0x000000ffff06d224 */ /* 0x000fcc00078e0a06 */
[----:B------:R-:W-:Y:S01]  /*6d50*/  @!P4 IMAD.IADD R11, R11, 0x1, -R5 ;  /* 0x000000010b0bc824 */ /* 0x000fe200078e0a05 */
[----:B----4-:R-:W-:Y:S02]  /*6d60*/  IABS R4, R56 ;  /* 0x0000003800047213 */ /* 0x010fe40000000000 */
[----:B------:R-:W-:Y:S02]  /*6d70*/  ISETP.GE.AND P6, PT, R56, RZ, PT ;  /* 0x000000ff3800720c */ /* 0x000fe40003fc6270 */
[----:B------:R-:W4:Y:S01]  /*6d80*/  LDL.LU R56, [R1+0x2ac] ;  /* 0x0002ac0001387983 */ /* 0x000f220000300800 */
[----:B------:R-:W-:-:S05]  /*6d90*/  IABS R7, R45 ;  /* 0x0000002d00077213 */ /* 0x000fca0000000000 */
[----:B------:R-:W-:-:S04]  /*6da0*/  IMAD.HI.U32 R22, R0, R7, RZ ;  /* 0x0000000700167227 */ /* 0x000fc800078e00ff */
[----:B------:R-:W-:-:S04]  /*6db0*/  IMAD.MOV R22, RZ, RZ, -R22 ;  /* 0x000000ffff167224 */ /* 0x000fc800078e0a16 */
[----:B------:R-:W-:Y:S01]  /*6dc0*/  IMAD R7, R5, R22, R7 ;  /* 0x0000001605077224 */ /* 0x000fe200078e0207 */
[----:B------:R-:W-:Y:S02]  /*6dd0*/  ISETP.GE.AND P2, PT, R45, RZ, PT ;  /* 0x000000ff2d00720c */ /* 0x000fe40003f46270 */
[----:B--2---:R-:W-:Y:S02]  /*6de0*/  IABS R20, R57 ;  /* 0x0000003900147213 */ /* 0x004fe40000000000 */
[----:B------:R-:W-:Y:S02]  /*6df0*/  ISETP.GE.AND P5, PT, R57, RZ, PT ;  /* 0x000000ff3900720c */ /* 0x000fe40003fa6270 */
[----:B------:R-:W2:Y:S04]  /*6e00*/  LDL.LU R57, [R1+0x2b0] ;  /* 0x0002b00001397983 */ /* 0x000ea80000300800 */
[----:B------:R0:W-:Y:S02]  /*6e10*/  STL [R1+0xa4], R6 ;  /* 0x0000a40601007387 */ /* 0x0001e40000100800 */
[----:B0-----:R-:W-:Y:S01]  /*6e20*/  IMAD.MOV.U32 R6, RZ, RZ, R11 ;  /* 0x000000ffff067224 */ /* 0x001fe200078e000b */
[----:B---3--:R-:W-:-:S04]  /*6e30*/  IABS R22, R58 ;  /* 0x0000003a00167213 */ /* 0x008fc80000000000 */
[----:B------:R-:W-:Y:S02]  /*6e40*/  @!P1 IADD3 R6, PT, PT, -R6, RZ, RZ ;  /* 0x000000ff06069210 */ /* 0x000fe40007ffe1ff */
[----:B------:R-:W-:Y:S02]  /*6e50*/  ISETP.GE.AND P1, PT, R58, RZ, PT ;  /* 0x000000ff3a00720c */ /* 0x000fe40003f26270 */
[----:B------:R-:W3:Y:S04]  /*6e60*/  LDL.LU R58, [R1+0x2b4] ;  /* 0x0002b400013a7983 */ /* 0x000ee80000300800 */
[----:B------:R-:W3:Y:S01]  /*6e70*/  LDL.LU R45, [R1+0x2b8] ;  /* 0x0002b800012d7983 */ /* 0x000ee20000300800 */
[----:B------:R-:W-:Y:S01]  /*6e80*/  IMAD.HI.U32 R2, R0, R4, RZ ;  /* 0x0000000400027227 */ /* 0x000fe200078e00ff */
[----:B------:R-:W-:-:S03]  /*6e90*/  MOV R8, R20 ;  /* 0x0000001400087202 */ /* 0x000fc60000000f00 */
[----:B------:R-:W-:-:S04]  /*6ea0*/  IMAD.MOV R20, RZ, RZ, -R2 ;  /* 0x000000ffff147224 */ /* 0x000fc800078e0a02 */
[----:B------:R-:W-:-:S05]  /*6eb0*/  IMAD R4, R5, R20, R4 ;  /* 0x0000001405047224 */ /* 0x000fca00078e0204 */
[C---:B------:R-:W-:Y:S01]  /*6ec0*/  ISETP.GT.U32.AND P0, PT, R5.reuse, R4, PT ;  /* 0x000000040500720c */ /* 0x040fe20003f04070 */
[----:B------:R-:W-:Y:S01]  /*6ed0*/  IMAD.HI.U32 R2, R0, R8, RZ ;  /* 0x0000000800027227 */ /* 0x000fe200078e00ff */
[----:B------:R-:W-:-:S03]  /*6ee0*/  ISETP.GT.U32.AND P3, PT, R5, R7, PT ;  /* 0x000000070500720c */ /* 0x000fc60003f64070 */
[----:B------:R-:W-:-:S04]  /*6ef0*/  IMAD.MOV R2, RZ, RZ, -R2 ;  /* 0x000000ffff027224 */ /* 0x000fc800078e0a02 */
[----:B------:R-:W-:-:S04]  /*6f00*/  IMAD R2, R5, R2, R8 ;  /* 0x0000000205027224 */ /* 0x000fc800078e0208 */
[----:B------:R-:W-:Y:S01]  /*6f10*/  @!P0 IMAD.IADD R4, R4, 0x1, -R5 ;  /* 0x0000000104048824 */ /* 0x000fe200078e0a05 */
[----:B------:R-:W-:Y:S01]  /*6f20*/  ISETP.GT.U32.AND P4, PT, R5, R2, PT ;  /* 0x000000020500720c */ /* 0x000fe20003f84070 */
[----:B------:R-:W-:-:S03]  /*6f30*/  IMAD.HI.U32 R8, R0, R22, RZ ;  /* 0x0000001600087227 */ /* 0x000fc600078e00ff */
[----:B------:R-:W-:Y:S01]  /*6f40*/  ISETP.GT.U32.AND P0, PT, R5, R4, PT ;  /* 0x000000040500720c */ /* 0x000fe20003f04070 */
[----:B------:R-:W-:Y:S02]  /*6f50*/  @!P3 IMAD.IADD R7, R7, 0x1, -R5 ;  /* 0x000000010707b824 */ /* 0x000fe400078e0a05 */
[----:B------:R-:W-:-:S03]  /*6f60*/  IMAD.MOV R8, RZ, RZ, -R8 ;  /* 0x000000ffff087224 */ /* 0x000fc600078e0a08 */
[C---:B------:R-:W-:Y:S01]  /*6f70*/  ISETP.GT.U32.AND P3, PT, R5.reuse, R7, PT ;  /* 0x000000070500720c */ /* 0x040fe20003f64070 */
[----:B------:R-:W-:Y:S02]  /*6f80*/  IMAD R22, R5, R8, R22 ;  /* 0x0000000805167224 */ /* 0x000fe400078e0216 */
[----:B------:R-:W-:-:S04]  /*6f90*/  @!P4 IMAD.IADD R2, R2, 0x1, -R5 ;  /* 0x000000010202c824 */ /* 0x000fc800078e0a05 */
[----:B------:R-:W-:Y:S01]  /*6fa0*/  @!P0 IMAD.IADD R4, R4, 0x1, -R5 ;  /* 0x0000000104048824 */ /* 0x000fe200078e0a05 */
[C---:B------:R-:W-:Y:S02]  /*6fb0*/  ISETP.GT.U32.AND P0, PT, R5.reuse, R22, PT ;  /* 0x000000160500720c */ /* 0x040fe40003f04070 */
[----:B------:R-:W-:-:S03]  /*6fc0*/  ISETP.GT.U32.AND P4, PT, R5, R2, PT ;  /* 0x000000020500720c */ /* 0x000fc60003f84070 */
[----:B------:R-:W-:Y:S01]  /*6fd0*/  @!P3 IMAD.IADD R7, R7, 0x1, -R5 ;  /* 0x000000010707b824 */ /* 0x000fe200078e0a05 */
[----:B------:R0:W-:Y:S03]  /*6fe0*/  STL [R1+0x98], R6 ;  /* 0x0000980601007387 */ /* 0x0001e60000100800 */
[----:B------:R-:W-:Y:S01]  /*6ff0*/  IMAD.MOV.U32 R9, RZ, RZ, R7 ;  /* 0x000000ffff097224 */ /* 0x000fe200078e0007 */
[----:B------:R-:W3:Y:S01]  /*7000*/  LDL.LU R28, [R1+0x2bc] ;  /* 0x0002bc00011c7983 */ /* 0x000ee20000300800 */
[----:B------:R-:W-:Y:S02]  /*7010*/  IABS R20, R36 ;  /* 0x0000002400147213 */ /* 0x000fe40000000000 */
[----:B------:R-:W-:Y:S01]  /*7020*/  @!P0 IMAD.IADD R22, R22, 0x1, -R5 ;  /* 0x0000000116168824 */ /* 0x000fe200078e0a05 */
[----:B0-----:R-:W-:Y:S02]  /*7030*/  MOV R6, R4 ;  /* 0x0000000400067202 */ /* 0x001fe40000000f00 */
[----:B------:R-:W-:Y:S01]  /*7040*/  IMAD.HI.U32 R8, R0, R20, RZ ;  /* 0x0000001400087227 */ /* 0x000fe200078e00ff */
[----:B------:R-:W-:-:S03]  /*7050*/  IABS R16, R39 ;  /* 0x0000002700107213 */ /* 0x000fc60000000000 */
[----:B------:R-:W-:Y:S01]  /*7060*/  @!P2 IMAD.MOV R9, RZ, RZ, -R9 ;  /* 0x000000ffff09a224 */ /* 0x000fe200078e0a09 */
[----:B------:R-:W-:Y:S01]  /*7070*/  ISETP.GT.U32.AND P0, PT, R5, R22, PT ;  /* 0x000000160500720c */ /* 0x000fe20003f04070 */
[----:B------:R-:W-:Y:S02]  /*7080*/  @!P6 IMAD.MOV R6, RZ, RZ, -R6 ;  /* 0x000000ffff06e224 */ /* 0x000fe400078e0a06 */
[----:B------:R-:W-:Y:S01]  /*7090*/  IMAD.HI.U32 R11, R0, R16, RZ ;  /* 0x00000010000b7227 */ /* 0x000fe200078e00ff */
[----:B------:R-:W-:Y:S03]  /*70a0*/  STL [R1+0x84], R9 ;  /* 0x0000840901007387 */ /* 0x000fe60000100800 */
[----:B------:R-:W-:Y:S02]  /*70b0*/  IMAD.MOV R8, RZ, RZ, -R8 ;  /* 0x000000ffff087224 */ /* 0x000fe400078e0a08 */
[----:B------:R-:W-:Y:S01]  /*70c0*/  @!P4 IMAD.IADD R2, R2, 0x1, -R5 ;  /* 0x000000010202c824 */ /* 0x000fe200078e0a05 */
[----:B------:R0:W-:Y:S01]  /*70d0*/  STL [R1+0x8c], R6 ;  /* 0x00008c0601007387 */ /* 0x0001e20000100800 */
[----:B------:R-:W-:-:S02]  /*70e0*/  IMAD.MOV R7, RZ, RZ, -R11 ;  /* 0x000000ffff077224 */ /* 0x000fc400078e0a0b */
[C---:B------:R-:W-:Y:S02]  /*70f0*/  IMAD R20, R5.reuse, R8, R20 ;  /* 0x0000000805147224 */ /* 0x040fe400078e0214 */
[----:B------:R-:W-:Y:S02]  /*7100*/  IMAD R16, R5, R7, R16 ;  /* 0x0000000705107224 */ /* 0x000fe400078e0210 */
[----:B0-----:R-:W-:-:S04]  /*7110*/  IMAD.MOV.U32 R6, RZ, RZ, R2 ;  /* 0x000000ffff067224 */ /* 0x001fc800078e0002 */
[----:B------:R-:W-:Y:S01]  /*7120*/  @!P5 IMAD.MOV R6, RZ, RZ, -R6 ;  /* 0x000000ffff06d224 */ /* 0x000fe200078e0a06 */
[C---:B------:R-:W-:Y:S01]  /*7130*/  ISETP.GT.U32.AND P5, PT, R5.reuse, R20, PT ;  /* 0x000000140500720c */ /* 0x040fe20003fa4070 */
[--C-:B------:R-:W-:Y:S01]  /*7140*/  @!P0 IMAD.IADD R22, R22, 0x1, -R5.reuse ;  /* 0x0000000116168824 */ /* 0x100fe200078e0a05 */
[----:B------:R-:W-:Y:S02]  /*7150*/  ISETP.GT.U32.AND P0, PT, R5, R16, PT ;  /* 0x000000100500720c */ /* 0x000fe40003f04070 */
[----:B------:R-:W-:Y:S02]  /*7160*/  ISETP.GE.AND P2, PT, R39, RZ, PT ;  /* 0x000000ff2700720c */ /* 0x000fe40003f46270 */
[----:B------:R-:W3:Y:S07]  /*7170*/  LDL.LU R39, [R1+0x2c0] ;  /* 0x0002c00001277983 */ /* 0x000eee0000300800 */
[----:B------:R-:W-:-:S02]  /*7180*/  @!P5 IMAD.IADD R20, R20, 0x1, -R5 ;  /* 0x000000011414d824 */ /* 0x000fc400078e0a05 */
[----:B------:R-:W-:-:S03]  /*7190*/  @!P0 IMAD.IADD R16, R16, 0x1, -R5 ;  /* 0x0000000110108824 */ /* 0x000fc600078e0a05 */
[----:B------:R-:W-:Y:S02]  /*71a0*/  ISETP.GT.U32.AND P0, PT, R5, R20, PT ;  /* 0x000000140500720c */ /* 0x000fe40003f04070 */
[----:B------:R-:W-:-:S11]  /*71b0*/  ISETP.GE.AND P3, PT, R36, RZ, PT ;  /* 0x000000ff2400720c */ /* 0x000fd60003f66270 */
[----:B------:R-:W-:Y:S01]  /*71c0*/  @!P0 IMAD.IADD R20, R20, 0x1, -R5 ;  /* 0x0000000114148824 */ /* 0x000fe200078e0a05 */
[----:B----4-:R-:W-:-:S05]  /*71d0*/  IABS R12, R56 ;  /* 0x00000038000c7213 */ /* 0x010fca0000000000 */
[----:B------:R-:W-:-:S04]  /*71e0*/  IMAD.HI.U32 R7, R0, R12, RZ ;  /* 0x0000000c00077227 */ /* 0x000fc800078e00ff */
[----:B------:R-:W-:Y:S01]  /*71f0*/  IMAD.MOV R7, RZ, RZ, -R7 ;  /* 0x000000ffff077224 */ /* 0x000fe200078e0a07 */
[----:B------:R-:W-:Y:S02]  /*7200*/  ISETP.GE.AND P6, PT, R56, RZ, PT ;  /* 0x000000ff3800720c */ /* 0x000fe40003fc6270 */
[----:B------:R-:W4:Y:S01]  /*7210*/  LDL.LU R56, [R1+0x2c4] ;  /* 0x0002c40001387983 */ /* 0x000f220000300800 */
[----:B------:R-:W-:-:S03]  /*7220*/  IMAD R12, R5, R7, R12 ;  /* 0x00000007050c7224 */ /* 0x000fc600078e020c */
[----:B------:R-:W4:Y:S02]  /*7230*/  LDL.LU R31, [R1+0x2c8] ;  /* 0x0002c800011f7983 */ /* 0x000f240000300800 */
[----:B------:R-:W-:Y:S02]  /*7240*/  ISETP.GT.U32.AND P5, PT, R5, R12, PT ;  /* 0x0000000c0500720c */ /* 0x000fe40003fa4070 */
[----:B------:R-:W4:Y:S04]  /*7250*/  LDL.LU R36, [R1+0x2cc] ;  /* 0x0002cc0001247983 */ /* 0x000f280000300800 */
[----:B------:R0:W-:Y:S02]  /*7260*/  STL [R1+0x88], R6 ;  /* 0x0000880601007387 */ /* 0x0001e40000100800 */
[----:B0-----:R-:W-:-:S05]  /*7270*/  IMAD.MOV.U32 R6, RZ, RZ, R22 ;  /* 0x000000ffff067224 */ /* 0x001fca00078e0016 */
[----:B------:R-:W-:Y:S02]  /*7280*/  @!P5 IADD3 R12, PT, PT, R12, -R5, RZ ;  /* 0x800000050c0cd210 */ /* 0x000fe40007ffe0ff */
[C---:B------:R-:W-:Y:S01]  /*7290*/  ISETP.GT.U32.AND P5, PT, R5.reuse, R16, PT ;  /* 0x000000100500720c */ /* 0x040fe20003fa4070 */
[----:B------:R-:W-:Y:S01]  /*72a0*/  @!P1 IMAD.MOV R6, RZ, RZ, -R6 ;  /* 0x000000ffff069224 */ /* 0x000fe200078e0a06 */
[----:B------:R-:W-:-:S11]  /*72b0*/  ISETP.GT.U32.AND P1, PT, R5, R12, PT ;  /* 0x0000000c0500720c */ /* 0x000fd60003f24070 */
[----:B------:R-:W-:Y:S02]  /*72c0*/  @!P5 IMAD.IADD R16, R16, 0x1, -R5 ;  /* 0x000000011010d824 */ /* 0x000fe400078e0a05 */
[----:B------:R-:W-:Y:S02]  /*72d0*/  @!P1 IADD3 R12, PT, PT, R12, -R5, RZ ;  /* 0x800000050c0c9210 */ /* 0x000fe40007ffe0ff */
[----:B--2---:R-:W-:Y:S02]  /*72e0*/  ISETP.GE.AND P4, PT, R57, RZ, PT ;  /* 0x000000ff3900720c */ /* 0x004fe40003f86270 */
[----:B------:R-:W-:Y:S02]  /*72f0*/  IABS R14, R57 ;  /* 0x00000039000e7213 */ /* 0x000fe40000000000 */
[----:B------:R-:W2:Y:S04]  /*7300*/  LDL.LU R57, [R1+0x2d0] ;  /* 0x0002d00001397983 */ /* 0x000ea80000300800 */
[----:B------:R0:W-:Y:S01]  /*7310*/  STL [R1+0x60], R6 ;  /* 0x0000600601007387 */ /* 0x0001e20000100800 */
[----:B---3--:R-:W-:-:S02]  /*7320*/  IABS R4, R58 ;  /* 0x0000003a00047213 */ /* 0x008fc40000000000 */
[----:B------:R-:W-:-:S03]  /*7330*/  IABS R8, R45 ;  /* 0x0000002d00087213 */ /* 0x000fc60000000000 */
[----:B------:R-:W-:-:S04]  /*7340*/  IMAD.HI.U32 R24, R0, R4, RZ ;  /* 0x0000000400187227 */ /* 0x000fc800078e00ff */
[----:B------:R-:W-:-:S04]  /*7350*/  IMAD.HI.U32 R7, R0, R8, RZ ;  /* 0x0000000800077227 */ /* 0x000fc800078e00ff */
[----:B------:R-:W-:Y:S02]  /*7360*/  IMAD.MOV R24, RZ, RZ, -R24 ;  /* 0x000000ffff187224 */ /* 0x000fe400078e0a18 */
[----:B------:R-:W-:Y:S02]  /*7370*/  IMAD.MOV R7, RZ, RZ, -R7 ;  /* 0x000000ffff077224 */ /* 0x000fe400078e0a07 */
[----:B------:R-:W-:Y:S02]  /*7380*/  IMAD R4, R5, R24, R4 ;  /* 0x0000001805047224 */ /* 0x000fe400078e0204 */
[----:B0-----:R-:W-:Y:S02]  /*7390*/  IMAD.MOV.U32 R6, RZ, RZ, R20 ;  /* 0x000000ffff067224 */ /* 0x001fe400078e0014 */
[----:B------:R-:W-:-:S04]  /*73a0*/  IMAD.HI.U32 R2, R0, R14, RZ ;  /* 0x0000000e00027227 */ /* 0x000fc800078e00ff */
[C---:B------:R-:W-:Y:S02]  /*73b0*/  IMAD R8, R5.reuse, R7, R8 ;  /* 0x0000000705087224 */ /* 0x040fe400078e0208 */
[----:B------:R-:W-:Y:S01]  /*73c0*/  @!P3 IMAD.MOV R6, RZ, RZ, -R6 ;  /* 0x000000ffff06b224 */ /* 0x000fe200078e0a06 */
[C---:B------:R-:W-:Y:S02]  /*73d0*/  ISETP.GT.U32.AND P3, PT, R5.reuse, R4, PT ;  /* 0x000000040500720c */ /* 0x040fe40003f64070 */
[----:B------:R-:W-:Y:S02]  /*73e0*/  IADD3 R2, PT, PT, -R2, RZ, RZ ;  /* 0x000000ff02027210 */ /* 0x000fe40007ffe1ff */
[----:B------:R-:W-:-:S03]  /*73f0*/  ISETP.GT.U32.AND P5, PT, R5, R8, PT ;  /* 0x000000080500720c */ /* 0x000fc60003fa4070 */
[C---:B------:R-:W-:Y:S01]  /*7400*/  IMAD R14, R5.reuse, R2, R14 ;  /* 0x00000002050e7224 */ /* 0x040fe200078e020e */
[----:B------:R0:W-:Y:S04]  /*7410*/  STL [R1+0x5c], R6 ;  /* 0x00005c0601007387 */ /* 0x0001e80000100800 */
[----:B------:R-:W-:Y:S01]  /*7420*/  ISETP.GT.U32.AND P0, PT, R5, R14, PT ;  /* 0x0000000e0500720c */ /* 0x000fe20003f04070 */
[--C-:B------:R-:W-:Y:S02]  /*7430*/  @!P3 IMAD.IADD R4, R4, 0x1, -R5.reuse ;  /* 0x000000010404b824 */ /* 0x100fe400078e0a05 */
[----:B0-----:R-:W-:Y:S02]  /*7440*/  IMAD.MOV.U32 R6, RZ, RZ, R16 ;  /* 0x000000ffff067224 */ /* 0x001fe400078e0010 */
[----:B------:R-:W-:-:S02]  /*7450*/  @!P5 IMAD.IADD R8, R8, 0x1, -R5 ;  /* 0x000000010808d824 */ /* 0x000fc400078e0a05 */
[----:B------:R-:W-:Y:S01]  /*7460*/  @!P2 IMAD.MOV R6, RZ, RZ, -R6 ;  /* 0x000000ffff06a224 */ /* 0x000fe200078e0a06 */
[----:B------:R-:W-:-:S04]  /*7470*/  ISETP.GT.U32.AND P5, PT, R5, R4, PT ;  /* 0x000000040500720c */ /* 0x000fc80003fa4070 */
[----:B------:R0:W-:Y:S01]  /*7480*/  STL [R1+0x48], R6 ;  /* 0x0000480601007387 */ /* 0x0001e20000100800 */
[----:B------:R-:W-:Y:S01]  /*7490*/  @!P0 IMAD.IADD R14, R14, 0x1, -R5 ;  /* 0x000000010e0e8824 */ /* 0x000fe200078e0a05 */
[----:B------:R-:W-:Y:S02]  /*74a0*/  ISETP.GE.AND P0, PT, R58, RZ, PT ;  /* 0x000000ff3a00720c */ /* 0x000fe40003f06270 */
[----:B------:R-:W3:Y:S01]  /*74b0*/  LDL.LU R58, [R1+0x2d4] ;  /* 0x0002d400013a7983 */ /* 0x000ee20000300800 */
[----:B0-----:R-:W-:-:S04]  /*74c0*/  MOV R6, R12 ;  /* 0x0000000c00067202 */ /* 0x001fc80000000f00 */
[----:B------:R-:W-:Y:S02]  /*74d0*/  @!P5 IMAD.IADD R4, R4, 0x1, -R5 ;  /* 0x000000010404d824 */ /* 0x000fe400078e0a05 */
[----:B------:R-:W-:Y:S01]  /*74e0*/  @!P6 IMAD.MOV R6, RZ, RZ, -R6 ;  /* 0x000000ffff06e224 */ /* 0x000fe200078e0a06 */
[----:B------:R-:W-:-:S04]  /*74f0*/  ISETP.GE.AND P5, PT, R45, RZ, PT ;  /* 0x000000ff2d00720c */ /* 0x000fc80003fa6270 */
[----:B------:R0:W-:Y:S04]  /*7500*/  STL [R1+0x40], R6 ;  /* 0x0000400601007387 */ /* 0x0001e80000100800 */
[----:B------:R-:W3:Y:S04]  /*7510*/  LDL.LU R45, [R1+0x2d8] ;  /* 0x0002d800012d7983 */ /* 0x000ee80000300800 */
[----:B------:R-:W3:Y:S01]  /*7520*/  LDL.LU R60, [R1+0x2dc] ;  /* 0x0002dc00013c7983 */ /* 0x000ee20000300800 */
[----:B------:R-:W-:Y:S01]  /*7530*/  ISETP.GT.U32.AND P3, PT, R5, R14, PT ;  /* 0x0000000e0500720c */ /* 0x000fe20003f64070 */
[----:B------:R-:W-:-:S12]  /*7540*/  @!P0 IMAD.MOV R4, RZ, RZ, -R4 ;  /* 0x000000ffff048224 */ /* 0x000fd800078e0a04 */
[----:B------:R-:W-:-:S04]  /*7550*/  @!P3 IMAD.IADD R14, R14, 0x1, -R5 ;  /* 0x000000010e0eb824 */ /* 0x000fc800078e0a05 */
[----:B0-----:R-:W-:-:S04]  /*7560*/  IMAD.MOV.U32 R6, RZ, RZ, R14 ;  /* 0x000000ffff067224 */ /* 0x001fc800078e000e */
[----:B------:R-:W-:-:S05]  /*7570*/  @!P4 IMAD.MOV R6, RZ, RZ, -R6 ;  /* 0x000000ffff06c224 */ /* 0x000fca00078e0a06 */
[----:B------:R0:W-:Y:S04]  /*7580*/  STL [R1+0x38], R6 ;  /* 0x0000380601007387 */ /* 0x0001e80000100800 */
[----:B------:R1:W-:Y:S04]  /*7590*/  STL [R1+0x34], R4 ;  /* 0x0000340401007387 */ /* 0x0003e80000100800 */
[----:B------:R-:W3:Y:S01]  /*75a0*/  LDL.LU R61, [R1+0x2e0] ;  /* 0x0002e000013d7983 */ /* 0x000ee20000300800 */
[----:B------:R-:W-:-:S05]  /*75b0*/  IABS R11, R28 ;  /* 0x0000001c000b7213 */ /* 0x000fca0000000000 */
[----:B------:R-:W-:-:S04]  /*75c0*/  IMAD.HI.U32 R2, R0, R11, RZ ;  /* 0x0000000b00027227 */ /* 0x000fc800078e00ff */
[----:B------:R-:W-:-:S04]  /*75d0*/  IMAD.MOV R2, RZ, RZ, -R2 ;  /* 0x000000ffff027224 */ /* 0x000fc800078e0a02 */
[C---:B------:R-:W-:Y:S01]  /*75e0*/  IMAD R11, R5.reuse, R2, R11 ;  /* 0x00000002050b7224 */ /* 0x040fe200078e020b */
[----:B------:R-:W-:Y:S02]  /*75f0*/  IABS R2, R39 ;  /* 0x0000002700027213 */ /* 0x000fe40000000000 */
[----:B------:R-:W-:-:S03]  /*7600*/  ISETP.GT.U32.AND P2, PT, R5, R8, PT ;  /* 0x000000080500720c */ /* 0x000fc60003f44070 */
[----:B------:R-:W-:-:S04]  /*7610*/  IMAD.HI.U32 R24, R0, R2, RZ ;  /* 0x0000000200187227 */ /* 0x000fc800078e00ff */
[----:B------:R-:W-:Y:S01]  /*7620*/  IMAD.MOV R24, RZ, RZ, -R24 ;  /* 0x000000ffff187224 */ /* 0x000fe200078e0a18 */
[----:B------:R-:W-:-:S03]  /*7630*/  ISETP.GT.U32.AND P1, PT, R5, R11, PT ;  /* 0x0000000b0500720c */ /* 0x000fc60003f24070 */
[----:B------:R-:W-:Y:S02]  /*7640*/  IMAD R2, R5, R24, R2 ;  /* 0x0000001805027224 */ /* 0x000fe400078e0202 */
[----:B------:R-:W-:-:S03]  /*7650*/  @!P2 IMAD.IADD R8, R8, 0x1, -R5 ;  /* 0x000000010808a824 */ /* 0x000fc600078e0a05 */
[----:B------:R-:W-:-:S05]  /*7660*/  ISETP.GT.U32.AND P6, PT, R5, R2, PT ;  /* 0x000000020500720c */ /* 0x000fca0003fc4070 */
[----:B------:R-:W-:Y:S01]  /*7670*/  @!P1 IMAD.IADD R11, R11, 0x1, -R5 ;  /* 0x000000010b0b9824 */ /* 0x000fe200078e0a05 */
[----:B----4-:R-:W-:-:S05]  /*7680*/  IABS R35, R31 ;  /* 0x0000001f00237213 */ /* 0x010fca0000000000 */
[----:B------:R-:W-:Y:S01]  /*7690*/  IMAD.HI.U32 R20, R0, R35, RZ ;  /* 0x0000002300147227 */ /* 0x000fe200078e00ff */
[----:B------:R-:W-:-:S03]  /*76a0*/  IABS R7, R56 ;  /* 0x0000003800077213 */ /* 0x000fc60000000000 */
[----:B------:R-:W-:Y:S02]  /*76b0*/  IMAD.MOV R20, RZ, RZ, -R20 ;  /* 0x000000ffff147224 */ /* 0x000fe400078e0a14 */
[----:B------:R-:W-:-:S04]  /*76c0*/  IMAD.HI.U32 R22, R0, R7, RZ ;  /* 0x0000000700167227 */ /* 0x000fc800078e00ff */
[----:B------:R-:W-:Y:S01]  /*76d0*/  IMAD R35, R5, R20, R35 ;  /* 0x0000001405237224 */ /* 0x000fe200078e0223 */
[----:B------:R-:W-:Y:S01]  /*76e0*/  IABS R20, R36 ;  /* 0x0000002400147213 */ /* 0x000fe20000000000 */
[----:B------:R-:W-:-:S03]  /*76f0*/  IMAD.MOV R22, RZ, RZ, -R22 ;  /* 0x000000ffff167224 */ /* 0x000fc600078e0a16 */
[C---:B------:R-:W-:Y:S01]  /*7700*/  ISETP.GT.U32.AND P2, PT, R5.reuse, R35, PT ;  /* 0x000000230500720c */ /* 0x040fe20003f44070 */
[----:B------:R-:W-:Y:S02]  /*7710*/  IMAD.MOV.U32 R12, RZ, RZ, R20 ;  /* 0x000000ffff0c7224 */ /* 0x000fe400078e0014 */
[C---:B------:R-:W-:Y:S02]  /*7720*/  IMAD R7, R5.reuse, R22, R7 ;  /* 0x0000001605077224 */ /* 0x040fe400078e0207 */
[----:B------:R-:W-:Y:S01]  /*7730*/  IMAD.HI.U32 R22, R0, R12, RZ ;  /* 0x0000000c00167227 */ /* 0x000fe200078e00ff */
[----:B------:R-:W-:-:S03]  /*7740*/  ISETP.GT.U32.AND P1, PT, R5, R11, PT ;  /* 0x0000000b0500720c */ /* 0x000fc60003f24070 */
[--C-:B------:R-:W-:Y:S01]  /*7750*/  @!P6 IMAD.IADD R2, R2, 0x1, -R5.reuse ;  /* 0x000000010202e824 */ /* 0x100fe200078e0a05 */
[----:B------:R-:W-:Y:S02]  /*7760*/  IADD3 R22, PT, PT, -R22, RZ, RZ ;  /* 0x000000ff16167210 */ /* 0x000fe40007ffe1ff */
[----:B0-----:R-:W-:Y:S01]  /*7770*/  MOV R6, R8 ;  /* 0x0000000800067202 */ /* 0x001fe20000000f00 */
[----:B------:R-:W-:Y:S01]  /*7780*/  @!P2 IMAD.IADD R35, R35, 0x1, -R5 ;  /* 0x000000012323a824 */ /* 0x000fe200078e0a05 */
[C---:B------:R-:W-:Y:S01]  /*7790*/  ISETP.GT.U32.AND P2, PT, R5.reuse, R2, PT ;  /* 0x000000020500720c */ /* 0x040fe20003f44070 */
[----:B------:R-:W-:Y:S02]  /*77a0*/  IMAD R12, R5, R22, R12 ;  /* 0x00000016050c7224 */ /* 0x000fe400078e020c */
[----:B------:R-:W-:-:S03]  /*77b0*/  @!P5 IMAD.MOV R6, RZ, RZ, -R6 ;  /* 0x000000ffff06d224 */ /* 0x000fc600078e0a06 */
[----:B------:R-:W-:Y:S01]  /*77c0*/  ISETP.GT.U32.AND P5, PT, R5, R12, PT ;  /* 0x0000000c0500720c */ /* 0x000fe20003fa4070 */
[--C-:B------:R-:W-:Y:S01]  /*77d0*/  @!P1 IMAD.IADD R11, R11, 0x1, -R5.reuse ;  /* 0x000000010b0b9824 */ /* 0x100fe200078e0a05 */
[----:B------:R-:W-:Y:S02]  /*77e0*/  ISETP.GE.AND P6, PT, R39, RZ, PT ;  /* 0x000000ff2700720c */ /* 0x000fe40003fc6270 */
[----:B------:R-:W-:Y:S02]  /*77f0*/  ISETP.GE.AND P1, PT, R28, RZ, PT ;  /* 0x000000ff1c00720c */ /* 0x000fe40003f26270 */
[----:B------:R-:W-:Y:S01]  /*7800*/  ISETP.GT.U32.AND P3, PT, R5, R7, PT ;  /* 0x000000070500720c */ /* 0x000fe20003f64070 */
[----:B------:R-:W-:Y:S01]  /*7810*/  @!P2 IMAD.IADD R2, R2, 0x1, -R5 ;  /* 0x000000010202a824 */ /* 0x000fe200078e0a05 */
[----:B------:R0:W-:Y:S01]  /*7820*/  STL [R1+0x30], R6 ;  /* 0x0000300601007387 */ /* 0x0001e20000100800 */
[----:B-1----:R-:W-:-:S03]  /*7830*/  IMAD.MOV.U32 R4, RZ, RZ, R11 ;  /* 0x000000ffff047224 */ /* 0x002fc600078e000b */
[----:B------:R-:W4:Y:S01]  /*7840*/  LDL.LU R39, [R1+0x2e4] ;  /* 0x0002e40001277983 */ /* 0x000f220000300800 */
[----:B------:R-:W-:-:S03]  /*7850*/  @!P5 IMAD.IADD R12, R12, 0x1, -R5 ;  /* 0x000000010c0cd824 */ /* 0x000fc600078e0a05 */
[----:B------:R-:W4:Y:S01]  /*7860*/  LDL.LU R27, [R1+0x2e8] ;  /* 0x0002e800011b7983 */ /* 0x000f220000300800 */
[----:B0-----:R-:W-:Y:S01]  /*7870*/  MOV R6, R2 ;  /* 0x0000000200067202 */ /* 0x001fe20000000f00 */
[----:B------:R-:W-:-:S04]  /*7880*/  @!P1 IMAD.MOV R4, RZ, RZ, -R4 ;  /* 0x000000ffff049224 */ /* 0x000fc800078e0a04 */
[----:B------:R-:W-:Y:S01]  /*7890*/  @!P6 IMAD.MOV R6, RZ, RZ, -R6 ;  /* 0x000000ffff06e224 */ /* 0x000fe200078e0a06 */
[----:B------:R-:W-:Y:S02]  /*78a0*/  ISETP.GT.U32.AND P6, PT, R5, R12, PT ;  /* 0x0000000c0500720c */ /* 0x000fe40003fc4070 */
[----:B--2---:R-:W-:-:S05]  /*78b0*/  IABS R16, R57 ;  /* 0x0000003900107213 */ /* 0x004fca0000000000 */
[----:B------:R-:W-:-:S04]  /*78c0*/  IMAD.MOV.U32 R20, RZ, RZ, R16 ;  /* 0x000000ffff147224 */ /* 0x000fc800078e0010 */
[----:B------:R-:W-:-:S04]  /*78d0*/  IMAD.HI.U32 R16, R0, R20, RZ ;  /* 0x0000001400107227 */ /* 0x000fc800078e00ff */
[----:B------:R-:W-:-:S04]  /*78e0*/  IMAD.MOV R16, RZ, RZ, -R16 ;  /* 0x000000ffff107224 */ /* 0x000fc800078e0a10 */
[----:B------:R-:W-:-:S05]  /*78f0*/  IMAD R20, R5, R16, R20 ;  /* 0x0000001005147224 */ /* 0x000fca00078e0214 */
[----:B------:R-:W-:Y:S01]  /*7900*/  ISETP.GT.U32.AND P2, PT, R5, R20, PT ;  /* 0x000000140500720c */ /* 0x000fe20003f44070 */
[----:B------:R-:W-:Y:S01]  /*7910*/  @!P3 IMAD.IADD R7, R7, 0x1, -R5 ;  /* 0x000000010707b824 */ /* 0x000fe200078e0a05 */
[----:B------:R-:W-:Y:S02]  /*7920*/  ISETP.GE.AND P3, PT, R56, RZ, PT ;  /* 0x000000ff3800720c */ /* 0x000fe40003f66270 */
[----:B------:R-:W2:Y:S01]  /*7930*/  LDL.LU R56, [R1+0x2ec] ;  /* 0x0002ec0001387983 */ /* 0x000ea20000300800 */
[----:B------:R-:W-:-:S03]  /*7940*/  ISETP.GT.U32.AND P0, PT, R5, R35, PT ;  /* 0x000000230500720c */ /* 0x000fc60003f04070 */
[----:B------:R0:W-:Y:S05]  /*7950*/  STL [R1+0x2c], R4 ;  /* 0x00002c0401007387 */ /* 0x0001ea0000100800 */
[--C-:B------:R-:W-:Y:S02]  /*7960*/  @!P2 IMAD.IADD R20, R20, 0x1, -R5.reuse ;  /* 0x000000011414a824 */ /* 0x100fe400078e0a05 */
[----:B------:R-:W-:-:S03]  /*7970*/  @!P6 IMAD.IADD R12, R12, 0x1, -R5 ;  /* 0x000000010c0ce824 */ /* 0x000fc600078e0a05 */
[----:B------:R-:W-:Y:S01]  /*7980*/  ISETP.GT.U32.AND P2, PT, R5, R20, PT ;  /* 0x000000140500720c */ /* 0x000fe20003f44070 */
[----:B------:R-:W-:Y:S01]  /*7990*/  @!P0 IMAD.IADD R35, R35, 0x1, -R5 ;  /* 0x0000000123238824 */ /* 0x000fe200078e0a05 */
[----:B------:R-:W-:Y:S02]  /*79a0*/  ISETP.GE.AND P0, PT, R57, RZ, PT ;  /* 0x000000ff3900720c */ /* 0x000fe40003f06270 */
[----:B------:R-:W2:Y:S01]  /*79b0*/  LDL.LU R57, [R1+0x2f0] ;  /* 0x0002f00001397983 */ /* 0x000ea20000300800 */
[----:B---3--:R-:W-:-:S05]  /*79c0*/  IABS R11, R58 ;  /* 0x0000003a000b7213 */ /* 0x008fca0000000000 */
[----:B------:R-:W-:-:S04]  /*79d0*/  IMAD.HI.U32 R8, R0, R11, RZ ;  /* 0x0000000b00087227 */ /* 0x000fc800078e00ff */
[----:B------:R-:W-:Y:S01]  /*79e0*/  IMAD.MOV R8, RZ, RZ, -R8 ;  /* 0x000000ffff087224 */ /* 0x000fe200078e0a08 */
[----:B------:R-:W-:-:S03]  /*79f0*/  IABS R28, R45 ;  /* 0x0000002d001c7213 */ /* 0x000fc60000000000 */
[----:B------:R-:W-:Y:S02]  /*7a00*/  IMAD R11, R5, R8, R11 ;  /* 0x00000008050b7224 */ /* 0x000fe400078e020b */
[----:B0-----:R-:W-:Y:S01]  /*7a10*/  IMAD.HI.U32 R4, R0, R28, RZ ;  /* 0x0000001c00047227 */ /* 0x001fe200078e00ff */
[----:B------:R-:W-:-:S03]  /*7a20*/  IABS R16, R60 ;  /* 0x0000003c00107213 */ /* 0x000fc60000000000 */
[----:B------:R-:W-:Y:S01]  /*7a30*/  IMAD.MOV R2, RZ, RZ, -R4 ;  /* 0x000000ffff027224 */ /* 0x000fe200078e0a04 */
[----:B------:R-:W-:-:S03]  /*7a40*/  ISETP.GT.U32.AND P6, PT, R5, R11, PT ;  /* 0x0000000b0500720c */ /* 0x000fc60003fc4070 */
[----:B------:R-:W-:Y:S02]  /*7a50*/  IMAD R28, R5, R2, R28 ;  /* 0x00000002051c7224 */ /* 0x000fe400078e021c */
[----:B------:R-:W-:-:S04]  /*7a60*/  IMAD.HI.U32 R2, R0, R16, RZ ;  /* 0x0000001000027227 */ /* 0x000fc800078e00ff */
[----:B------:R-:W-:Y:S02]  /*7a70*/  IMAD.MOV R2, RZ, RZ, -R2 ;  /* 0x000000ffff027224 */ /* 0x000fe400078e0a02 */
[--C-:B------:R-:W-:Y:S01]  /*7a80*/  @!P2 IMAD.IADD R20, R20, 0x1, -R5.reuse ;  /* 0x000000011414a824 */ /* 0x100fe200078e0a05 */
[C---:B------:R-:W-:Y:S01]  /*7a90*/  ISETP.GT.U32.AND P2, PT, R5.reuse, R28, PT ;  /* 0x0000001c0500720c */ /* 0x040fe20003f44070 */
[----:B------:R-:W-:Y:S02]  /*7aa0*/  IMAD R16, R5, R2, R16 ;  /* 0x0000000205107224 */ /* 0x000fe400078e0210 */
[----:B------:R-:W-:-:S03]  /*7ab0*/  @!P6 IMAD.IADD R11, R11, 0x1, -R5 ;  /* 0x000000010b0be824 */ /* 0x000fc600078e0a05 */
[C---:B------:R-:W-:Y:S02]  /*7ac0*/  ISETP.GT.U32.AND P6, PT, R5.reuse, R16, PT ;  /* 0x000000100500720c */ /* 0x040fe40003fc4070 */
[----:B------:R-:W-:Y:S02]  /*7ad0*/  ISETP.GE.AND P5, PT, R58, RZ, PT ;  /* 0x000000ff3a00720c */ /* 0x000fe40003fa6270 */
[----:B------:R-:W3:Y:S03]  /*7ae0*/  LDL.LU R58, [R1+0x2f4] ;  /* 0x0002f400013a7983 */ /* 0x000ee60000300800 */
[--C-:B------:R-:W-:Y:S01]  /*7af0*/  @!P2 IMAD.IADD R28, R28, 0x1, -R5.reuse ;  /* 0x000000011c1ca824 */ /* 0x100fe200078e0a05 */
[----:B------:R0:W-:Y:S04]  /*7b00*/  STL [R1+0x28], R6 ;  /* 0x0000280601007387 */ /* 0x0001e80000100800 */
[----:B------:R-:W3:Y:S01]  /*7b10*/  LDL.LU R50, [R1+0x2f8] ;  /* 0x0002f80001327983 */ /* 0x000ee20000300800 */
[----:B------:R-:W-:Y:S01]  /*7b20*/  @!P6 IMAD.IADD R16, R16, 0x1, -R5 ;  /* 0x000000011010e824 */ /* 0x000fe200078e0a05 */
[----:B------:R-:W-:-:S02]  /*7b30*/  ISETP.GT.U32.AND P6, PT, R5, R28, PT ;  /* 0x0000001c0500720c */ /* 0x000fc40003fc4070 */
[----:B------:R-:W3:Y:S01]  /*7b40*/  LDL.LU R48, [R1+0x2fc] ;  /* 0x0002fc0001307983 */ /* 0x000ee20000300800 */
[----:B------:R-:W-:-:S03]  /*7b50*/  ISETP.GT.U32.AND P4, PT, R5, R7, PT ;  /* 0x000000070500720c */ /* 0x000fc60003f84070 */
[----:B------:R-:W3:Y:S01]  /*7b60*/  LDL.LU R46, [R1+0x300] ;  /* 0x00030000012e7983 */ /* 0x000ee20000300800 */
[----:B------:R-:W-:-:S03]  /*7b70*/  ISETP.GE.AND P1, PT, R31, RZ, PT ;  /* 0x000000ff1f00720c */ /* 0x000fc60003f26270 */
[----:B------:R-:W3:Y:S03]  /*7b80*/  LDL.LU R59, [R1+0x304] ;  /* 0x00030400013b7983 */ /* 0x000ee60000300800 */
[----:B------:R-:W-:Y:S01]  /*7b90*/  @!P6 IMAD.IADD R28, R28, 0x1, -R5 ;  /* 0x000000011c1ce824 */ /* 0x000fe200078e0a05 */
[----:B------:R-:W-:Y:S02]  /*7ba0*/  ISETP.GE.AND P6, PT, R60, RZ, PT ;  /* 0x000000ff3c00720c */ /* 0x000fe40003fc6270 */
[----:B------:R-:W3:Y:S01]  /*7bb0*/  LDL.LU R60, [R1+0x308] ;  /* 0x00030800013c7983 */ /* 0x000ee20000300800 */
[----:B------:R-:W-:-:S03]  /*7bc0*/  IABS R31, R61 ;  /* 0x0000003d001f7213 */ /* 0x000fc60000000000 */
[----:B------:R-:W3:Y:S01]  /*7bd0*/  LDL.LU R43, [R1+0x30c] ;  /* 0x00030c00012b7983 */ /* 0x000ee20000300800 */
[----:B------:R-:W-:Y:S01]  /*7be0*/  @!P4 IMAD.IADD R7, R7, 0x1, -R5 ;  /* 0x000000010707c824 */ /* 0x000fe200078e0a05 */
[----:B------:R-:W-:Y:S01]  /*7bf0*/  ISETP.GE.AND P4, PT, R36, RZ, PT ;  /* 0x000000ff2400720c */ /* 0x000fe20003f86270 */
[----:B------:R-:W-:-:S05]  /*7c00*/  IMAD.HI.U32 R24, R0, R31, RZ ;  /* 0x0000001f00187227 */ /* 0x000fca00078e00ff */
[----:B------:R-:W-:-:S05]  /*7c10*/  IADD3 R2, PT, PT, -R24, RZ, RZ ;  /* 0x000000ff18027210 */ /* 0x000fca0007ffe1ff */
[----:B------:R-:W-:Y:S02]  /*7c20*/  IMAD R31, R5, R2, R31 ;  /* 0x00000002051f7224 */ /* 0x000fe400078e021f */
[----:B------:R-:W-:-:S03]  /*7c30*/  @!P4 IMAD.MOV R12, RZ, RZ, -R12 ;  /* 0x000000ffff0cc224 */ /* 0x000fc600078e0a0c */
[----:B------:R-:W-:-:S13]  /*7c40*/  ISETP.GT.U32.AND P4, PT, R5, R31, PT ;  /* 0x0000001f0500720c */ /* 0x000fda0003f84070 */
[----:B------:R-:W-:Y:S01]  /*7c50*/  @!P4 IMAD.IADD R31, R31, 0x1, -R5 ;  /* 0x000000011f1fc824 */ /* 0x000fe200078e0a05 */
[----:B------:R-:W-:Y:S02]  /*7c60*/  ISETP.GE.AND P4, PT, R61, RZ, PT ;  /* 0x000000ff3d00720c */ /* 0x000fe40003f86270 */
[----:B------:R-:W3:Y:S01]  /*7c70*/  LDL.LU R61, [R1+0x310] ;  /* 0x00031000013d7983 */ /* 0x000ee20000300800 */
[----:B------:R-:W-:Y:S01]  /*7c80*/  @!P3 IMAD.MOV R7, RZ, RZ, -R7 ;  /* 0x000000ffff07b224 */ /* 0x000fe200078e0a07 */
[----:B------:R-:W-:Y:S02]  /*7c90*/  ISETP.GT.U32.AND P3, PT, R5, R11, PT ;  /* 0x0000000b0500720c */ /* 0x000fe40003f64070 */
[----:B------:R-:W-:Y:S02]  /*7ca0*/  @!P1 IADD3 R35, PT, PT, -R35, RZ, RZ ;  /* 0x000000ff23239210 */ /* 0x000fe40007ffe1ff */
[----:B------:R-:W-:Y:S02]  /*7cb0*/  ISETP.GT.U32.AND P1, PT, R5, R16, PT ;  /* 0x000000100500720c */ /* 0x000fe40003f24070 */
[----:B------:R-:W-:-:S07]  /*7cc0*/  ISETP.GE.AND P2, PT, R45, RZ, PT ;  /* 0x000000ff2d00720c */ /* 0x000fce0003f46270 */
[----:B------:R-:W-:-:S04]  /*7cd0*/  @!P3 IMAD.IADD R11, R11, 0x1, -R5 ;  /* 0x000000010b0bb824 */ /* 0x000fc800078e0a05 */
[----:B------:R-:W-:Y:S02]  /*7ce0*/  @!P1 IMAD.IADD R16, R16, 0x1, -R5 ;  /* 0x0000000110109824 */ /* 0x000fe400078e0a05 */
[----:B------:R-:W-:Y:S02]  /*7cf0*/  @!P0 IMAD.MOV R20, RZ, RZ, -R20 ;  /* 0x000000ffff148224 */ /* 0x000fe400078e0a14 */
[----:B------:R-:W-:Y:S02]  /*7d00*/  @!P5 IMAD.MOV R11, RZ, RZ, -R11 ;  /* 0x000000ffff0bd224 */ /* 0x000fe400078e0a0b */
[----:B------:R-:W-:Y:S01]  /*7d10*/  @!P6 IMAD.MOV R16, RZ, RZ, -R16 ;  /* 0x000000ffff10e224 */ /* 0x000fe200078e0a10 */
[----:B----4-:R-:W-:-:S05]  /*7d20*/  IABS R22, R27 ;  /* 0x0000001b00167213 */ /* 0x010fca0000000000 */
[----:B------:R-:W-:Y:S01]  /*7d30*/  IMAD.HI.U32 R14, R0, R22, RZ ;  /* 0x00000016000e7227 */ /* 0x000fe200078e00ff */
[----:B------:R-:W-:-:S03]  /*7d40*/  IABS R8, R39 ;  /* 0x0000002700087213 */ /* 0x000fc60000000000 */
[----:B------:R-:W-:Y:S02]  /*7d50*/  IMAD.MOV R14, RZ, RZ, -R14 ;  /* 0x000000ffff0e7224 */ /* 0x000fe400078e0a0e */
[----:B------:R-:W-:-:S04]  /*7d60*/  IMAD.HI.U32 R25, R0, R8, RZ ;  /* 0x0000000800197227 */ /* 0x000fc800078e00ff */
[----:B------:R-:W-:Y:S02]  /*7d70*/  IMAD R22, R5, R14, R22 ;  /* 0x0000000e05167224 */ /* 0x000fe400078e0216 */
[----:B------:R-:W-:-:S03]  /*7d80*/  IMAD.MOV R24, RZ, RZ, -R25 ;  /* 0x000000ffff187224 */ /* 0x000fc600078e0a19 */
[C---:B------:R-:W-:Y:S01]  /*7d90*/  ISETP.GT.U32.AND P3, PT, R5.reuse, R22, PT ;  /* 0x000000160500720c */ /* 0x040fe20003f64070 */
[----:B------:R-:W-:-:S05]  /*7da0*/  IMAD R8, R5, R24, R8 ;  /* 0x0000001805087224 */ /* 0x000fca00078e0208 */
[----:B------:R-:W-:-:S07]  /*7db0*/  ISETP.GT.U32.AND P0, PT, R5, R8, PT ;  /* 0x000000080500720c */ /* 0x000fce0003f04070 */
[----:B------:R-:W-:Y:S01]  /*7dc0*/  @!P3 IMAD.IADD R22, R22, 0x1, -R5 ;  /* 0x000000011616b824 */ /* 0x000fe200078e0a05 */
[----:B------:R-:W-:Y:S02]  /*7dd0*/  ISETP.GT.U32.AND P3, PT, R5, R31, PT ;  /* 0x0000001f0500720c */ /* 0x000fe40003f64070 */
[----:B--2---:R-:W-:-:S05]  /*7de0*/  IABS R36, R56 ;  /* 0x0000003800247213 */ /* 0x004fca0000000000 */
[----:B------:R-:W-:-:S04]  /*7df0*/  IMAD.HI.U32 R4, R0, R36, RZ ;  /* 0x0000002400047227 */ /* 0x000fc800078e00ff */
[----:B------:R-:W-:-:S04]  /*7e00*/  IMAD.MOV R4, RZ, RZ, -R4 ;  /* 0x000000ffff047224 */ /* 0x000fc800078e0a04 */
[----:B------:R-:W-:Y:S01]  /*7e10*/  IMAD R36, R5, R4, R36 ;  /* 0x0000000405247224 */ /* 0x000fe200078e0224 */
[----:B------:R-:W-:-:S04]  /*7e20*/  IABS R45, R57 ;  /* 0x00000039002d7213 */ /* 0x000fc80000000000 */
[----:B------:R-:W-:Y:S01]  /*7e30*/  ISETP.GT.U32.AND P1, PT, R5, R36, PT ;  /* 0x000000240500720c */ /* 0x000fe20003f24070 */
[----:B------:R-:W-:-:S04]  /*7e40*/  IMAD.HI.U32 R2, R0, R45, RZ ;  /* 0x0000002d00027227 */ /* 0x000fc800078e00ff */
[----:B------:R-:W-:-:S04]  /*7e50*/  IMAD.MOV R2, RZ, RZ, -R2 ;  /* 0x000000ffff027224 */ /* 0x000fc800078e0a02 */
[C---:B------:R-:W-:Y:S01]  /*7e60*/  IMAD R45, R5.reuse, R2, R45 ;  /* 0x00000002052d7224 */ /* 0x040fe200078e022d */
[----:B------:R-:W-:-:S03]  /*7e70*/  ISETP.GT.U32.AND P5, PT, R5, R22, PT ;  /* 0x000000160500720c */ /* 0x000fc60003fa4070 */
[--C-:B------:R-:W-:Y:S01]  /*7e80*/  @!P1 IMAD.IADD R36, R36, 0x1, -R5.reuse ;  /* 0x0000000124249824 */ /* 0x100fe200078e0a05 */
[----:B------:R-:W-:Y:S01]  /*7e90*/  ISETP.GT.U32.AND P6, PT, R5, R45, PT ;  /* 0x0000002d0500720c */ /* 0x000fe20003fc4070 */
[----:B------:R-:W-:Y:S01]  /*7ea0*/  @!P2 IMAD.MOV R28, RZ, RZ, -R28 ;  /* 0x000000ffff1ca224 */ /* 0x000fe200078e0a1c */
[----:B------:R-:W-:Y:S02]  /*7eb0*/  @!P0 IADD3 R8, PT, PT, R8, -R5, RZ ;  /* 0x8000000508088210 */ /* 0x000fe40007ffe0ff */
[----:B------:R-:W-:Y:S02]  /*7ec0*/  ISETP.GE.AND P0, PT, R39, RZ, PT ;  /* 0x000000ff2700720c */ /* 0x000fe40003f06270 */
[----:B------:R-:W-:Y:S01]  /*7ed0*/  ISETP.GT.U32.AND P2, PT, R5, R36, PT ;  /* 0x000000240500720c */ /* 0x000fe20003f44070 */
[--C-:B------:R-:W-:Y:S01]  /*7ee0*/  @!P3 IMAD.IADD R31, R31, 0x1, -R5.reuse ;  /* 0x000000011f1fb824 */ /* 0x100fe200078e0a05 */
[----:B------:R-:W-:Y:S01]  /*7ef0*/  ISETP.GE.AND P3, PT, R27, RZ, PT ;  /* 0x000000ff1b00720c */ /* 0x000fe20003f66270 */
[----:B------:R-:W-:Y:S01]  /*7f00*/  @!P5 IMAD.IADD R22, R22, 0x1, -R5 ;  /* 0x000000011616d824 */ /* 0x000fe200078e0a05 */
[----:B------:R-:W-:-:S02]  /*7f10*/  ISETP.GT.U32.AND P1, PT, R5, R8, PT ;  /* 0x000000080500720c */ /* 0x000fc40003f24070 */
[----:B------:R-:W-:Y:S01]  /*7f20*/  ISETP.GE.AND P5, PT, R56, RZ, PT ;  /* 0x000000ff3800720c */ /* 0x000fe20003fa6270 */
[----:B------:R-:W-:-:S05]  /*7f30*/  @!P6 IMAD.IADD R45, R45, 0x1, -R5 ;  /* 0x000000012d2de824 */ /* 0x000fca00078e0a05 */
[----:B------:R-:W-:Y:S01]  /*7f40*/  ISETP.GT.U32.AND P6, PT, R5, R45, PT ;  /* 0x0000002d0500720c */ /* 0x000fe20003fc4070 */
[----:B------:R-:W-:Y:S01]  /*7f50*/  @!P2 IMAD.IADD R36, R36, 0x1, -R5 ;  /* 0x000000012424a824 */ /* 0x000fe200078e0a05 */
[----:B------:R-:W-:-:S03]  /*7f60*/  ISETP.GE.AND P2, PT, R57, RZ, PT ;  /* 0x000000ff3900720c */ /* 0x000fc60003f46270 */
[----:B------:R-:W-:-:S08]  /*7f70*/  @!P1 IADD3 R8, PT, PT, R8, -R5, RZ ;  /* 0x8000000508089210 */ /* 0x000fd00007ffe0ff */
[----:B------:R-:W-:Y:S02]  /*7f80*/  @!P6 IADD3 R45, PT, PT, R45, -R5, RZ ;  /* 0x800000052d2de210 */ /* 0x000fe40007ffe0ff */
[----:B---3--:R-:W-:-:S05]  /*7f90*/  IABS R14, R58 ;  /* 0x0000003a000e7213 */ /* 0x008fca0000000000 */
[----:B------:R-:W-:Y:S01]  /*7fa0*/  IMAD.HI.U32 R4, R0, R14, RZ ;  /* 0x0000000e00047227 */ /* 0x000fe200078e00ff */
[----:B------:R-:W-:-:S03]  /*7fb0*/  IABS R39, R50 ;  /* 0x0000003200277213 */ /* 0x000fc60000000000 */
[----:B------:R-:W-:Y:S01]  /*7fc0*/  IMAD.MOV R2, RZ, RZ, -R4 ;  /* 0x000000ffff027224 */ /* 0x000fe200078e0a04 */
[----:B------:R-:W-:-:S03]  /*7fd0*/  IABS R27, R48 ;  /* 0x00000030001b7213 */ /* 0x000fc60000000000 */
[----:B------:R-:W-:Y:S02]  /*7fe0*/  IMAD R14, R5, R2, R14 ;  /* 0x00000002050e7224 */ /* 0x000fe400078e020e */
[----:B------:R-:W-:Y:S01]  /*7ff0*/  IMAD.HI.U32 R2, R0, R39, RZ ;  /* 0x0000002700027227 */ /* 0x000fe200078e00ff */
[----:B------:R-:W-:-:S03]  /*8000*/  IABS R56, R46 ;  /* 0x0000002e00387213 */ /* 0x000fc60000000000 */
[----:B------:R-:W-:-:S04]  /*8010*/  IMAD.HI.U32 R4, R0, R27, RZ ;  /* 0x0000001b00047227 */ /* 0x000fc800078e00ff */
[----:B------:R-:W-:Y:S02]  /*8020*/  IMAD.MOV R2, RZ, RZ, -R2 ;  /* 0x000000ffff027224 */ /* 0x000fe400078e0a02 */
[----:B------:R-:W-:Y:S02]  /*8030*/  IMAD.MOV R4, RZ, RZ, -R4 ;  /* 0x000000ffff047224 */ /* 0x000fe400078e0a04 */
[----:B------:R-:W-:Y:S01]  /*8040*/  IMAD R39, R5, R2, R39 ;  /* 0x0000000205277224 */ /* 0x000fe200078e0227 */
[----:B------:R-:W-:Y:S01]  /*8050*/  IABS R57, R59 ;  /* 0x0000003b00397213 */ /* 0x000fe20000000000 */
[----:B------:R-:W-:Y:S01]  /*8060*/  IMAD.HI.U32 R2, R0, R56, RZ ;  /* 0x0000003800027227 */ /* 0x000fe200078e00ff */
[----:B------:R-:W-:-:S03]  /*8070*/  IABS R24, R43 ;  /* 0x0000002b00187213 */ /* 0x000fc60000000000 */
[C---:B------:R-:W-:Y:S02]  /*8080*/  IMAD R27, R5.reuse, R4, R27 ;  /* 0x00000004051b7224 */ /* 0x040fe400078e021b */
[----:B------:R-:W-:Y:S02]  /*8090*/  IMAD.MOV R4, RZ, RZ, -R2 ;  /* 0x000000ffff047224 */ /* 0x000fe400078e0a02 */
[----:B------:R-:W-:Y:S02]  /*80a0*/  IMAD.MOV.U32 R2, RZ, RZ, R24 ;  /* 0x000000ffff027224 */ /* 0x000fe400078e0018 */
[----:B------:R-:W-:Y:S01]  /*80b0*/  IMAD.HI.U32 R24, R0, R57, RZ ;  /* 0x0000003900187227 */ /* 0x000fe200078e00ff */
[----:B------:R-:W-:-:S03]  /*80c0*/  ISETP.GT.U32.AND P1, PT, R5, R14, PT ;  /* 0x0000000e0500720c */ /* 0x000fc60003f24070 */
[----:B------:R-:W-:Y:S01]  /*80d0*/  IMAD.MOV R24, RZ, RZ, -R24 ;  /* 0x000000ffff187224 */ /* 0x000fe200078e0a18 */
[----:B------:R-:W-:-:S03]  /*80e0*/  ISETP.GT.U32.AND P6, PT, R5, R39, PT ;  /* 0x000000270500720c */ /* 0x000fc60003fc4070 */
[----:B------:R-:W-:Y:S02]  /*80f0*/  IMAD R57, R5, R24, R57 ;  /* 0x0000001805397224 */ /* 0x000fe400078e0239 */
[----:B------:R-:W-:-:S03]  /*8100*/  @!P5 IMAD.MOV R36, RZ, RZ, -R36 ;  /* 0x000000ffff24d224 */ /* 0x000fc600078e0a24 */
[C---:B------:R-:W-:Y:S01]  /*8110*/  ISETP.GT.U32.AND P5, PT, R5.reuse, R57, PT ;  /* 0x000000390500720c */ /* 0x040fe20003fa4070 */
[----:B------:R-:W-:Y:S02]  /*8120*/  @!P1 IMAD.IADD R14, R14, 0x1, -R5 ;  /* 0x000000010e0e9824 */ /* 0x000fe400078e0a05 */
[C---:B------:R-:W-:Y:S02]  /*8130*/  IMAD R56, R5.reuse, R4, R56 ;  /* 0x0000000405387224 */ /* 0x040fe400078e0238 */
[----:B------:R-:W-:Y:S01]  /*8140*/  @!P4 IMAD.MOV R31, RZ, RZ, -R31 ;  /* 0x000000ffff1fc224 */ /* 0x000fe200078e0a1f */
[----:B------:R-:W-:Y:S01]  /*8150*/  ISETP.GT.U32.AND P4, PT, R5, R14, PT ;  /* 0x0000000e0500720c */ /* 0x000fe20003f84070 */
[----:B------:R-:W-:Y:S01]  /*8160*/  @!P6 IMAD.IADD R39, R39, 0x1, -R5 ;  /* 0x000000012727e824 */ /* 0x000fe200078e0a05 */
[----:B------:R-:W-:-:S05]  /*8170*/  ISETP.GT.U32.AND P6, PT, R5, R56, PT ;  /* 0x000000380500720c */ /* 0x000fca0003fc4070 */
[--C-:B------:R-:W-:Y:S01]  /*8180*/  @!P5 IMAD.IADD R57, R57, 0x1, -R5.reuse ;  /* 0x000000013939d824 */ /* 0x100fe200078e0a05 */
[----:B------:R-:W-:Y:S02]  /*8190*/  ISETP.GE.AND P5, PT, R59, RZ, PT ;  /* 0x000000ff3b00720c */ /* 0x000fe40003fa6270 */
[----:B------:R-:W1:Y:S01]  /*81a0*/  S2R R59, SR_TID.X ;  /* 0x00000000003b7919 */ /* 0x000e620000002100 */
[----:B------:R-:W-:Y:S01]  /*81b0*/  IABS R25, R61 ;  /* 0x0000003d00197213 */ /* 0x000fe20000000000 */
[----:B0-----:R-:W-:Y:S01]  /*81c0*/  IMAD.HI.U32 R6, R0, R2, RZ ;  /* 0x0000000200067227 */ /* 0x001fe200078e00ff */
[----:B------:R-:W-:Y:S02]  /*81d0*/  ISETP.GE.AND P1, PT, R58, RZ, PT ;  /* 0x000000ff3a00720c */ /* 0x000fe40003f26270 */
[----:B------:R-:W-:Y:S01]  /*81e0*/  IABS R58, R60 ;  /* 0x0000003c003a7213 */ /* 0x000fe20000000000 */
[--C-:B------:R-:W-:Y:S01]  /*81f0*/  @!P4 IMAD.IADD R14, R14, 0x1, -R5.reuse ;  /* 0x000000010e0ec824 */ /* 0x100fe200078e0a05 */
[----:B------:R-:W-:Y:S01]  /*8200*/  ISETP.GT.U32.AND P4, PT, R5, R27, PT ;  /* 0x0000001b0500720c */ /* 0x000fe20003f84070 */
[----:B------:R-:W-:-:S02]  /*8210*/  @!P6 IMAD.IADD R56, R56, 0x1, -R5 ;  /* 0x000000013838e824 */ /* 0x000fc400078e0a05 */
[----:B------:R-:W-:Y:S01]  /*8220*/  @!P0 IMAD.MOV R8, RZ, RZ, -R8 ;  /* 0x000000ffff088224 */ /* 0x000fe200078e0a08 */
[C---:B------:R-:W-:Y:S01]  /*8230*/  ISETP.GT.U32.AND P0, PT, R5.reuse, R39, PT ;  /* 0x000000270500720c */ /* 0x040fe20003f04070 */
[----:B------:R-:W-:Y:S01]  /*8240*/  IMAD.MOV.U32 R4, RZ, RZ, R25 ;  /* 0x000000ffff047224 */ /* 0x000fe200078e0019 */
[----:B------:R-:W-:Y:S01]  /*8250*/  IADD3 R9, PT, PT, -R6, RZ, RZ ;  /* 0x000000ff06097210 */ /* 0x000fe20007ffe1ff */
[----:B------:R-:W-:Y:S01]  /*8260*/  @!P3 IMAD.MOV R22, RZ, RZ, -R22 ;  /* 0x000000ffff16b224 */ /* 0x000fe200078e0a16 */
[----:B------:R-:W-:Y:S01]  /*8270*/  ISETP.GT.U32.AND P3, PT, R5, R56, PT ;  /* 0x000000380500720c */ /* 0x000fe20003f64070 */
[----:B------:R-:W-:-:S04]  /*8280*/  IMAD.HI.U32 R25, R0, R58, RZ ;  /* 0x0000003a00197227 */ /* 0x000fc800078e00ff */
[----:B------:R-:W-:-:S04]  /*8290*/  IMAD.HI.U32 R6, R0, R4, RZ ;  /* 0x0000000400067227 */ /* 0x000fc800078e00ff */
[----:B------:R-:W-:Y:S02]  /*82a0*/  IMAD R0, R5, R9, R2 ;  /* 0x0000000905007224 */ /* 0x000fe400078e0202 */
[----:B------:R-:W-:Y:S01]  /*82b0*/  IMAD.MOV R25, RZ, RZ, -R25 ;  /* 0x000000ffff197224 */ /* 0x000fe200078e0a19 */
[----:B------:R-:W0:Y:S01]  /*82c0*/  LDC R9, c[0x0][0x3ac] ;  /* 0x0000eb00ff097b82 */ /* 0x000e220000000800 */
[----:B------:R-:W-:Y:S02]  /*82d0*/  IMAD.MOV R2, RZ, RZ, -R6 ;  /* 0x000000ffff027224 */ /* 0x000fe400078e0a06 */
[----:B------:R-:W-:Y:S02]  /*82e0*/  @!P4 IMAD.IADD R27, R27, 0x1, -R5 ;  /* 0x000000011b1bc824 */ /* 0x000fe400078e0a05 */
[C---:B------:R-:W-:Y:S02]  /*82f0*/  IMAD R58, R5.reuse, R25, R58 ;  /* 0x00000019053a7224 */ /* 0x040fe400078e023a */
[----:B------:R-:W-:-:S02]  /*8300*/  IMAD R2, R5, R2, R4 ;  /* 0x0000000205027224 */ /* 0x000fc400078e0204 */
[----:B------:R-:W-:Y:S01]  /*8310*/  @!P0 IMAD.IADD R39, R39, 0x1, -R5 ;  /* 0x0000000127278824 */ /* 0x000fe200078e0a05 */
[C---:B------:R-:W-:Y:S01]  /*8320*/  ISETP.GT.U32.AND P0, PT, R5.reuse, R0, PT ;  /* 0x000000000500720c */ /* 0x040fe20003f04070 */
[----:B------:R-:W-:Y:S01]  /*8330*/  @!P2 IMAD.MOV R45, RZ, RZ, -R45 ;  /* 0x000000ffff2da224 */ /* 0x000fe200078e0a2d */
[C---:B------:R-:W-:Y:S01]  /*8340*/  ISETP.GT.U32.AND P6, PT, R5.reuse, R27, PT ;  /* 0x0000001b0500720c */ /* 0x040fe20003fc4070 */
[----:B------:R-:W-:Y:S01]  /*8350*/  @!P3 IMAD.IADD R56, R56, 0x1, -R5 ;  /* 0x000000013838b824 */ /* 0x000fe200078e0a05 */
[C---:B------:R-:W-:Y:S02]  /*8360*/  ISETP.GT.U32.AND P2, PT, R5.reuse, R58, PT ;  /* 0x0000003a0500720c */ /* 0x040fe40003f44070 */
[----:B------:R-:W-:Y:S02]  /*8370*/  ISETP.GT.U32.AND P3, PT, R5, R2, PT ;  /* 0x000000020500720c */ /* 0x000fe40003f64070 */
[----:B------:R-:W-:Y:S02]  /*8380*/  ISETP.GE.AND P4, PT, R50, RZ, PT ;  /* 0x000000ff3200720c */ /* 0x000fe40003f86270 */
[----:B------:R-:W-:-:S02]  /*8390*/  @!P1 IADD3 R14, PT, PT, -R14, RZ, RZ ;  /* 0x000000ff0e0e9210 */ /* 0x000fc40007ffe1ff */
[----:B------:R-:W-:Y:S01]  /*83a0*/  ISETP.GE.AND P1, PT, R48, RZ, PT ;  /* 0x000000ff3000720c */ /* 0x000fe20003f26270 */
[--C-:B------:R-:W-:Y:S01]  /*83b0*/  @!P0 IMAD.IADD R0, R0, 0x1, -R5.reuse ;  /* 0x0000000100008824 */ /* 0x100fe200078e0a05 */
[----:B-1----:R-:W-:Y:S01]  /*83c0*/  LOP3.LUT R24, R59, 0x7, RZ, 0xc0, !PT ;  /* 0x000000073b187812 */ /* 0x002fe200078ec0ff */
[--C-:B------:R-:W-:Y:S01]  /*83d0*/  @!P6 IMAD.IADD R27, R27, 0x1, -R5.reuse ;  /* 0x000000011b1be824 */ /* 0x100fe200078e0a05 */
[----:B------:R-:W-:Y:S01]  /*83e0*/  SHF.L.U32 R25, R59, 0x1, RZ ;  /* 0x000000013b197819 */ /* 0x000fe200000006ff */
[--C-:B------:R-:W-:Y:S02]  /*83f0*/  @!P2 IMAD.IADD R58, R58, 0x1, -R5.reuse ;  /* 0x000000013a3aa824 */ /* 0x100fe400078e0a05 */
[----:B------:R-:W-:Y:S01]  /*8400*/  @!P3 IMAD.IADD R2, R2, 0x1, -R5 ;  /* 0x000000010202b824 */ /* 0x000fe200078e0a05 */
[C---:B------:R-:W-:Y:S01]  /*8410*/  ISETP.GT.U32.AND P3, PT, R5.reuse, R0, PT ;  /* 0x000000000500720c */ /* 0x040fe20003f64070 */
[----:B------:R-:W-:Y:S02]  /*8420*/  IMAD R24, R24, 0x90, RZ ;  /* 0x0000009018187824 */ /* 0x000fe400078e02ff */
[----:B------:R-:W-:Y:S01]  /*8430*/  @!P4 IMAD.MOV R39, RZ, RZ, -R39 ;  /* 0x000000ffff27c224 */ /* 0x000fe200078e0a27 */
[----:B------:R-:W-:Y:S01]  /*8440*/  ISETP.GE.AND P4, PT, R60, RZ, PT ;  /* 0x000000ff3c00720c */ /* 0x000fe20003f86270 */
[----:B------:R-:W-:Y:S01]  /*8450*/  @!P1 IMAD.MOV R27, RZ, RZ, -R27 ;  /* 0x000000ffff1b9224 */ /* 0x000fe200078e0a1b */
[----:B------:R-:W-:Y:S01]  /*8460*/  ISETP.GT.U32.AND P2, PT, R5, R57, PT ;  /* 0x000000390500720c */ /* 0x000fe20003f44070 */
[----:B------:R-:W-:Y:S01]  /*8470*/  IMAD.SHL.U32 R15, R59, 0x40, RZ ;  /* 0x000000403b0f7824 */ /* 0x000fe200078e00ff */
[----:B------:R-:W-:-:S02]  /*8480*/  ISETP.GT.U32.AND P0, PT, R5, R58, PT ;  /* 0x0000003a0500720c */ /* 0x000fc40003f04070 */
[----:B------:R-:W-:Y:S02]  /*8490*/  ISETP.GT.U32.AND P1, PT, R5, R2, PT ;  /* 0x000000020500720c */ /* 0x000fe40003f24070 */
[----:B------:R-:W-:Y:S02]  /*84a0*/  LOP3.LUT R60, R59, 0x1f, RZ, 0xc0, !PT ;  /* 0x0000001f3b3c7812 */ /* 0x000fe400078ec0ff */
[C-C-:B------:R-:W-:Y:S02]  /*84b0*/  LOP3.LUT R4, R24.reuse, 0x10, R25.reuse, 0x78, !PT ;  /* 0x0000001018047812 */ /* 0x140fe400078e7819 */
[----:B------:R-:W-:Y:S01]  /*84c0*/  LOP3.LUT R19, R24, 0x30, R25, 0x78, !PT ;  /* 0x0000003018137812 */ /* 0x000fe200078e7819 */
[----:B0-----:R-:W-:Y:S01]  /*84d0*/  IMAD R6, R60, R9, RZ ;  /* 0x000000093c067224 */ /* 0x001fe200078e02ff */
[----:B------:R-:W-:Y:S01]  /*84e0*/  LOP3.LUT R4, R4, 0x400, R15, 0xf8, !PT ;  /* 0x0000040004047812 */ /* 0x000fe200078ef80f */
[--C-:B------:R-:W-:Y:S02]  /*84f0*/  @!P3 IMAD.IADD R0, R0, 0x1, -R5.reuse ;  /* 0x000000010000b824 */ /* 0x100fe400078e0a05 */
[----:B------:R-:W-:Y:S04]  /*8500*/  STL [R1+0x584], R19 ;  /* 0x0005841301007387 */ /* 0x000fe80000100800 */
[----:B------:R0:W-:Y:S01]  /*8510*/  STL [R1+0x740], R4 ;  /* 0x0007400401007387 */ /* 0x0001e20000100800 */
[--C-:B------:R-:W-:Y:S01]  /*8520*/  @!P2 IMAD.IADD R57, R57, 0x1, -R5.reuse ;  /* 0x000000013939a824 */ /* 0x100fe200078e0a05 */
[----:B------:R-:W-:Y:S01]  /*8530*/  @!P1 IADD3 R2, PT, PT, R2, -R5, RZ ;  /* 0x8000000502029210 */ /* 0x000fe20007ffe0ff */
[----:B------:R-:W-:-:S02]  /*8540*/  @!P0 IMAD.IADD R58, R58, 0x1, -R5 ;  /* 0x000000013a3a8824 */ /* 0x000fc400078e0a05 */
[----:B------:R-:W-:Y:S01]  /*8550*/  IMAD R25, R9, 0x20, R6 ;  /* 0x0000002009197824 */ /* 0x000fe200078e0206 */
[----:B0-----:R-:W-:-:S04]  /*8560*/  LEA R4, P3, R6, UR10, 0x1 ;  /* 0x0000000a06047c11 */ /* 0x001fc8000f8608ff */
[----:B------:R-:W-:Y:S02]  /*8570*/  LEA.HI.X.SX32 R5, R6, UR11, 0x1, P3 ;  /* 0x0000000b06057c11 */ /* 0x000fe400098f0eff */
[----:B------:R-:W2:Y:S04]  /*8580*/  LDL.LU R6, [R1+0xb4] ;  /* 0x0000b40001067983 */ /* 0x000ea80000300800 */
[----:B------:R-:W3:Y:S04]  /*8590*/  LDL.LU R42, [R1+0xac] ;  /* 0x0000ac00012a7983 */ /* 0x000ee80000300800 */
        /* <DEDUP_REMOVED lines=13> */
[----:B------:R-:W-:-:S03]  /*8670*/  ISETP.GE.AND P6, PT, R46, RZ, PT ;  /* 0x000000ff2e00720c */ /* 0x000fc60003fc6270 */
[----:B------:R-:W4:Y:S01]  /*8680*/  LDL.LU R50, [R1+0x3c] ;  /* 0x00003c0001327983 */ /* 0x000f220000300800 */
[----:B------:R-:W-:-:S03]  /*8690*/  ISETP.GE.AND P2, PT, R43, RZ, PT ;  /* 0x000000ff2b00720c */ /* 0x000fc60003f46270 */
[----:B------:R-:W4:Y:S04]  /*86a0*/  LDL.LU R48, [R1+0x58] ;  /* 0x0000580001307983 */ /* 0x000f280000300800 */
[----:B------:R-:W4:Y:S04]  /*86b0*/  LDL.LU R46, [R1+0x24] ;  /* 0x00002400012e7983 */ /* 0x000f280000300800 */
[----:B------:R-:W4:Y:S01]  /*86c0*/  LDL.LU R43, [R1+0x18] ;  /* 0x00001800012b7983 */ /* 0x000f220000300800 */
[----:B------:R-:W-:-:S03]  /*86d0*/  ISETP.GE.AND P0, PT, R61, RZ, PT ;  /* 0x000000ff3d00720c */ /* 0x000fc60003f06270 */
[----:B------:R-:W4:Y:S04]  /*86e0*/  LDL.LU R59, [R1+0x54] ;  /* 0x00005400013b7983 */ /* 0x000f280000300800 */
[----:B------:R-:W4:Y:S04]  /*86f0*/  LDL.LU R60, [R1+0x14] ;  /* 0x00001400013c7983 */ /* 0x000f280000300800 */
[----:B------:R-:W4:Y:S01]  /*8700*/  LDL.LU R61, [R1+0x10] ;  /* 0x00001000013d7983 */ /* 0x000f220000300800 */
[----:B------:R-:W-:Y:S02]  /*8710*/  LEA R24, P1, R25, UR10, 0x1 ;  /* 0x0000000a19187c11 */ /* 0x000fe4000f8208ff */
[----:B------:R-:W-:Y:S01]  /*8720*/  ISETP.NE.AND P3, PT, R3, RZ, PT ;  /* 0x000000ff0300720c */ /* 0x000fe20003f65270 */
[----:B------:R0:W-:Y:S01]  /*8730*/  STL [R1+0x1414], R4 ;  /* 0x0014140401007387 */ /* 0x0001e20000100800 */
[----:B------:R-:W-:-:S02]  /*8740*/  LOP3.LUT R3, RZ, R3, RZ, 0x33, !PT ;  /* 0x00000003ff037212 */ /* 0x000fc400078e33ff */
[----:B------:R-:W-:Y:S01]  /*8750*/  LEA.HI.X.SX32 R25, R25, UR11, 0x1, P1 ;  /* 0x0000000b19197c11 */ /* 0x000fe200088f0eff */
[----:B0-----:R-:W4:Y:S04]  /*8760*/  LDL.LU R4, [R1] ;  /* 0x0000000001047983 */ /* 0x001f280000300800 */
[----:B------:R0:W-:Y:S04]  /*8770*/  STL [R1+0x1410], R5 ;  /* 0x0014100501007387 */ /* 0x0001e80000100800 */
[----:B0-----:R-:W4:Y:S04]  /*8780*/  LDL.LU R5, [R1+0x4] ;  /* 0x0000040001057983 */ /* 0x001f280000300800 */
[----:B------:R0:W-:Y:S04]  /*8790*/  STL [R1+0x141c], R24 ;  /* 0x00141c1801007387 */ /* 0x0001e80000100800 */
[----:B0-----:R-:W4:Y:S04]  /*87a0*/  LDL.LU R24, [R1+0x8] ;  /* 0x0000080001187983 */ /* 0x001f280000300800 */
[----:B------:R0:W-:Y:S04]  /*87b0*/  STL [R1+0x1418], R25 ;  /* 0x0014181901007387 */ /* 0x0001e80000100800 */
[----:B0-----:R-:W4:Y:S01]  /*87c0*/  LDL.LU R25, [R1+0xc] ;  /* 0x00000c0001197983 */ /* 0x001f220000300800 */
[----:B--2---:R-:W-:-:S02]  /*87d0*/  SEL R6, R3, R6, !P3 ;  /* 0x0000000603067207 */ /* 0x004fc40005800000 */
[----:B---3--:R-:W-:-:S03]  /*87e0*/  SEL R42, R3, R42, !P3 ;  /* 0x0000002a032a7207 */ /* 0x008fc60005800000 */
[----:B------:R0:W-:Y:S01]  /*87f0*/  STL [R1+0x1b0], R6 ;  /* 0x0001b00601007387 */ /* 0x0001e20000100800 */
[C---:B----4-:R-:W-:Y:S02]  /*8800*/  SEL R19, R3.reuse, R19, !P3 ;  /* 0x0000001303137207 */ /* 0x050fe40005800000 */
[C---:B------:R-:W-:Y:S01]  /*8810*/  SEL R54, R3.reuse, R54, !P3 ;  /* 0x0000003603367207 */ /* 0x040fe20005800000 */
[----:B0-----:R-:W2:Y:S01]  /*8820*/  LDL.LU R6, [R1+0x14ec] ;  /* 0x0014ec0001067983 */ /* 0x001ea20000300800 */
[----:B------:R-:W-:-:S03]  /*8830*/  SEL R47, R3, R47, !P3 ;  /* 0x0000002f032f7207 */ /* 0x000fc60005800000 */
[----:B------:R0:W-:Y:S01]  /*8840*/  STL [R1+0x1dc], R42 ;  /* 0x0001dc2a01007387 */ /* 0x0001e20000100800 */
[C---:B------:R-:W-:Y:S02]  /*8850*/  SEL R41, R3.reuse, R41, !P3 ;  /* 0x0000002903297207 */ /* 0x040fe40005800000 */
[C---:B------:R-:W-:Y:S01]  /*8860*/  SEL R37, R3.reuse, R37, !P3 ;  /* 0x0000002503257207 */ /* 0x040fe20005800000 */
[----:B0-----:R-:W3:Y:S04]  /*8870*/  LDL.LU R42, [R1+0x14e8] ;  /* 0x0014e800012a7983 */ /* 0x001ee80000300800 */
[----:B------:R0:W-:Y:S01]  /*8880*/  STL [R1+0x1d8], R19 ;  /* 0x0001d81301007387 */ /* 0x0001e20000100800 */
[C---:B------:R-:W-:Y:S02]  /*8890*/  SEL R32, R3.reuse, R32, !P3 ;  /* 0x0000002003207207 */ /* 0x040fe40005800000 */
[C---:B------:R-:W-:Y:S01]  /*88a0*/  SEL R26, R3.reuse, R26, !P3 ;  /* 0x0000001a031a7207 */ /* 0x040fe20005800000 */
[----:B0-----:R-:W4:Y:S04]  /*88b0*/  LDL.LU R19, [R1+0x14e4] ;  /* 0x0014e40001137983 */ /* 0x001f280000300800 */
[----:B------:R0:W-:Y:S01]  /*88c0*/  STL [R1+0x1d4], R54 ;  /* 0x0001d43601007387 */ /* 0x0001e20000100800 */
[----:B------:R-:W-:-:S03]  /*88d0*/  SEL R15, R3, R15, !P3 ;  /* 0x0000000f030f7207 */ /* 0x000fc60005800000 */
[----:B0-----:R-:W2:Y:S04]  /*88e0*/  LDL.LU R54, [R1+0x14e0] ;  /* 0x0014e00001367983 */ /* 0x001ea80000300800 */
        /* <DEDUP_REMOVED lines=23> */
[----:B0-----:R-:W3:Y:S04]  /*8a60*/  LDL.LU R33, [R1+0x14c0] ;  /* 0x0014c00001217983 */ /* 0x001ee80000300800 */
        /* <DEDUP_REMOVED lines=12> */
[----:B------:R0:W-:Y:S04]  /*8b30*/  STL [R1+0x188], R48 ;  /* 0x0001883001007387 */ /* 0x0001e80000100800 */
        /* <DEDUP_REMOVED lines=8> */
[----:B0-----:R-:W4:Y:S04]  /*8bc0*/  LDL.LU R60, [R1+0x149c] ;  /* 0x00149c00013c7983 */ /* 0x001f280000300800 */
[----:B------:R0:W-:Y:S04]  /*8bd0*/  STL [R1+0x168], R61 ;  /* 0x0001683d01007387 */ /* 0x0001e80000100800 */
[----:B0-----:R-:W4:Y:S01]  /*8be0*/  LDL.LU R61, [R1+0x1498] ;  /* 0x00149800013d7983 */ /* 0x001f220000300800 */
[----:B------:R-:W-:-:S02]  /*8bf0*/  SEL R25, R3, R25, !P3 ;  /* 0x0000001903197207 */ /* 0x000fc40005800000 */
[----:B------:R-:W-:-:S03]  /*8c00*/  SEL R24, R3, R24, !P3 ;  /* 0x0000001803187207 */ /* 0x000fc60005800000 */
[----:B------:R0:W-:Y:S04]  /*8c10*/  STL [R1+0x160], R25 ;  /* 0x0001601901007387 */ /* 0x0001e80000100800 */
[----:B------:R1:W-:Y:S01]  /*8c20*/  STL [R1+0x15c], R24 ;  /* 0x00015c1801007387 */ /* 0x0003e20000100800 */
[C---:B0-----:R-:W-:Y:S02]  /*8c30*/  SEL R25, R3.reuse, R5, !P3 ;  /* 0x0000000503197207 */ /* 0x041fe40005800000 */
[----:B-1----:R-:W-:-:S03]  /*8c40*/  SEL R24, R3, R4, !P3 ;  /* 0x0000000403187207 */ /* 0x002fc60005800000 */
[----:B------:R-:W-:Y:S04]  /*8c50*/  STL [R1+0x158], R25 ;  /* 0x0001581901007387 */ /* 0x000fe80000100800 */
[----:B------:R3:W-:Y:S01]  /*8c60*/  STL [R1+0x154], R24 ;  /* 0x0001541801007387 */ /* 0x0007e20000100800 */
[C---:B--2---:R-:W-:Y:S02]  /*8c70*/  SEL R9, R3.reuse, R9, !P3 ;  /* 0x0000000903097207 */ /* 0x044fe40005800000 */
[C---:B---3--:R-:W-:Y:S02]  /*8c80*/  SEL R24, R3.reuse, R59, !P3 ;  /* 0x0000003b03187207 */ /* 0x048fe40005800000 */
[C---:B----4-:R-:W-:Y:S02]  /*8c90*/  SEL R4, R3.reuse, R60, !P3 ;  /* 0x0000003c03047207 */ /* 0x050fe40005800000 */
[----:B------:R-:W-:-:S05]  /*8ca0*/  SEL R5, R3, R61, !P3 ;  /* 0x0000003d03057207 */ /* 0x000fca0005800000 */
[----:B------:R0:W-:Y:S04]  /*8cb0*/  STL [R1+0x150], R5 ;  /* 0x0001500501007387 */ /* 0x0001e80000100800 */
[----:B------:R1:W-:Y:S01]  /*8cc0*/  STL [R1+0x14c], R4 ;  /* 0x00014c0401007387 */ /* 0x0003e20000100800 */
[----:B0-----:R-:W-:-:S03]  /*8cd0*/  SEL R5, R3, R43, !P3 ;  /* 0x0000002b03057207 */ /* 0x001fc60005800000 */
[----:B------:R0:W-:Y:S01]  /*8ce0*/  STL [R1+0x148], R24 ;  /* 0x0001481801007387 */ /* 0x0001e20000100800 */
[----:B-1----:R-:W-:-:S03]  /*8cf0*/  SEL R4, R3, R46, !P3 ;  /* 0x0000002e03047207 */ /* 0x002fc60005800000 */
[----:B------:R1:W-:Y:S01]  /*8d00*/  STL [R1+0x144], R5 ;  /* 0x0001440501007387 */ /* 0x0003e20000100800 */
[----:B0-----:R-:W-:-:S03]  /*8d10*/  SEL R24, R3, R48, !P3 ;  /* 0x0000003003187207 */ /* 0x001fc60005800000 */
[----:B------:R0:W-:Y:S01]  /*8d20*/  STL [R1+0x13c], R4 ;  /* 0x00013c0401007387 */ /* 0x0001e20000100800 */
[----:B-1----:R-:W-:-:S03]  /*8d30*/  SEL R5, R3, R50, !P3 ;  /* 0x0000003203057207 */ /* 0x002fc60005800000 */
[----:B------:R1:W-:Y:S04]  /*8d40*/  STL [R1+0x130], R24 ;  /* 0x0001301801007387 */ /* 0x0003e80000100800 */
[----:B------:R2:W-:Y:S01]  /*8d50*/  STL [R1+0x128], R5 ;  /* 0x0001280501007387 */ /* 0x0005e20000100800 */
[C---:B0-----:R-:W-:Y:S02]  /*8d60*/  SEL R4, R3.reuse, R51, !P3 ;  /* 0x0000003303047207 */ /* 0x041fe40005800000 */
[----:B-1----:R-:W-:-:S03]  /*8d70*/  SEL R24, R3, R53, !P3 ;  /* 0x0000003503187207 */ /* 0x002fc60005800000 */
[----:B------:R0:W-:Y:S01]  /*8d80*/  STL [R1+0x124], R4 ;  /* 0x0001240401007387 */ /* 0x0001e20000100800 */
[----:B--2---:R-:W-:-:S03]  /*8d90*/  SEL R5, R3, R55, !P3 ;  /* 0x0000003703057207 */ /* 0x004fc60005800000 */
[----:B------:R-:W-:Y:S04]  /*8da0*/  STL [R1+0x118], R24 ;  /* 0x0001181801007387 */ /* 0x000fe80000100800 */
[----:B------:R1:W-:Y:S01]  /*8db0*/  STL [R1+0x114], R5 ;  /* 0x0001140501007387 */ /* 0x0003e20000100800 */
[----:B0-----:R-:W-:-:S05]  /*8dc0*/  SEL R4, R3, R33, !P3 ;  /* 0x0000002103047207 */ /* 0x001fca0005800000 */
        /* <DEDUP_REMOVED lines=9> */
[----:B------:R-:W2:Y:S01]  /*8e60*/  LDL.LU R55, [R1+0x17c] ;  /* 0x00017c0001377983 */ /* 0x000ea20000300800 */
[----:B0-----:R-:W-:-:S03]  /*8e70*/  SEL R4, R3, R41, !P3 ;  /* 0x0000002903047207 */ /* 0x001fc60005800000 */
[----:B------:R-:W-:Y:S04]  /*8e80*/  STL [R1+0xe0], R5 ;  /* 0x0000e00501007387 */ /* 0x000fe80000100800 */
[----:B------:R-:W3:Y:S04]  /*8e90*/  LDL.LU R59, [R1+0x184] ;  /* 0x00018400013b7983 */ /* 0x000ee80000300800 */
[----:B------:R0:W-:Y:S04]  /*8ea0*/  STL [R1+0xd8], R4 ;  /* 0x0000d80401007387 */ /* 0x0001e80000100800 */
[----:B------:R-:W4:Y:S04]  /*8eb0*/  LDL.LU R53, [R1+0x1a8] ;  /* 0x0001a80001357983 */ /* 0x000f280000300800 */
[----:B------:R-:W4:Y:S01]  /*8ec0*/  LDL.LU R51, [R1+0x194] ;  /* 0x0001940001337983 */ /* 0x000f220000300800 */
[----:B0-----:R-:W-:-:S05]  /*8ed0*/  SEL R4, R3, R47, !P3 ;  /* 0x0000002f03047207 */ /* 0x001fca0005800000 */
[----:B------:R0:W-:Y:S04]  /*8ee0*/  STL [R1+0xd4], R4 ;  /* 0x0000d40401007387 */ /* 0x0001e80000100800 */
[----:B------:R-:W4:Y:S01]  /*8ef0*/  LDL.LU R48, [R1+0x19c] ;  /* 0x00019c0001307983 */ /* 0x000f220000300800 */
[C---:B------:R-:W-:Y:S02]  /*8f00*/  SEL R5, R3.reuse, R54, !P3 ;  /* 0x0000003603057207 */ /* 0x040fe40005800000 */
[----:B0-----:R-:W-:-:S03]  /*8f10*/  SEL R4, R3, R19, !P3 ;  /* 0x0000001303047207 */ /* 0x001fc60005800000 */
[----:B------:R-:W-:Y:S04]  /*8f20*/  STL [R1+0xc8], R5 ;  /* 0x0000c80501007387 */ /* 0x000fe80000100800 */
[----:B------:R-:W4:Y:S04]  /*8f30*/  LDL.LU R50, [R1+0x1a0] ;  /* 0x0001a00001327983 */ /* 0x000f280000300800 */
[----:B------:R-:W4:Y:S04]  /*8f40*/  LDL.LU R43, [R1+0x190] ;  /* 0x00019000012b7983 */ /* 0x000f280000300800 */
[----:B------:R0:W-:Y:S04]  /*8f50*/  STL [R1+0xbc], R4 ;  /* 0x0000bc0401007387 */ /* 0x0001e80000100800 */
[----:B------:R-:W4:Y:S04]  /*8f60*/  LDL.LU R46, [R1+0x178] ;  /* 0x00017800012e7983 */ /* 0x000f280000300800 */
[----:B------:R-:W4:Y:S01]  /*8f70*/  LDL.LU R25, [R1+0x164] ;  /* 0x0001640001197983 */ /* 0x000f220000300800 */
[----:B0-----:R-:W-:-:S05]  /*8f80*/  SEL R4, R3, R42, !P3 ;  /* 0x0000002a03047207 */ /* 0x001fca0005800000 */
[----:B------:R0:W-:Y:S04]  /*8f90*/  STL [R1+0xb4], R4 ;  /* 0x0000b40401007387 */ /* 0x0001e80000100800 */
[----:B------:R-:W4:Y:S01]  /*8fa0*/  LDL.LU R24, [R1+0x134] ;  /* 0x0001340001187983 */ /* 0x000f220000300800 */
[C---:B0-----:R-:W-:Y:S02]  /*8fb0*/  SEL R4, R3.reuse, R6, !P3 ;  /* 0x0000000603047207 */ /* 0x041fe40005800000 */
[----:B------:R-:W-:-:S03]  /*8fc0*/  SEL R6, R3, R10, !P3 ;  /* 0x0000000a03067207 */ /* 0x000fc60005800000 */
[----:B------:R0:W-:Y:S01]  /*8fd0*/  STL [R1+0xac], R4 ;  /* 0x0000ac0401007387 */ /* 0x0001e20000100800 */
[----:B------:R-:W-:-:S03]  /*8fe0*/  SEL R9, R3, R17, !P3 ;  /* 0x0000001103097207 */ /* 0x000fc60005800000 */
[----:B------:R-:W4:Y:S01]  /*8ff0*/  LDL.LU R5, [R1+0x138] ;  /* 0x0001380001057983 */ /* 0x000f220000300800 */
[----:B0-----:R-:W-:-:S03]  /*9000*/  SEL R4, R3, R34, !P3 ;  /* 0x0000002203047207 */ /* 0x001fc60005800000 */
[----:B------:R0:W-:Y:S04]  /*9010*/  STL [R1+0xa0], R6 ;  /* 0x0000a00601007387 */ /* 0x0001e80000100800 */
[----:B------:R1:W-:Y:S01]  /*9020*/  STL [R1+0x9c], R4 ;  /* 0x00009c0401007387 */ /* 0x0003e20000100800 */
[C---:B------:R-:W-:Y:S02]  /*9030*/  SEL R10, R3.reuse, R13, !P3 ;  /* 0x0000000d030a7207 */ /* 0x040fe40005800000 */
[C---:B0-----:R-:W-:Y:S01]  /*9040*/  SEL R6, R3.reuse, R21, !P3 ;  /* 0x0000001503067207 */ /* 0x041fe20005800000 */
[----:B-1----:R-:W4:Y:S04]  /*9050*/  LDL.LU R4, [R1+0x140] ;  /* 0x0001400001047983 */ /* 0x002f280000300800 */
[----:B------:R0:W-:Y:S04]  /*9060*/  STL [R1+0x94], R9 ;  /* 0x0000940901007387 */ /* 0x0001e80000100800 */
[----:B------:R1:W-:Y:S01]  /*9070*/  STL [R1+0x90], R6 ;  /* 0x0000900601007387 */ /* 0x0003e20000100800 */
[----:B0-----:R-:W-:-:S02]  /*9080*/  SEL R9, R3, R29, !P3 ;  /* 0x0000001d03097207 */ /* 0x001fc40005800000 */
[----:B-1----:R-:W-:-:S03]  /*9090*/  SEL R6, R3, R30, !P3 ;  /* 0x0000001e03067207 */ /* 0x002fc60005800000 */
[----:B------:R0:W-:Y:S04]  /*90a0*/  STL [R1+0x80], R9 ;  /* 0x0000800901007387 */ /* 0x0001e80000100800 */
[----:B------:R1:W-:Y:S04]  /*90b0*/  STL [R1+0x7c], R10 ;  /* 0x00007c0a01007387 */ /* 0x0003e80000100800 */
[----:B------:R1:W-:Y:S01]  /*90c0*/  STL [R1+0x74], R6 ;  /* 0x0000740601007387 */ /* 0x0003e20000100800 */
[C---:B0-----:R-:W-:Y:S02]  /*90d0*/  SEL R9, R3.reuse, R40, !P3 ;  /* 0x0000002803097207 */ /* 0x041fe40005800000 */
[----:B-1----:R-:W-:-:S03]  /*90e0*/  SEL R10, R3, R52, !P3 ;  /* 0x00000034030a7207 */ /* 0x002fc60005800000 */
[----:B------:R0:W-:Y:S01]  /*90f0*/  STL [R1+0x6c], R9 ;  /* 0x00006c0901007387 */ /* 0x0001e20000100800 */
[----:B------:R-:W-:-:S03]  /*9100*/  SEL R6, R3, R38, !P3 ;  /* 0x0000002603067207 */ /* 0x000fc60005800000 */
[----:B------:R-:W-:Y:S04]  /*9110*/  STL [R1+0x68], R10 ;  /* 0x0000680a01007387 */ /* 0x000fe80000100800 */
[----:B------:R-:W4:Y:S01]  /*9120*/  LDL.LU R61, [R1+0x70] ;  /* 0x00007000013d7983 */ /* 0x000f220000300800 */
[----:B0-----:R-:W-:-:S03]  /*9130*/  SEL R9, R3, R44, !P3 ;  /* 0x0000002c03097207 */ /* 0x001fc60005800000 */
[----:B------:R0:W-:Y:S04]  /*9140*/  STL [R1+0x64], R6 ;  /* 0x0000640601007387 */ /* 0x0001e80000100800 */
[----:B------:R2:W-:Y:S04]  /*9150*/  STL [R1+0x58], R9 ;  /* 0x0000580901007387 */ /* 0x0005e80000100800 */
[----:B------:R-:W4:Y:S01]  /*9160*/  LDL.LU R60, [R1+0xd0] ;  /* 0x0000d000013c7983 */ /* 0x000f220000300800 */
[----:B0-----:R-:W-:-:S05]  /*9170*/  SEL R6, R3, R49, !P3 ;  /* 0x0000003103067207 */ /* 0x001fca0005800000 */
[----:B------:R3:W-:Y:S01]  /*9180*/  STL [R1+0x54], R6 ;  /* 0x0000540601007387 */ /* 0x0007e20000100800 */
[C---:B--2---:R-:W-:Y:S02]  /*9190*/  SEL R9, R3.reuse, R55, !P3 ;  /* 0x0000003703097207 */ /* 0x044fe40005800000 */
[C---:B---3--:R-:W-:Y:S02]  /*91a0*/  SEL R6, R3.reuse, R59, !P3 ;  /* 0x0000003b03067207 */ /* 0x048fe40005800000 */
[----:B------:R-:W2:Y:S04]  /*91b0*/  LDL.LU R59, [R1+0x12c] ;  /* 0x00012c00013b7983 */ /* 0x000ea80000300800 */
[----:B------:R4:W-:Y:S04]  /*91c0*/  STL [R1+0x50], R9 ;  /* 0x0000500901007387 */ /* 0x0009e80000100800 */
[----:B------:R0:W-:Y:S01]  /*91d0*/  STL [R1+0x4c], R6 ;  /* 0x00004c0601007387 */ /* 0x0001e20000100800 */
[----:B----4-:R-:W-:-:S03]  /*91e0*/  SEL R9, R3, R53, !P3 ;  /* 0x0000003503097207 */ /* 0x010fc60005800000 */
[----:B------:R-:W3:Y:S01]  /*91f0*/  LDL.LU R53, [R1+0xfc] ;  /* 0x0000fc0001357983 */ /* 0x000ee20000300800 */
[----:B0-----:R-:W-:-:S03]  /*9200*/  SEL R6, R3, R51, !P3 ;  /* 0x0000003303067207 */ /* 0x001fc60005800000 */
[----:B------:R0:W-:Y:S04]  /*9210*/  STL [R1+0x44], R9 ;  /* 0x0000440901007387 */ /* 0x0001e80000100800 */
[----:B------:R1:W-:Y:S01]  /*9220*/  STL [R1+0x3c], R6 ;  /* 0x00003c0601007387 */ /* 0x0003e20000100800 */
[----:B0-----:R-:W-:-:S03]  /*9230*/  SEL R9, R3, R48, !P3 ;  /* 0x0000003003097207 */ /* 0x001fc60005800000 */
[----:B------:R-:W4:Y:S01]  /*9240*/  LDL.LU R48, [R1+0x11c] ;  /* 0x00011c0001307983 */ /* 0x000f220000300800 */
[----:B-1----:R-:W-:-:S03]  /*9250*/  SEL R6, R3, R50, !P3 ;  /* 0x0000003203067207 */ /* 0x002fc60005800000 */
[----:B------:R0:W-:Y:S02]  /*9260*/  STL [R1+0x24], R9 ;  /* 0x0000240901007387 */ /* 0x0001e40000100800 */
[C---:B0-----:R-:W-:Y:S02]  /*9270*/  SEL R9, R3.reuse, R43, !P3 ;  /* 0x0000002b03097207 */ /* 0x041fe40005800000 */
[----:B------:R-:W4:Y:S04]  /*9280*/  LDL.LU R43, [R1+0x120] ;  /* 0x00012000012b7983 */ /* 0x000f280000300800 */
[----:B------:R0:W-:Y:S04]  /*9290*/  STL [R1+0x20], R6 ;  /* 0x0000200601007387 */ /* 0x0001e80000100800 */
[----:B------:R1:W-:Y:S04]  /*92a0*/  STL [R1+0x1c], R9 ;  /* 0x00001c0901007387 */ /* 0x0003e80000100800 */
[----:B------:R-:W4:Y:S01]  /*92b0*/  LDL.LU R26, [R1+0x104] ;  /* 0x00010400011a7983 */ /* 0x000f220000300800 */
[----:B0-----:R-:W-:-:S02]  /*92c0*/  SEL R6, R3, R46, !P3 ;  /* 0x0000002e03067207 */ /* 0x001fc40005800000 */
[----:B-1----:R-:W-:-:S03]  /*92d0*/  SEL R9, R3, R25, !P3 ;  /* 0x0000001903097207 */ /* 0x002fc60005800000 */
[----:B------:R0:W-:Y:S04]  /*92e0*/  STL [R1+0x18], R6 ;  /* 0x0000180601007387 */ /* 0x0001e80000100800 */
[----:B------:R1:W-:Y:S04]  /*92f0*/  STL [R1+0x14], R9 ;  /* 0x0000140901007387 */ /* 0x0003e80000100800 */
[----:B------:R-:W4:Y:S01]  /*9300*/  LDL.LU R51, [R1+0x110] ;  /* 0x0001100001337983 */ /* 0x000f220000300800 */
[C---:B0-----:R-:W-:Y:S02]  /*9310*/  SEL R6, R3.reuse, R24, !P3 ;  /* 0x0000001803067207 */ /* 0x041fe40005800000 */
[----:B------:R-:W-:-:S03]  /*9320*/  SEL R24, R3, R5, !P3 ;  /* 0x0000000503187207 */ /* 0x000fc60005800000 */
[----:B------:R0:W-:Y:S04]  /*9330*/  STL [R1+0x10], R6 ;  /* 0x0000100601007387 */ /* 0x0001e80000100800 */
[----:B------:R-:W4:Y:S01]  /*9340*/  LDL.LU R50, [R1+0x10c] ;  /* 0x00010c0001327983 */ /* 0x000f220000300800 */
[----:B------:R-:W-:-:S03]  /*9350*/  SEL R5, R3, R18, !P3 ;  /* 0x0000001203057207 */ /* 0x000fc60005800000 */
[----:B-1----:R-:W0:Y:S01]  /*9360*/  LDL.LU R9, [R1+0xec] ;  /* 0x0000ec0001097983 */ /* 0x002e220000300800 */
[----:B------:R-:W-:-:S03]  /*9370*/  SEL R25, R3, R4, !P3 ;  /* 0x0000000403197207 */ /* 0x000fc60005800000 */
[----:B------:R-:W-:Y:S01]  /*9380*/  STL [R1+0x1420], R24 ;  /* 0x0014201801007387 */ /* 0x000fe20000100800 */
[----:B------:R-:W-:-:S03]  /*9390*/  SEL R4, R3, R23, !P3 ;  /* 0x0000001703047207 */ /* 0x000fc60005800000 */
[----:B------:R-:W4:Y:S04]  /*93a0*/  LDL.LU R46, [R1+0xf4] ;  /* 0x0000f400012e7983 */ /* 0x000f280000300800 */
[----:B------:R-:W4:Y:S04]  /*93b0*/  LDL.LU R33, [R1+0xf0] ;  /* 0x0000f00001217983 */ /* 0x000f280000300800 */
[----:B------:R-:W-:Y:S04]  /*93c0*/  STL [R1+0x1424], R25 ;  /* 0x0014241901007387 */ /* 0x000fe80000100800 */
[----:B------:R-:W-:Y:S04]  /*93d0*/  STL [R1+0x1428], R5 ;  /* 0x0014280501007387 */ /* 0x000fe80000100800 */
[----:B------:R-:W-:Y:S01]  /*93e0*/  STL [R1+0x142c], R4 ;  /* 0x00142c0401007387 */ /* 0x000fe20000100800 */
[----:B------:R-:W-:-:S05]  /*93f0*/  SEL R61, R3, R61, !P3 ;  /* 0x0000003d033d7207 */ /* 0x000fca0005800000 */
[----:B------:R-:W-:Y:S04]  /*9400*/  STL [R1+0x1430], R61 ;  /* 0x0014303d01007387 */ /* 0x000fe80000100800 */
[----:B------:R-:W4:Y:S01]  /*9410*/  LDL.LU R32, [R1+0xdc] ;  /* 0x0000dc0001207983 */ /* 0x000f220000300800 */
[----:B------:R-:W-:-:S05]  /*9420*/  SEL R60, R3, R60, !P3 ;  /* 0x0000003c033c7207 */ /* 0x000fca0005800000 */
[----:B------:R-:W-:Y:S04]  /*9430*/  STL [R1+0x1434], R60 ;  /* 0x0014343c01007387 */ /* 0x000fe80000100800 */
[----:B------:R-:W4:Y:S01]  /*9440*/  LDL.LU R15, [R1+0xcc] ;  /* 0x0000cc00010f7983 */ /* 0x000f220000300800 */
[----:B--2---:R-:W-:-:S05]  /*9450*/  SEL R59, R3, R59, !P3 ;  /* 0x0000003b033b7207 */ /* 0x004fca0005800000 */
[----:B------:R-:W-:Y:S01]  /*9460*/  STL [R1+0x1438], R59 ;  /* 0x0014383b01007387 */ /* 0x000fe20000100800 */
[----:B---3--:R-:W-:-:S05]  /*9470*/  SEL R55, R3, R53, !P3 ;  /* 0x0000003503377207 */ /* 0x008fca0005800000 */
[----:B------:R-:W-:Y:S01]  /*9480*/  STL [R1+0x143c], R55 ;  /* 0x00143c3701007387 */ /* 0x000fe20000100800 */
[----:B----4-:R-:W-:-:S03]  /*9490*/  SEL R54, R3, R48, !P3 ;  /* 0x0000003003367207 */ /* 0x010fc60005800000 */
[----:B------:R-:W2:Y:S04]  /*94a0*/  LDL.LU R48, [R1+0xc4] ;  /* 0x0000c40001307983 */ /* 0x000ea80000300800 */
[----:B------:R1:W-:Y:S01]  /*94b0*/  STL [R1+0x1440], R54 ;  /* 0x0014403601007387 */ /* 0x0003e20000100800 */
[----:B------:R-:W-:-:S03]  /*94c0*/  SEL R53, R3, R43, !P3 ;  /* 0x0000002b03357207 */ /* 0x000fc60005800000 */
[----:B------:R-:W3:Y:S04]  /*94d0*/  LDL.LU R43, [R1+0xc0] ;  /* 0x0000c000012b7983 */ /* 0x000ee80000300800 */
[----:B------:R-:W-:Y:S01]  /*94e0*/  STL [R1+0x1444], R53 ;  /* 0x0014443501007387 */ /* 0x000fe20000100800 */
[----:B------:R-:W-:-:S05]  /*94f0*/  SEL R52, R3, R26, !P3 ;  /* 0x0000001a03347207 */ /* 0x000fca0005800000 */
[----:B------:R-:W-:Y:S01]  /*9500*/  STL [R1+0x1448], R52 ;  /* 0x0014483401007387 */ /* 0x000fe20000100800 */
[----:B------:R-:W-:-:S05]  /*9510*/  SEL R51, R3, R51, !P3 ;  /* 0x0000003303337207 */ /* 0x000fca0005800000 */
[----:B------:R-:W-:Y:S01]  /*9520*/  STL [R1+0x144c], R51 ;  /* 0x00144c3301007387 */ /* 0x000fe20000100800 */
[C---:B------:R-:W-:Y:S02]  /*9530*/  SEL R50, R3.reuse, R50, !P3 ;  /* 0x0000003203327207 */ /* 0x040fe40005800000 */
[----:B0-----:R-:W-:-:S03]  /*9540*/  SEL R6, R3, R9, !P3 ;  /* 0x0000000903067207 */ /* 0x001fc60005800000 */
[----:B------:R0:W-:Y:S04]  /*9550*/  STL [R1+0x1450], R50 ;  /* 0x0014503201007387 */ /* 0x0001e80000100800 */
[----:B------:R-:W4:Y:S04]  /*9560*/  LDL.LU R26, [R1+0xb8] ;  /* 0x0000b800011a7983 */ /* 0x000f280000300800 */
[----:B------:R-:W4:Y:S01]  /*9570*/  LDL.LU R9, [R1+0xb0] ;  /* 0x0000b00001097983 */ /* 0x000f220000300800 */
[----:B------:R-:W-:-:S03]  /*9580*/  SEL R18, R3, R46, !P3 ;  /* 0x0000002e03127207 */ /* 0x000fc60005800000 */
[----:B------:R-:W-:Y:S01]  /*9590*/  STL [R1+0x1454], R6 ;  /* 0x0014540601007387 */ /* 0x000fe20000100800 */
[----:B------:R-:W-:-:S03]  /*95a0*/  SEL R30, R3, R33, !P3 ;  /* 0x00000021031e7207 */ /* 0x000fc60005800000 */
[----:B------:R-:W4:Y:S04]  /*95b0*/  LDL.LU R29, [R1+0xa8] ;  /* 0x0000a800011d7983 */ /* 0x000f280000300800 */
[----:B------:R-:W4:Y:S04]  /*95c0*/  LDL.LU R46, [R1+0x78] ;  /* 0x00007800012e7983 */ /* 0x000f280000300800 */
[----:B------:R-:W-:Y:S04]  /*95d0*/  STL [R1+0x1458], R18 ;  /* 0x0014581201007387 */ /* 0x000fe80000100800 */
[----:B------:R-:W4:Y:S04]  /*95e0*/  LDL.LU R33, [R1+0xa4] ;  /* 0x0000a40001217983 */ /* 0x000f280000300800 */
[----:B------:R-:W4:Y:S04]  /*95f0*/  LDL.LU R37, [R1+0x98] ;  /* 0x0000980001257983 */ /* 0x000f280000300800 */
[----:B------:R-:W-:Y:S04]  /*9600*/  STL [R1+0x145c], R30 ;  /* 0x00145c1e01007387 */ /* 0x000fe80000100800 */
[----:B------:R-:W4:Y:S04]  /*9610*/  LDL.LU R21, [R1+0x84] ;  /* 0x0000840001157983 */ /* 0x000f280000300800 */
[----:B------:R-:W4:Y:S01]  /*9620*/  LDL.LU R41, [R1+0x8c] ;  /* 0x00008c0001297983 */ /* 0x000f220000300800 */
[----:B------:R-:W-:-:S05]  /*9630*/  SEL R38, R3, R32, !P3 ;  /* 0x0000002003267207 */ /* 0x000fca0005800000 */
[----:B------:R-:W-:Y:S04]  /*9640*/  STL [R1+0x1460], R38 ;  /* 0x0014602601007387 */ /* 0x000fe80000100800 */
[----:B------:R-:W4:Y:S01]  /*9650*/  LDL.LU R10, [R1+0x88] ;  /* 0x00008800010a7983 */ /* 0x000f220000300800 */
[----:B------:R-:W-:-:S03]  /*9660*/  SEL R47, R3, R15, !P3 ;  /* 0x0000000f032f7207 */ /* 0x000fc60005800000 */
[----:B------:R-:W4:Y:S04]  /*9670*/  LDL.LU R19, [R1+0x60] ;  /* 0x0000600001137983 */ /* 0x000f280000300800 */
[----:B------:R-:W-:Y:S04]  /*9680*/  STL [R1+0x1464], R47 ;  /* 0x0014642f01007387 */ /* 0x000fe80000100800 */
[----:B------:R-:W4:Y:S01]  /*9690*/  LDL.LU R15, [R1+0x5c] ;  /* 0x00005c00010f7983 */ /* 0x000f220000300800 */
[----:B--2---:R-:W-:-:S03]  /*96a0*/  SEL R42, R3, R48, !P3 ;  /* 0x00000030032a7207 */ /* 0x004fc60005800000 */
[----:B------:R-:W2:Y:S04]  /*96b0*/  LDL.LU R48, [R1+0x48] ;  /* 0x0000480001307983 */ /* 0x000ea80000300800 */
[----:B------:R-:W-:Y:S04]  /*96c0*/  STL [R1+0x1468], R42 ;  /* 0x0014682a01007387 */ /* 0x000fe80000100800 */
[----:B------:R-:W2:Y:S04]  /*96d0*/  LDL.LU R49, [R1+0x40] ;  /* 0x0000400001317983 */ /* 0x000ea80000300800 */
[----:B------:R-:W2:Y:S01]  /*96e0*/  LDL.LU R32, [R1+0x38] ;  /* 0x0000380001207983 */ /* 0x000ea20000300800 */
[----:B---3--:R-:W-:-:S03]  /*96f0*/  SEL R17, R3, R43, !P3 ;  /* 0x0000002b03117207 */ /* 0x008fc60005800000 */
[----:B------:R-:W3:Y:S04]  /*9700*/  LDL.LU R34, [R1+0x34] ;  /* 0x0000340001227983 */ /* 0x000ee80000300800 */
[----:B------:R-:W3:Y:S04]  /*9710*/  LDL.LU R40, [R1+0x30] ;  /* 0x0000300001287983 */ /* 0x000ee80000300800 */
[----:B------:R-:W3:Y:S04]  /*9720*/  LDL.LU R43, [R1+0x2c] ;  /* 0x00002c00012b7983 */ /* 0x000ee80000300800 */
[----:B------:R-:W3:Y:S04]  /*9730*/  LDL.LU R13, [R1+0x28] ;  /* 0x00002800010d7983 */ /* 0x000ee80000300800 */
[----:B------:R-:W-:Y:S01]  /*9740*/  STL [R1+0x146c], R17 ;  /* 0x00146c1101007387 */ /* 0x000fe20000100800 */
[----:B----4-:R-:W-:-:S02]  /*9750*/  SEL R26, R3, R26, !P3 ;  /* 0x0000001a031a7207 */ /* 0x010fc40005800000 */
[----:B------:R-:W-:-:S03]  /*9760*/  SEL R9, R3, R9, !P3 ;  /* 0x0000000903097207 */ /* 0x000fc60005800000 */
[----:B------:R-:W-:Y:S01]  /*9770*/  STL [R1+0x1470], R26 ;  /* 0x0014701a01007387 */ /* 0x000fe20000100800 */
[----:B------:R-:W-:-:S03]  /*9780*/  SEL R29, R3, R29, !P3 ;  /* 0x0000001d031d7207 */ /* 0x000fc60005800000 */
[----:B------:R-:W-:Y:S01]  /*9790*/  STL [R1+0x1474], R9 ;  /* 0x0014740901007387 */ /* 0x000fe20000100800 */
[----:B------:R-:W-:-:S03]  /*97a0*/  SEL R46, R3, R46, !P3 ;  /* 0x0000002e032e7207 */ /* 0x000fc60005800000 */
[----:B------:R-:W-:Y:S01]  /*97b0*/  STL [R1+0x1478], R29 ;  /* 0x0014781d01007387 */ /* 0x000fe20000100800 */
[----:B------:R-:W-:-:S03]  /*97c0*/  SEL R33, R3, R33, !P3 ;  /* 0x0000002103217207 */ /* 0x000fc60005800000 */
[----:B------:R4:W-:Y:S01]  /*97d0*/  STL [R1+0x147c], R46 ;  /* 0x00147c2e01007387 */ /* 0x0009e20000100800 */
[----:B------:R-:W-:-:S03]  /*97e0*/  SEL R37, R3, R37, !P3 ;  /* 0x0000002503257207 */ /* 0x000fc60005800000 */
[----:B------:R-:W-:Y:S01]  /*97f0*/  STL [R1+0x1480], R33 ;  /* 0x0014802101007387 */ /* 0x000fe20000100800 */
[----:B------:R-:W-:-:S03]  /*9800*/  SEL R44, R3, R21, !P3 ;  /* 0x00000015032c7207 */ /* 0x000fc60005800000 */
[----:B------:R-:W-:Y:S01]  /*9810*/  STL [R1+0x1484], R37 ;  /* 0x0014842501007387 */ /* 0x000fe20000100800 */
[----:B------:R-:W-:-:S03]  /*9820*/  SEL R41, R3, R41, !P3 ;  /* 0x0000002903297207 */ /* 0x000fc60005800000 */
[----:B------:R-:W-:Y:S04]  /*9830*/  STL [R1+0x1488], R44 ;  /* 0x0014882c01007387 */ /* 0x000fe80000100800 */
[----:B------:R-:W-:Y:S01]  /*9840*/  STL [R1+0x148c], R41 ;  /* 0x00148c2901007387 */ /* 0x000fe20000100800 */
[C---:B------:R-:W-:Y:S02]  /*9850*/  SEL R21, R3.reuse, R10, !P3 ;  /* 0x0000000a03157207 */ /* 0x040fe40005800000 */
[----:B------:R-:W-:-:S03]  /*9860*/  SEL R10, R3, R19, !P3 ;  /* 0x00000013030a7207 */ /* 0x000fc60005800000 */
[----:B------:R-:W-:Y:S04]  /*9870*/  STL [R1+0x1490], R21 ;  /* 0x0014901501007387 */ /* 0x000fe80000100800 */
[----:B------:R-:W-:Y:S04]  /*9880*/  STL [R1+0x1494], R10 ;  /* 0x0014940a01007387 */ /* 0x000fe80000100800 */
[----:B-1----:R-:W4:Y:S01]  /*9890*/  LDL.LU R54, [R1+0x318] ;  /* 0x0003180001367983 */ /* 0x002f220000300800 */
[----:B--2---:R-:W-:-:S03]  /*98a0*/  SEL R19, R3, R48, !P3 ;  /* 0x0000003003137207 */ /* 0x004fc60005800000 */
[----:B------:R-:W2:Y:S04]  /*98b0*/  LDL.LU R48, [R1+0x314] ;  /* 0x0003140001307983 */ /* 0x000ea80000300800 */
[----:B------:R-:W2:Y:S04]  /*98c0*/  LDL.LU R55, [R1+0x1b0] ;  /* 0x0001b00001377983 */ /* 0x000ea80000300800 */
[----:B------:R-:W2:Y:S04]  /*98d0*/  LDL.LU R59, [R1+0x1dc] ;  /* 0x0001dc00013b7983 */ /* 0x000ea80000300800 */
[----:B------:R-:W2:Y:S04]  /*98e0*/  LDL.LU R60, [R1+0x1d8] ;  /* 0x0001d800013c7983 */ /* 0x000ea80000300800 */
[----:B------:R-:W2:Y:S04]  /*98f0*/  LDL.LU R61, [R1+0x1d4] ;  /* 0x0001d400013d7983 */ /* 0x000ea80000300800 */
[----:B------:R-:W2:Y:S04]  /*9900*/  LDL.LU R4, [R1+0x1d0] ;  /* 0x0001d00001047983 */ /* 0x000ea80000300800 */
[----:B------:R-:W2:Y:S04]  /*9910*/  LDL.LU R5, [R1+0x1cc] ;  /* 0x0001cc0001057983 */ /* 0x000ea80000300800 */
[----:B------:R-:W2:Y:S04]  /*9920*/  LDL.LU R25, [R1+0x1c8] ;  /* 0x0001c80001197983 */ /* 0x000ea80000300800 */
[----:B------:R-:W2:Y:S01]  /*9930*/  LDL.LU R24, [R1+0x1c4] ;  /* 0x0001c40001187983 */ /* 0x000ea20000300800 */
[----:B------:R-:W-:-:S02]  /*9940*/  SEL R23, R3, R49, !P3 ;  /* 0x0000003103177207 */ /* 0x000fc40005800000 */
[C---:B------:R-:W-:Y:S01]  /*9950*/  SEL R49, R3.reuse, R27, !P3 ;  /* 0x0000001b03317207 */ /* 0x040fe20005800000 */
[----:B------:R-:W-:Y:S02]  /*9960*/  @!P0 IMAD.MOV R2, RZ, RZ, -R2 ;  /* 0x000000ffff028224 */ /* 0x000fe400078e0a02 */
[----:B------:R-:W-:Y:S02]  /*9970*/  @!P6 IMAD.MOV R56, RZ, RZ, -R56 ;  /* 0x000000ffff38e224 */ /* 0x000fe400078e0a38 */
[----:B------:R-:W-:Y:S02]  /*9980*/  @!P5 IMAD.MOV R57, RZ, RZ, -R57 ;  /* 0x000000ffff39d224 */ /* 0x000fe400078e0a39 */
[----:B------:R-:W-:Y:S02]  /*9990*/  @!P4 IMAD.MOV R58, RZ, RZ, -R58 ;  /* 0x000000ffff3ac224 */ /* 0x000fe400078e0a3a */
[----:B------:R-:W-:Y:S01]  /*99a0*/  @!P2 IMAD.MOV R0, RZ, RZ, -R0 ;  /* 0x000000ffff00a224 */ /* 0x000fe200078e0a00 */
[----:B------:R-:W-:-:S02]  /*99b0*/  SEL R15, R3, R15, !P3 ;  /* 0x0000000f030f7207 */ /* 0x000fc40005800000 */
[C---:B------:R-:W-:Y:S02]  /*99c0*/  SEL R32, R3.reuse, R32, !P3 ;  /* 0x0000002003207207 */ /* 0x040fe40005800000 */
[C---:B---3--:R-:W-:Y:S02]  /*99d0*/  SEL R34, R3.reuse, R34, !P3 ;  /* 0x0000002203227207 */ /* 0x048fe40005800000 */
[C---:B------:R-:W-:Y:S02]  /*99e0*/  SEL R40, R3.reuse, R40, !P3 ;  /* 0x0000002803287207 */ /* 0x040fe40005800000 */
[C---:B------:R-:W-:Y:S02]  /*99f0*/  SEL R43, R3.reuse, R43, !P3 ;  /* 0x0000002b032b7207 */ /* 0x040fe40005800000 */
[C---:B------:R-:W-:Y:S02]  /*9a00*/  SEL R13, R3.reuse, R13, !P3 ;  /* 0x0000000d030d7207 */ /* 0x040fe40005800000 */
[----:B------:R-:W-:-:S02]  /*9a10*/  SEL R7, R3, R7, !P3 ;  /* 0x0000000703077207 */ /* 0x000fc40005800000 */
[C---:B------:R-:W-:Y:S02]  /*9a20*/  SEL R35, R3.reuse, R35, !P3 ;  /* 0x0000002303237207 */ /* 0x040fe40005800000 */
[C---:B------:R-:W-:Y:S02]  /*9a30*/  SEL R12, R3.reuse, R12, !P3 ;  /* 0x0000000c030c7207 */ /* 0x040fe40005800000 */
        /* <DEDUP_REMOVED lines=15> */
[----:B------:R-:W-:Y:S01]  /*9b30*/  SEL R2, R3, R2, !P3 ;  /* 0x0000000203027207 */ /* 0x000fe20005800000 */
[----:B----4-:R-:W-:-:S05]  /*9b40*/  IMAD R27, R54, UR6, RZ ;  /* 0x00000006361b7c24 */ /* 0x010fca000f8e02ff */
[----:B0-----:R-:W-:-:S04]  /*9b50*/  LEA R50, P0, R27, UR8, 0x1 ;  /* 0x000000081b327c11 */ /* 0x001fc8000f8008ff */
[----:B------:R-:W-:-:S05]  /*9b60*/  LEA.HI.X.SX32 R51, R27, UR9, 0x1, P0 ;  /* 0x000000091b337c11 */ /* 0x000fca00080f0eff */
[----:B------:R-:W-:Y:S01]  /*9b70*/  STL.64 [R1+0x598], R50 ;  /* 0x0005983201007387 */ /* 0x000fe20000100a00 */
[----:B--2---:R-:W-:-:S05]  /*9b80*/  IMAD R48, R48, UR6, RZ ;  /* 0x0000000630307c24 */ /* 0x004fca000f8e02ff */
[----:B------:R-:W-:Y:S01]  /*9b90*/  LEA R46, P1, R48, UR8, 0x1 ;  /* 0x00000008302e7c11 */ /* 0x000fe2000f8208ff */
[----:B------:R-:W-:-:S03]  /*9ba0*/  IMAD R3, R55, UR7, RZ ;  /* 0x0000000737037c24 */ /* 0x000fc6000f8e02ff */
[----:B------:R-:W-:-:S05]  /*9bb0*/  LEA.HI.X.SX32 R47, R48, UR9, 0x1, P1 ;  /* 0x00000009302f7c11 */ /* 0x000fca00088f0eff */
[----:B------:R-:W-:Y:S01]  /*9bc0*/  STL.64 [R1+0x590], R46 ;  /* 0x0005902e01007387 */ /* 0x000fe20000100a00 */
[----:B------:R-:W-:-:S03]  /*9bd0*/  IMAD R6, R61, UR7, RZ ;  /* 0x000000073d067c24 */ /* 0x000fc6000f8e02ff */
[----:B------:R0:W-:Y:S01]  /*9be0*/  STL [R1+0x580], R3 ;  /* 0x0005800301007387 */ /* 0x0001e20000100800 */
[----:B------:R-:W-:-:S03]  /*9bf0*/  IMAD R4, R4, UR7, RZ ;  /* 0x0000000704047c24 */ /* 0x000fc6000f8e02ff */
[----:B------:R-:W-:Y:S01]  /*9c00*/  STL [R1+0xa8], R6 ;  /* 0x0000a80601007387 */ /* 0x000fe20000100800 */
[----:B0-----:R-:W-:-:S03]  /*9c10*/  IMAD R3, R5, UR7, RZ ;  /* 0x0000000705037c24 */ /* 0x001fc6000f8e02ff */
[----:B------:R-:W-:Y:S01]  /*9c20*/  STL [R1+0xb8], R4 ;  /* 0x0000b80401007387 */ /* 0x000fe20000100800 */
[----:B------:R-:W-:-:S03]  /*9c30*/  IMAD R5, R25, UR7, RZ ;  /* 0x0000000719057c24 */ /* 0x000fc6000f8e02ff */
[----:B------:R0:W-:Y:S04]  /*9c40*/  STL [R1+0xd0], R3 ;  /* 0x0000d00301007387 */ /* 0x0001e80000100800 */
[----:B0-----:R-:W2:Y:S01]  /*9c50*/  LDL.LU R3, [R1+0x1c0] ;  /* 0x0001c00001037983 */ /* 0x001ea20000300800 */
[----:B------:R-:W-:-:S03]  /*9c60*/  IMAD R4, R24, UR7, RZ ;  /* 0x0000000718047c24 */ /* 0x000fc6000f8e02ff */
[----:B------:R-:W-:Y:S04]  /*9c70*/  STL [R1+0xfc], R5 ;  /* 0x0000fc0501007387 */ /* 0x000fe80000100800 */
[----:B------:R-:W3:Y:S04]  /*9c80*/  LDL.LU R10, [R1+0x1bc] ;  /* 0x0001bc00010a7983 */ /* 0x000ee80000300800 */
[----:B------:R0:W-:Y:S04]  /*9c90*/  STL [R1+0x110], R4 ;  /* 0x0001100401007387 */ /* 0x0001e80000100800 */
        /* <DEDUP_REMOVED lines=20> */
[----:B------:R-:W-:-:S03]  /*9de0*/  IMAD R27, R59, UR7, RZ ;  /* 0x000000073b1b7c24 */ /* 0x000fc6000f8e02ff */
[----:B------:R-:W4:Y:S04]  /*9df0*/  LDL.LU R54, [R1+0x13c] ;  /* 0x00013c0001367983 */ /* 0x000f280000300800 */
[----:B------:R-:W4:Y:S01]  /*9e00*/  LDL.LU R55, [R1+0x130] ;  /* 0x0001300001377983 */ /* 0x000f220000300800 */
[----:B------:R-:W-:-:S03]  /*9e10*/  IMAD R48, R60, UR7, RZ ;  /* 0x000000073c307c24 */ /* 0x000fc6000f8e02ff */
[----:B------:R-:W4:Y:S04]  /*9e20*/  LDL.LU R59, [R1+0x128] ;  /* 0x00012800013b7983 */ /* 0x000f280000300800 */
[----:B------:R-:W4:Y:S04]  /*9e30*/  LDL.LU R60, [R1+0x124] ;  /* 0x00012400013c7983 */ /* 0x000f280000300800 */
[----:B------:R-:W4:Y:S04]  /*9e40*/  LDL.LU R61, [R1+0x118] ;  /* 0x00011800013d7983 */ /* 0x000f280000300800 */
[----:B0-----:R-:W4:Y:S04]  /*9e50*/  LDL.LU R4, [R1+0x114] ;  /* 0x0001140001047983 */ /* 0x001f280000300800 */
[----:B------:R-:W4:Y:S04]  /*9e60*/  LDL.LU R5, [R1+0x108] ;  /* 0x0001080001057983 */ /* 0x000f280000300800 */
[----:B------:R-:W4:Y:S04]  /*9e70*/  LDL.LU R25, [R1+0x100] ;  /* 0x0001000001197983 */ /* 0x000f280000300800 */
[----:B------:R-:W4:Y:S01]  /*9e80*/  LDL.LU R24, [R1+0xf8] ;  /* 0x0000f80001187983 */ /* 0x000f220000300800 */
[----:B--2---:R-:W-:-:S05]  /*9e90*/  IMAD R3, R3, UR7, RZ ;  /* 0x0000000703037c24 */ /* 0x004fca000f8e02ff */
[----:B------:R3:W-:Y:S02]  /*9ea0*/  STL [R1+0x120], R3 ;  /* 0x0001200301007387 */ /* 0x0007e40000100800 */
[----:B---3--:R-:W-:Y:S02]  /*9eb0*/  IMAD R3, R10, UR7, RZ ;  /* 0x000000070a037c24 */ /* 0x008fe4000f8e02ff */
[----:B----4-:R-:W-:-:S03]  /*9ec0*/  IMAD R10, R21, UR7, RZ ;  /* 0x00000007150a7c24 */ /* 0x010fc6000f8e02ff */
[----:B------:R0:W-:Y:S01]  /*9ed0*/  STL [R1+0x138], R3 ;  /* 0x0001380301007387 */ /* 0x0001e20000100800 */
[----:B------:R-:W-:-:S03]  /*9ee0*/  IMAD R21, R44, UR7, RZ ;  /* 0x000000072c157c24 */ /* 0x000fc6000f8e02ff */
[----:B------:R1:W-:Y:S01]  /*9ef0*/  STL [R1+0x164], R10 ;  /* 0x0001640a01007387 */ /* 0x0003e20000100800 */
[----:B0-----:R-:W-:Y:S02]  /*9f00*/  IMAD R3, R41, UR7, RZ ;  /* 0x0000000729037c24 */ /* 0x001fe4000f8e02ff */
[----:B-1----:R-:W-:-:S03]  /*9f10*/  IMAD R10, R37, UR7, RZ ;  /* 0x00000007250a7c24 */ /* 0x002fc6000f8e02ff */
[----:B------:R0:W-:Y:S04]  /*9f20*/  STL [R1+0x19c], R3 ;  /* 0x00019c0301007387 */ /* 0x0001e80000100800 */
[----:B------:R1:W-:Y:S01]  /*9f30*/  STL [R1+0x1b0], R21 ;  /* 0x0001b01501007387 */ /* 0x0003e20000100800 */
[----:B0-----:R-:W-:-:S03]  /*9f40*/  IMAD R3, R33, UR7, RZ ;  /* 0x0000000721037c24 */ /* 0x001fc6000f8e02ff */
[----:B------:R0:W-:Y:S01]  /*9f50*/  STL [R1+0x1b4], R10 ;  /* 0x0001b40a01007387 */ /* 0x0001e20000100800 */
[----:B-1----:R-:W-:-:S03]  /*9f60*/  IMAD R21, R46, UR7, RZ ;  /* 0x000000072e157c24 */ /* 0x002fc6000f8e02ff */
[----:B------:R1:W-:Y:S01]  /*9f70*/  STL [R1+0x198], R3 ;  /* 0x0001980301007387 */ /* 0x0003e20000100800 */
[----:B0-----:R-:W-:-:S03]  /*9f80*/  IMAD R10, R29, UR7, RZ ;  /* 0x000000071d0a7c24 */ /* 0x001fc6000f8e02ff */
[----:B------:R-:W-:Y:S01]  /*9f90*/  STL [R1+0x18c], R21 ;  /* 0x00018c1501007387 */ /* 0x000fe20000100800 */
[----:B-1----:R-:W-:-:S03]  /*9fa0*/  IMAD R3, R9, UR7, RZ ;  /* 0x0000000709037c24 */ /* 0x002fc6000f8e02ff */
[----:B------:R0:W-:Y:S01]  /*9fb0*/  STL [R1+0x188], R10 ;  /* 0x0001880a01007387 */ /* 0x0001e20000100800 */
[----:B------:R-:W-:-:S03]  /*9fc0*/  IMAD R9, R26, UR7, RZ ;  /* 0x000000071a097c24 */ /* 0x000fc6000f8e02ff */
[----:B------:R1:W-:Y:S01]  /*9fd0*/  STL [R1+0x1c8], R3 ;  /* 0x0001c80301007387 */ /* 0x0003e20000100800 */
[----:B0-----:R-:W-:-:S03]  /*9fe0*/  IMAD R10, R17, UR7, RZ ;  /* 0x00000007110a7c24 */ /* 0x001fc6000f8e02ff */
[----:B------:R0:W-:Y:S01]  /*9ff0*/  STL [R1+0x174], R9 ;  /* 0x0001740901007387 */ /* 0x0001e20000100800 */
[----:B-1----:R-:W-:-:S03]  /*a000*/  IMAD R3, R42, UR7, RZ ;  /* 0x000000072a037c24 */ /* 0x002fc6000f8e02ff */
[----:B------:R1:W-:Y:S04]  /*a010*/  STL [R1+0x170], R10 ;  /* 0x0001700a01007387 */ /* 0x0003e80000100800 */
[----:B------:R2:W-:Y:S01]  /*a020*/  STL [R1+0x1cc], R3 ;  /* 0x0001cc0301007387 */ /* 0x0005e20000100800 */
[----:B0-----:R-:W-:Y:S02]  /*a030*/  IMAD R9, R47, UR7, RZ ;  /* 0x000000072f097c24 */ /* 0x001fe4000f8e02ff */
[----:B-1----:R-:W-:-:S03]  /*a040*/  IMAD R10, R38, UR7, RZ ;  /* 0x00000007260a7c24 */ /* 0x002fc6000f8e02ff */
[----:B------:R0:W-:Y:S01]  /*a050*/  STL [R1+0x1d8], R9 ;  /* 0x0001d80901007387 */ /* 0x0001e20000100800 */
[----:B--2---:R-:W-:-:S03]  /*a060*/  IMAD R3, R30, UR7, RZ ;  /* 0x000000071e037c24 */ /* 0x004fc6000f8e02ff */
[----:B------:R-:W-:Y:S01]  /*a070*/  STL [R1+0x160], R10 ;  /* 0x0001600a01007387 */ /* 0x000fe20000100800 */
[----:B------:R-:W-:-:S03]  /*a080*/  IMAD R6, R6, UR7, RZ ;  /* 0x0000000706067c24 */ /* 0x000fc6000f8e02ff */
[----:B------:R1:W-:Y:S01]  /*a090*/  STL [R1+0x1dc], R3 ;  /* 0x0001dc0301007387 */ /* 0x0003e20000100800 */
[----:B0-----:R-:W-:-:S05]  /*a0a0*/  IMAD R9, R18, UR7, RZ ;  /* 0x0000000712097c24 */ /* 0x001fca000f8e02ff */
        /* <DEDUP_REMOVED lines=8> */
[----:B------:R1:W-:Y:S04]  /*a130*/  STL [R1+0x148], R6 ;  /* 0x0001480601007387 */ /* 0x0003e80000100800 */
[----:B------:R2:W-:Y:S01]  /*a140*/  STL [R1+0x204], R3 ;  /* 0x0002040301007387 */ /* 0x0005e20000100800 */
[----:B0-----:R-:W-:Y:S02]  /*a150*/  IMAD R9, R54, UR7, RZ ;  /* 0x0000000736097c24 */ /* 0x001fe4000f8e02ff */
[----:B-1----:R-:W-:-:S03]  /*a160*/  IMAD R6, R55, UR7, RZ ;  /* 0x0000000737067c24 */ /* 0x002fc6000f8e02ff */
[----:B------:R0:W-:Y:S01]  /*a170*/  STL [R1+0x20c], R9 ;  /* 0x00020c0901007387 */ /* 0x0001e20000100800 */
[----:B--2---:R-:W-:-:S03]  /*a180*/  IMAD R3, R59, UR7, RZ ;  /* 0x000000073b037c24 */ /* 0x004fc6000f8e02ff */
[----:B------:R1:W-:Y:S01]  /*a190*/  STL [R1+0x218], R6 ;  /* 0x0002180601007387 */ /* 0x0003e20000100800 */
[----:B------:R-:W-:-:S03]  /*a1a0*/  IMAD R5, R5, UR7, RZ ;  /* 0x0000000705057c24 */ /* 0x000fc6000f8e02ff */
[----:B------:R2:W-:Y:S01]  /*a1b0*/  STL [R1+0x21c], R3 ;  /* 0x00021c0301007387 */ /* 0x0005e20000100800 */
[----:B0-----:R-:W-:Y:S02]  /*a1c0*/  IMAD R9, R60, UR7, RZ ;  /* 0x000000073c097c24 */ /* 0x001fe4000f8e02ff */
[----:B-1----:R-:W-:-:S03]  /*a1d0*/  IMAD R6, R61, UR7, RZ ;  /* 0x000000073d067c24 */ /* 0x002fc6000f8e02ff */
[----:B------:R-:W-:Y:S01]  /*a1e0*/  STL [R1+0x228], R9 ;  /* 0x0002280901007387 */ /* 0x000fe20000100800 */
[----:B--2---:R-:W-:-:S03]  /*a1f0*/  IMAD R3, R4, UR7, RZ ;  /* 0x0000000704037c24 */ /* 0x004fc6000f8e02ff */
[----:B------:R-:W-:Y:S01]  /*a200*/  STL [R1+0x22c], R6 ;  /* 0x00022c0601007387 */ /* 0x000fe20000100800 */
[----:B------:R-:W-:-:S03]  /*a210*/  IMAD R4, R25, UR7, RZ ;  /* 0x0000000719047c24 */ /* 0x000fc6000f8e02ff */
[----:B------:R0:W-:Y:S04]  /*a220*/  STL [R1+0x238], R3 ;  /* 0x0002380301007387 */ /* 0x0001e80000100800 */
[----:B------:R-:W-:Y:S04]  /*a230*/  STL [R1+0x23c], R5 ;  /* 0x00023c0501007387 */ /* 0x000fe80000100800 */
[----:B------:R-:W2:Y:S01]  /*a240*/  LDL.LU R10, [R1+0xe8] ;  /* 0x0000e800010a7983 */ /* 0x000ea20000300800 */
[----:B0-----:R-:W-:-:S03]  /*a250*/  IMAD R3, R24, UR7, RZ ;  /* 0x0000000718037c24 */ /* 0x001fc6000f8e02ff */
[----:B------:R0:W-:Y:S04]  /*a260*/  STL [R1+0x248], R4 ;  /* 0x0002480401007387 */ /* 0x0001e80000100800 */
        /* <DEDUP_REMOVED lines=26> */
[----:B0-----:R-:W4:Y:S04]  /*a410*/  LDL.LU R4, [R1+0x20] ;  /* 0x0000200001047983 */ /* 0x001f280000300800 */
[----:B------:R-:W4:Y:S04]  /*a420*/  LDL.LU R5, [R1+0x1c] ;  /* 0x00001c0001057983 */ /* 0x000f280000300800 */
[----:B------:R-:W4:Y:S04]  /*a430*/  LDL.LU R25, [R1+0x18] ;  /* 0x0000180001197983 */ /* 0x000f280000300800 */
[----:B------:R-:W4:Y:S04]  /*a440*/  LDL.LU R24, [R1+0x14] ;  /* 0x0000140001187983 */ /* 0x000f280000300800 */
[----:B-1----:R-:W4:Y:S01]  /*a450*/  LDL.LU R3, [R1+0x10] ;  /* 0x0000100001037983 */ /* 0x002f220000300800 */
[----:B--2---:R-:W-:-:S05]  /*a460*/  IMAD R10, R10, UR7, RZ ;  /* 0x000000070a0a7c24 */ /* 0x004fca000f8e02ff */
[----:B------:R0:W-:Y:S01]  /*a470*/  STL [R1+0x250], R10 ;  /* 0x0002500a01007387 */ /* 0x0001e20000100800 */
[----:B---3--:R-:W-:-:S03]  /*a480*/  IMAD R21, R21, UR7, RZ ;  /* 0x0000000715157c24 */ /* 0x008fc6000f8e02ff */
[----:B0-----:R-:W2:Y:S01]  /*a490*/  LDL.LU R10, [R1+0x1494] ;  /* 0x00149400010a7983 */ /* 0x001ea20000300800 */
[----:B----4-:R-:W-:-:S03]  /*a4a0*/  IMAD R41, R41, UR7, RZ ;  /* 0x0000000729297c24 */ /* 0x010fc6000f8e02ff */
[----:B------:R0:W-:Y:S01]  /*a4b0*/  STL [R1+0x254], R21 ;  /* 0x0002541501007387 */ /* 0x0001e20000100800 */
[----:B------:R-:W-:Y:S02]  /*a4c0*/  IMAD R44, R44, UR7, RZ ;  /* 0x000000072c2c7c24 */ /* 0x000fe4000f8e02ff */
[----:B------:R-:W-:Y:S01]  /*a4d0*/  IMAD R37, R37, UR7, RZ ;  /* 0x0000000725257c24 */ /* 0x000fe2000f8e02ff */
[----:B0-----:R-:W3:Y:S01]  /*a4e0*/  LDL.LU R21, [R1+0x1490] ;  /* 0x0014900001157983 */ /* 0x001ee20000300800 */
[----:B------:R-:W-:-:S03]  /*a4f0*/  IMAD R33, R33, UR7, RZ ;  /* 0x0000000721217c24 */ /* 0x000fc6000f8e02ff */
[----:B------:R0:W-:Y:S01]  /*a500*/  STL [R1+0x260], R41 ;  /* 0x0002602901007387 */ /* 0x0001e20000100800 */
[----:B------:R-:W-:Y:S02]  /*a510*/  IMAD R46, R46, UR7, RZ ;  /* 0x000000072e2e7c24 */ /* 0x000fe4000f8e02ff */
[----:B------:R-:W-:Y:S01]  /*a520*/  IMAD R29, R29, UR7, RZ ;  /* 0x000000071d1d7c24 */ /* 0x000fe2000f8e02ff */
[----:B0-----:R-:W4:Y:S04]  /*a530*/  LDL.LU R41, [R1+0x148c] ;  /* 0x00148c0001297983 */ /* 0x001f280000300800 */
[----:B------:R0:W-:Y:S01]  /*a540*/  STL [R1+0x264], R44 ;  /* 0x0002642c01007387 */ /* 0x0001e20000100800 */
[----:B------:R-:W-:Y:S02]  /*a550*/  IMAD R9, R9, UR7, RZ ;  /* 0x0000000709097c24 */ /* 0x000fe4000f8e02ff */
[----:B------:R-:W-:Y:S01]  /*a560*/  IMAD R26, R26, UR7, RZ ;  /* 0x000000071a1a7c24 */ /* 0x000fe2000f8e02ff */
[----:B0-----:R-:W2:Y:S04]  /*a570*/  LDL.LU R44, [R1+0x1488] ;  /* 0x00148800012c7983 */ /* 0x001ea80000300800 */
[----:B------:R0:W-:Y:S01]  /*a580*/  STL [R1+0x268], R37 ;  /* 0x0002682501007387 */ /* 0x0001e20000100800 */
[----:B------:R-:W-:-:S03]  /*a590*/  IMAD R17, R17, UR7, RZ ;  /* 0x0000000711117c24 */ /* 0x000fc6000f8e02ff */
        /* <DEDUP_REMOVED lines=58> */
[----:B------:R0:W-:Y:S04]  /*a940*/  STL [R1+0x348], R60 ;  /* 0x0003483c01007387 */ /* 0x0001e80000100800 */
[----:B0-----:R-:W2:Y:S04]  /*a950*/  LDL.LU R60, [R1+0x1434] ;  /* 0x00143400013c7983 */ /* 0x001ea80000300800 */
[----:B------:R0:W-:Y:S04]  /*a960*/  STL [R1+0x350], R61 ;  /* 0x0003503d01007387 */ /* 0x0001e80000100800 */
[----:B0-----:R-:W2:Y:S04]  /*a970*/  LDL.LU R61, [R1+0x1430] ;  /* 0x00143000013d7983 */ /* 0x001ea80000300800 */
[----:B------:R0:W-:Y:S04]  /*a980*/  STL [R1+0x360], R4 ;  /* 0x0003600401007387 */ /* 0x0001e80000100800 */
[----:B0-----:R-:W2:Y:S04]  /*a990*/  LDL.LU R4, [R1+0x142c] ;  /* 0x00142c0001047983 */ /* 0x001ea80000300800 */
[----:B------:R0:W-:Y:S04]  /*a9a0*/  STL [R1+0x368], R5 ;  /* 0x0003680501007387 */ /* 0x0001e80000100800 */
[----:B0-----:R-:W3:Y:S04]  /*a9b0*/  LDL.LU R5, [R1+0x1428] ;  /* 0x0014280001057983 */ /* 0x001ee80000300800 */
[----:B------:R0:W-:Y:S04]  /*a9c0*/  STL [R1+0x378], R25 ;  /* 0x0003781901007387 */ /* 0x0001e80000100800 */
[----:B0-----:R-:W3:Y:S04]  /*a9d0*/  LDL.LU R25, [R1+0x1424] ;  /* 0x0014240001197983 */ /* 0x001ee80000300800 */
[----:B------:R0:W-:Y:S04]  /*a9e0*/  STL [R1+0x380], R24 ;  /* 0x0003801801007387 */ /* 0x0001e80000100800 */
[----:B0-----:R-:W3:Y:S01]  /*a9f0*/  LDL.LU R24, [R1+0x1420] ;  /* 0x0014200001187983 */ /* 0x001ee20000300800 */
[----:B------:R-:W-:-:S05]  /*aa00*/  IMAD R3, R3, UR7, RZ ;  /* 0x0000000703037c24 */ /* 0x000fca000f8e02ff */
[----:B------:R3:W-:Y:S01]  /*aa10*/  STL [R1+0x390], R3 ;  /* 0x0003900301007387 */ /* 0x0007e20000100800 */
[----:B------:R-:W-:Y:S02]  /*aa20*/  IMAD R31, R31, UR7, RZ ;  /* 0x000000071f1f7c24 */ /* 0x000fe4000f8e02ff */
[----:B--2---:R-:W-:Y:S02]  /*aa30*/  IMAD R4, R4, UR7, RZ ;  /* 0x0000000704047c24 */ /* 0x004fe4000f8e02ff */
[----:B---3--:R-:W-:Y:S02]  /*aa40*/  IMAD R3, R24, UR7, RZ ;  /* 0x0000000718037c24 */ /* 0x008fe4000f8e02ff */
[----:B------:R-:W2:Y:S04]  /*aa50*/  LDL.LU R24, [R1+0x141c] ;  /* 0x00141c0001187983 */ /* 0x000ea80000300800 */
[----:B------:R0:W-:Y:S02]  /*aa60*/  STL [R1+0x398], R3 ;  /* 0x0003980301007387 */ /* 0x0001e40000100800 */
[----:B0-----:R-:W-:-:S02]  /*aa70*/  IMAD R3, R25, UR7, RZ ;  /* 0x0000000719037c24 */ /* 0x001fc4000f8e02ff */
[----:B------:R-:W2:Y:S04]  /*aa80*/  LDL.LU R25, [R1+0x1418] ;  /* 0x0014180001197983 */ /* 0x000ea80000300800 */
[----:B------:R0:W-:Y:S02]  /*aa90*/  STL [R1+0x3a8], R3 ;  /* 0x0003a80301007387 */ /* 0x0001e40000100800 */
[----:B0-----:R-:W-:Y:S02]  /*aaa0*/  IMAD R3, R5, UR7, RZ ;  /* 0x0000000705037c24 */ /* 0x001fe4000f8e02ff */
[----:B------:R-:W-:-:S03]  /*aab0*/  IMAD R5, R61, UR7, RZ ;  /* 0x000000073d057c24 */ /* 0x000fc6000f8e02ff */
[----:B------:R0:W-:Y:S04]  /*aac0*/  STL [R1+0x3b0], R3 ;  /* 0x0003b00301007387 */ /* 0x0001e80000100800 */
[----:B------:R1:W-:Y:S01]  /*aad0*/  STL [R1+0x3c0], R4 ;  /* 0x0003c00401007387 */ /* 0x0003e20000100800 */
[----:B0-----:R-:W-:-:S03]  /*aae0*/  IMAD R3, R60, UR7, RZ ;  /* 0x000000073c037c24 */ /* 0x001fc6000f8e02ff */
[----:B------:R0:W-:Y:S01]  /*aaf0*/  STL [R1+0x3c8], R5 ;  /* 0x0003c80501007387 */ /* 0x0001e20000100800 */
[----:B-1----:R-:W-:-:S03]  /*ab00*/  IMAD R4, R59, UR7, RZ ;  /* 0x000000073b047c24 */ /* 0x002fc6000f8e02ff */
        /* <DEDUP_REMOVED lines=9> */
[----:B---3--:R-:W-:-:S03]  /*aba0*/  IMAD R3, R51, UR7, RZ ;  /* 0x0000000733037c24 */ /* 0x008fc6000f8e02ff */
        /* <DEDUP_REMOVED lines=32> */
[----:B----4-:R-:W-:Y:S02]  /*adb0*/  IMAD R4, R41, UR7, RZ ;  /* 0x0000000729047c24 */ /* 0x010fe4000f8e02ff */
[----:B0-----:R-:W-:-:S03]  /*adc0*/  IMAD R5, R21, UR7, RZ ;  /* 0x0000000715057c24 */ /* 0x001fc6000f8e02ff */
[----:B------:R0:W-:Y:S01]  /*add0*/  STL [R1+0x17c], R4 ;  /* 0x00017c0401007387 */ /* 0x0001e20000100800 */
[----:B-1----:R-:W-:-:S03]  /*ade0*/  IMAD R3, R10, UR7, RZ ;  /* 0x000000070a037c24 */ /* 0x002fc6000f8e02ff */
[----:B------:R1:W-:Y:S01]  /*adf0*/  STL [R1+0x178], R5 ;  /* 0x0001780501007387 */ /* 0x0003e20000100800 */
[----:B------:R-:W-:-:S03]  /*ae00*/  IMAD R6, R23, UR7, RZ ;  /* 0x0000000717067c24 */ /* 0x000fc6000f8e02ff */
[----:B------:R3:W-:Y:S01]  /*ae10*/  STL [R1+0x154], R3 ;  /* 0x0001540301007387 */ /* 0x0007e20000100800 */
[----:B0-----:R-:W-:Y:S02]  /*ae20*/  IMAD R4, R15, UR7, RZ ;  /* 0x000000070f047c24 */ /* 0x001fe4000f8e02ff */
[----:B------:R-:W-:Y:S02]  /*ae30*/  IMAD R61, R34, UR7, RZ ;  /* 0x00000007223d7c24 */ /* 0x000fe4000f8e02ff */
[----:B-1----:R-:W-:Y:S01]  /*ae40*/  IMAD R5, R19, UR7, RZ ;  /* 0x0000000713057c24 */ /* 0x002fe2000f8e02ff */
[----:B------:R-:W-:Y:S01]  /*ae50*/  STL [R1+0x150], R4 ;  /* 0x0001500401007387 */ /* 0x000fe20000100800 */
[----:B---3--:R-:W-:-:S03]  /*ae60*/  IMAD R3, R32, UR7, RZ ;  /* 0x0000000720037c24 */ /* 0x008fc6000f8e02ff */
[----:B------:R0:W-:Y:S04]  /*ae70*/  STL [R1+0x128], R6 ;  /* 0x0001280601007387 */ /* 0x0001e80000100800 */
[----:B------:R1:W-:Y:S01]  /*ae80*/  STL [R1+0x104], R3 ;  /* 0x0001040301007387 */ /* 0x0003e20000100800 */
[----:B------:R-:W-:Y:S02]  /*ae90*/  IMAD R60, R13, UR7, RZ ;  /* 0x000000070d3c7c24 */ /* 0x000fe4000f8e02ff */
[----:B0-----:R-:W-:Y:S01]  /*aea0*/  IMAD R6, R40, UR7, RZ ;  /* 0x0000000728067c24 */ /* 0x001fe2000f8e02ff */
[----:B------:R-:W-:Y:S01]  /*aeb0*/  STL [R1+0x12c], R5 ;  /* 0x00012c0501007387 */ /* 0x000fe20000100800 */
[----:B-1----:R-:W-:-:S03]  /*aec0*/  IMAD R3, R43, UR7, RZ ;  /* 0x000000072b037c24 */ /* 0x002fc6000f8e02ff */
[----:B------:R0:W-:Y:S04]  /*aed0*/  STL [R1+0xec], R6 ;  /* 0x0000ec0601007387 */ /* 0x0001e80000100800 */
[----:B------:R-:W-:Y:S01]  /*aee0*/  STL [R1+0x100], R61 ;  /* 0x0001003d01007387 */ /* 0x000fe20000100800 */
[----:B------:R-:W-:-:S03]  /*aef0*/  IMAD R40, R7, UR7, RZ ;  /* 0x0000000707287c24 */ /* 0x000fc6000f8e02ff */
[----:B------:R1:W-:Y:S01]  /*af00*/  STL [R1+0xe8], R3 ;  /* 0x0000e80301007387 */ /* 0x0003e20000100800 */
[----:B0-----:R-:W-:-:S03]  /*af10*/  IMAD R6, R35, UR7, RZ ;  /* 0x0000000723067c24 */ /* 0x001fc6000f8e02ff */
[----:B------:R-:W-:Y:S01]  /*af20*/  STL [R1+0xc4], R60 ;  /* 0x0000c43c01007387 */ /* 0x000fe20000100800 */
[----:B------:R-:W-:Y:S02]  /*af30*/  IMAD R35, R20, UR7, RZ ;  /* 0x0000000714237c24 */ /* 0x000fe4000f8e02ff */
[----:B-1----:R-:W-:Y:S01]  /*af40*/  IMAD R3, R12, UR7, RZ ;  /* 0x000000070c037c24 */ /* 0x002fe2000f8e02ff */
[----:B------:R0:W-:Y:S01]  /*af50*/  STL [R1+0x9c], R6 ;  /* 0x00009c0601007387 */ /* 0x0001e20000100800 */
[----:B------:R-:W-:-:S03]  /*af60*/  IMAD R34, R11, UR7, RZ ;  /* 0x000000070b227c24 */ /* 0x000fc6000f8e02ff */
[----:B------:R1:W-:Y:S01]  /*af70*/  STL [R1+0x98], R3 ;  /* 0x0000980301007387 */ /* 0x0003e20000100800 */
[----:B0-----:R-:W-:-:S03]  /*af80*/  IMAD R6, R28, UR7, RZ ;  /* 0x000000071c067c24 */ /* 0x001fc6000f8e02ff */
[----:B------:R-:W-:Y:S01]  /*af90*/  STL [R1+0xc0], R40 ;  /* 0x0000c02801007387 */ /* 0x000fe20000100800 */
[----:B-1----:R-:W-:-:S03]  /*afa0*/  IMAD R3, R16, UR7, RZ ;  /* 0x0000000710037c24 */ /* 0x002fc6000f8e02ff */
[----:B------:R-:W-:Y:S04]  /*afb0*/  STL [R1+0x94], R35 ;  /* 0x0000942301007387 */ /* 0x000fe80000100800 */
[----:B------:R-:W-:Y:S04]  /*afc0*/  STL [R1+0x8c], R6 ;  /* 0x00008c0601007387 */ /* 0x000fe80000100800 */
[----:B------:R-:W3:Y:S04]  /*afd0*/  LDL.LU R59, [R1+0xa8] ;  /* 0x0000a800013b7983 */ /* 0x000ee80000300800 */
[----:B------:R0:W-:Y:S04]  /*afe0*/  STL [R1+0x88], R3 ;  /* 0x0000880301007387 */ /* 0x0001e80000100800 */
[----:B------:R-:W-:Y:S04]  /*aff0*/  STL [R1+0x90], R34 ;  /* 0x0000902201007387 */ /* 0x000fe80000100800 */
[----:B------:R-:W4:Y:S04]  /*b000*/  LDL.LU R54, [R1+0xb8] ;  /* 0x0000b80001367983 */ /* 0x000f280000300800 */
[----:B------:R-:W4:Y:S04]  /*b010*/  LDL.LU R55, [R1+0xd0] ;  /* 0x0000d00001377983 */ /* 0x000f280000300800 */
[----:B------:R-:W4:Y:S04]  /*b020*/  LDL.LU R41, [R1+0xfc] ;  /* 0x0000fc0001297983 */ /* 0x000f280000300800 */
[----:B------:R-:W4:Y:S04]  /*b030*/  LDL.LU R26, [R1+0x110] ;  /* 0x00011000011a7983 */ /* 0x000f280000300800 */
[----:B------:R-:W4:Y:S04]  /*b040*/  LDL.LU R29, [R1+0x120] ;  /* 0x00012000011d7983 */ /* 0x000f280000300800 */
[----:B------:R-:W4:Y:S01]  /*b050*/  LDL.LU R30, [R1+0x138] ;  /* 0x00013800011e7983 */ /* 0x000f220000300800 */
[----:B0-----:R-:W-:-:S03]  /*b060*/  IMAD R3, R22, UR7, RZ ;  /* 0x0000000716037c24 */ /* 0x001fc6000f8e02ff */
[----:B------:R-:W4:Y:S01]  /*b070*/  LDL.LU R33, [R1+0x164] ;  /* 0x0001640001217983 */ /* 0x000f220000300800 */
[----:B------:R-:W-:-:S03]  /*b080*/  IMAD R32, R8, UR7, RZ ;  /* 0x0000000708207c24 */ /* 0x000fc6000f8e02ff */
[----:B------:R-:W4:Y:S04]  /*b090*/  LDL.LU R44, [R1+0x19c] ;  /* 0x00019c00012c7983 */ /* 0x000f280000300800 */
[----:B------:R-:W4:Y:S04]  /*b0a0*/  LDL.LU R37, [R1+0x1b0] ;  /* 0x0001b00001257983 */ /* 0x000f280000300800 */
[----:B------:R-:W-:Y:S04]  /*b0b0*/  STL [R1+0x84], R31 ;  /* 0x0000841f01007387 */ /* 0x000fe80000100800 */
[----:B------:R0:W-:Y:S04]  /*b0c0*/  STL [R1+0x7c], R3 ;  /* 0x00007c0301007387 */ /* 0x0001e80000100800 */
[----:B------:R-:W-:Y:S04]  /*b0d0*/  STL [R1+0x80], R32 ;  /* 0x0000802001007387 */ /* 0x000fe80000100800 */
[----:B------:R-:W4:Y:S01]  /*b0e0*/  LDL.LU R38, [R1+0x1b4] ;  /* 0x0001b40001267983 */ /* 0x000f220000300800 */
[----:B0-----:R-:W-:-:S02]  /*b0f0*/  IMAD R3, R36, UR7, RZ ;  /* 0x0000000724037c24 */ /* 0x001fc4000f8e02ff */
[----:B------:R-:W-:Y:S02]  /*b100*/  IMAD R6, R14, UR7, RZ ;  /* 0x000000070e067c24 */ /* 0x000fe4000f8e02ff */
[----:B------:R-:W-:Y:S01]  /*b110*/  IMAD R28, R45, UR7, RZ ;  /* 0x000000072d1c7c24 */ /* 0x000fe2000f8e02ff */
[----:B------:R0:W-:Y:S04]  /*b120*/  STL [R1+0x78], R3 ;  /* 0x0000780301007387 */ /* 0x0001e80000100800 */
[----:B------:R-:W4:Y:S04]  /*b130*/  LDL.LU R46, [R1+0x198] ;  /* 0x00019800012e7983 */ /* 0x000f280000300800 */
[----:B------:R-:W4:Y:S01]  /*b140*/  LDL.LU R42, [R1+0x18c] ;  /* 0x00018c00012a7983 */ /* 0x000f220000300800 */
[----:B0-----:R-:W-:-:S03]  /*b150*/  IMAD R3, R39, UR7, RZ ;  /* 0x0000000727037c24 */ /* 0x001fc6000f8e02ff */
[----:B------:R0:W-:Y:S04]  /*b160*/  STL [R1+0x70], R6 ;  /* 0x0000700601007387 */ /* 0x0001e80000100800 */
[----:B------:R-:W-:Y:S04]  /*b170*/  STL [R1+0x74], R28 ;  /* 0x0000741c01007387 */ /* 0x000fe80000100800 */
[----:B------:R-:W4:Y:S01]  /*b180*/  LDL.LU R47, [R1+0x188] ;  /* 0x00018800012f7983 */ /* 0x000f220000300800 */
[----:B0-----:R-:W-:-:S03]  /*b190*/  IMAD R6, R49, UR7, RZ ;  /* 0x0000000731067c24 */ /* 0x001fc6000f8e02ff */
[----:B------:R0:W-:Y:S04]  /*b1a0*/  STL [R1+0x6c], R3 ;  /* 0x00006c0301007387 */ /* 0x0001e80000100800 */
[----:B------:R-:W4:Y:S01]  /*b1b0*/  LDL.LU R50, [R1+0x1c8] ;  /* 0x0001c80001327983 */ /* 0x000f220000300800 */
[----:B0-----:R-:W-:-:S03]  /*b1c0*/  IMAD R3, R56, UR7, RZ ;  /* 0x0000000738037c24 */ /* 0x001fc6000f8e02ff */
[----:B------:R0:W-:Y:S04]  /*b1d0*/  STL [R1+0x68], R6 ;  /* 0x0000680601007387 */ /* 0x0001e80000100800 */
[----:B------:R-:W4:Y:S04]  /*b1e0*/  LDL.LU R51, [R1+0x174] ;  /* 0x0001740001337983 */ /* 0x000f280000300800 */
[----:B------:R1:W-:Y:S01]  /*b1f0*/  STL [R1+0x64], R3 ;  /* 0x0000640301007387 */ /* 0x0003e20000100800 */
[----:B0-----:R-:W-:-:S03]  /*b200*/  IMAD R6, R57, UR7, RZ ;  /* 0x0000000739067c24 */ /* 0x001fc6000f8e02ff */
[----:B------:R-:W4:Y:S01]  /*b210*/  LDL.LU R52, [R1+0x170] ;  /* 0x0001700001347983 */ /* 0x000f220000300800 */
[----:B-1----:R-:W-:-:S03]  /*b220*/  IMAD R3, R58, UR7, RZ ;  /* 0x000000073a037c24 */ /* 0x002fc6000f8e02ff */
[----:B------:R0:W-:Y:S04]  /*b230*/  STL [R1+0x60], R6 ;  /* 0x0000600601007387 */ /* 0x0001e80000100800 */
[----:B------:R-:W4:Y:S01]  /*b240*/  LDL.LU R53, [R1+0x1cc] ;  /* 0x0001cc0001357983 */ /* 0x000f220000300800 */
[----:B--2---:R-:W-:-:S03]  /*b250*/  IMAD.WIDE R8, R48, 0x2, R24 ;  /* 0x0000000230087825 */ /* 0x004fc600078e0218 */
[----:B------:R1:W-:Y:S01]  /*b260*/  STL [R1+0x5c], R3 ;  /* 0x00005c0301007387 */ /* 0x0003e20000100800 */
[----:B0-----:R-:W-:Y:S02]  /*b270*/  IMAD R6, R0, UR7, RZ ;  /* 0x0000000700067c24 */ /* 0x001fe4000f8e02ff */
[----:B------:R-:W-:-:S03]  /*b280*/  IMAD R0, R2, UR7, RZ ;  /* 0x0000000702007c24 */ /* 0x000fc6000f8e02ff */
[----:B------:R3:W-:Y:S01]  /*b290*/  STL [R1+0x58], R6 ;  /* 0x0000580601007387 */ /* 0x0007e20000100800 */
[----:B-1----:R-:W-:-:S05]  /*b2a0*/  IMAD.WIDE R2, R27, 0x2, R24 ;  /* 0x000000021b027825 */ /* 0x002fca00078e0218 */
[----:B------:R4:W-:Y:S04]  /*b2b0*/  STL.64 [R1+0x50], R2 ;  /* 0x0000500201007387 */ /* 0x0009e80000100a00 */
[----:B------:R0:W-:Y:S01]  /*b2c0*/  STL.64 [R1+0x48], R8 ;  /* 0x0000480801007387 */ /* 0x0001e20000100a00 */
[----:B---3--:R-:W-:-:S05]  /*b2d0*/  IMAD.WIDE R6, R59, 0x2, R24 ;  /* 0x000000023b067825 */ /* 0x008fca00078e0218 */
[----:B------:R1:W-:Y:S01]  /*b2e0*/  STL.64 [R1+0x40], R6 ;  /* 0x0000400601007387 */ /* 0x0003e20000100a00 */
[----:B----4-:R-:W-:-:S04]  /*b2f0*/  IMAD.WIDE R2, R54, 0x2, R24 ;  /* 0x0000000236027825 */ /* 0x010fc800078e0218 */
[--C-:B0-----:R-:W-:Y:S01]  /*b300*/  IMAD.WIDE R8, R55, 0x2, R24.reuse ;  /* 0x0000000237087825 */ /* 0x101fe200078e0218 */
[----:B------:R0:W-:Y:S03]  /*b310*/  STL.64 [R1+0x38], R2 ;  /* 0x0000380201007387 */ /* 0x0001e60000100a00 */
[--C-:B-1----:R-:W-:Y:S01]  /*b320*/  IMAD.WIDE R6, R41, 0x2, R24.reuse ;  /* 0x0000000229067825 */ /* 0x102fe200078e0218 */
[----:B------:R1:W-:Y:S04]  /*b330*/  STL.64 [R1+0x30], R8 ;  /* 0x0000300801007387 */ /* 0x0003e80000100a00 */
[----:B------:R2:W-:Y:S01]  /*b340*/  STL.64 [R1+0x28], R6 ;  /* 0x0000280601007387 */ /* 0x0005e20000100a00 */
[----:B0-----:R-:W-:-:S04]  /*b350*/  IMAD.WIDE R2, R26, 0x2, R24 ;  /* 0x000000021a027825 */ /* 0x001fc800078e0218 */
[--C-:B-1----:R-:W-:Y:S01]  /*b360*/  IMAD.WIDE R8, R29, 0x2, R24.reuse ;  /* 0x000000021d087825 */ /* 0x102fe200078e0218 */
[----:B------:R0:W-:Y:S03]  /*b370*/  STL.64 [R1+0x20], R2 ;  /* 0x0000200201007387 */ /* 0x0001e60000100a00 */
[--C-:B--2---:R-:W-:Y:S01]  /*b380*/  IMAD.WIDE R6, R30, 0x2, R24.reuse ;  /* 0x000000021e067825 */ /* 0x104fe200078e0218 */
[----:B------:R-:W-:Y:S04]  /*b390*/  STL.64 [R1+0x18], R8 ;  /* 0x0000180801007387 */ /* 0x000fe80000100a00 */
[----:B------:R-:W2:Y:S01]  /*b3a0*/  LDL R58, [R1+0x1f4] ;  /* 0x0001f400013a7983 */ /* 0x000ea20000100800 */
[----:B0-----:R-:W-:-:S03]  /*b3b0*/  IMAD.WIDE R2, R33, 0x2, R24 ;  /* 0x0000000221027825 */ /* 0x001fc600078e0218 */
[----:B------:R0:W-:Y:S04]  /*b3c0*/  STL.64 [R1+0x10], R6 ;  /* 0x0000100601007387 */ /* 0x0001e80000100a00 */
[----:B------:R-:W3:Y:S04]  /*b3d0*/  LDL R57, [R1+0x200] ;  /* 0x0002000001397983 */ /* 0x000ee80000100800 */
[----:B------:R1:W-:Y:S01]  /*b3e0*/  STL.64 [R1+0x8], R2 ;  /* 0x0000080201007387 */ /* 0x0003e20000100a00 */
[----:B0-----:R-:W-:-:S03]  /*b3f0*/  IMAD.WIDE R6, R37, 0x2, R24 ;  /* 0x0000000225067825 */ /* 0x001fc600078e0218 */
[----:B------:R-:W4:Y:S01]  /*b400*/  LDL R56, [R1+0x14c] ;  /* 0x00014c0001387983 */ /* 0x000f220000100800 */
[----:B------:R-:W-:-:S03]  /*b410*/  IMAD.WIDE R8, R38, 0x2, R24 ;  /* 0x0000000226087825 */ /* 0x000fc600078e0218 */
[----:B------:R-:W2:Y:S01]  /*b420*/  LDL R49, [R1+0x148] ;  /* 0x0001480001317983 */ /* 0x000ea20000100800 */
[----:B-1----:R-:W-:-:S03]  /*b430*/  IMAD.WIDE R2, R44, 0x2, R24 ;  /* 0x000000022c027825 */ /* 0x002fc600078e0218 */
[----:B------:R-:W2:Y:S04]  /*b440*/  LDL R39, [R1+0x204] ;  /* 0x0002040001277983 */ /* 0x000ea80000100800 */
[----:B------:R-:W2:Y:S04]  /*b450*/  LDL R45, [R1+0x20c] ;  /* 0x00020c00012d7983 */ /* 0x000ea80000100800 */
[----:B------:R-:W2:Y:S04]  /*b460*/  LDL R36, [R1+0x218] ;  /* 0x0002180001247983 */ /* 0x000ea80000100800 */
[----:B------:R-:W2:Y:S04]  /*b470*/  LDL R43, [R1+0x228] ;  /* 0x00022800012b7983 */ /* 0x000ea80000100800 */
[----:B------:R0:W-:Y:S04]  /*b480*/  STL.64 [R1+0x1360], R2 ;  /* 0x0013600201007387 */ /* 0x0001e80000100a00 */
[----:B0-----:R-:W2:Y:S04]  /*b490*/  LDL R2, [R1+0x1dc] ;  /* 0x0001dc0001027983 */ /* 0x001ea80000100800 */
[----:B------:R-:W3:Y:S04]  /*b4a0*/  LDL R3, [R1+0x1f0] ;  /* 0x0001f00001037983 */ /* 0x000ee80000100800 */
[----:B------:R0:W-:Y:S04]  /*b4b0*/  STL.64 [R1+0x1368], R6 ;  /* 0x0013680601007387 */ /* 0x0001e80000100a00 */
[----:B0-----:R-:W3:Y:S04]  /*b4c0*/  LDL R6, [R1+0x21c] ;  /* 0x00021c0001067983 */ /* 0x001ee80000100800 */
[----:B------:R-:W3:Y:S04]  /*b4d0*/  LDL R7, [R1+0x22c] ;  /* 0x00022c0001077983 */ /* 0x000ee80000100800 */
[----:B------:R0:W-:Y:S04]  /*b4e0*/  STL.64 [R1+0x1370], R8 ;  /* 0x0013700801007387 */ /* 0x0001e80000100a00 */
[----:B0-----:R-:W3:Y:S04]  /*b4f0*/  LDL R8, [R1+0x1d8] ;  /* 0x0001d80001087983 */ /* 0x001ee80000100800 */
[----:B------:R-:W4:Y:S01]  /*b500*/  LDL R9, [R1+0x160] ;  /* 0x0001600001097983 */ /* 0x000f220000100800 */
[----:B------:R-:W-:-:S04]  /*b510*/  IMAD.WIDE R10, R46, 0x2, R24 ;  /* 0x000000022e0a7825 */ /* 0x000fc800078e0218 */
[--C-:B------:R-:W-:Y:S01]  /*b520*/  IMAD.WIDE R12, R42, 0x2, R24.reuse ;  /* 0x000000022a0c7825 */ /* 0x100fe200078e0218 */
[----:B------:R2:W-:Y:S03]  /*b530*/  STL.64 [R1+0x1378], R10 ;  /* 0x0013780a01007387 */ /* 0x0005e60000100a00 */
[--C-:B------:R-:W-:Y:S01]  /*b540*/  IMAD.WIDE R14, R47, 0x2, R24.reuse ;  /* 0x000000022f0e7825 */ /* 0x100fe200078e0218 */
[----:B------:R-:W-:Y:S03]  /*b550*/  STL.64 [R1+0x1380], R12 ;  /* 0x0013800c01007387 */ /* 0x000fe60000100a00 */
[--C-:B------:R-:W-:Y:S01]  /*b560*/  IMAD.WIDE R16, R50, 0x2, R24.reuse ;  /* 0x0000000232107825 */ /* 0x100fe200078e0218 */
[----:B------:R3:W-:Y:S03]  /*b570*/  STL.64 [R1+0x1388], R14 ;  /* 0x0013880e01007387 */ /* 0x0007e60000100a00 */
[--C-:B------:R-:W-:Y:S01]  /*b580*/  IMAD.WIDE R18, R51, 0x2, R24.reuse ;  /* 0x0000000233127825 */ /* 0x100fe200078e0218 */
[----:B------:R0:W-:Y:S03]  /*b590*/  STL.64 [R1+0x1390], R16 ;  /* 0x0013901001007387 */ /* 0x0001e60000100a00 */
[--C-:B------:R-:W-:Y:S01]  /*b5a0*/  IMAD.WIDE R20, R52, 0x2, R24.reuse ;  /* 0x0000000234147825 */ /* 0x100fe200078e0218 */
[----:B------:R-:W-:Y:S03]  /*b5b0*/  STL.64 [R1+0x1398], R18 ;  /* 0x0013981201007387 */ /* 0x000fe60000100a00 */
[--C-:B------:R-:W-:Y:S01]  /*b5c0*/  IMAD.WIDE R22, R53, 0x2, R24.reuse ;  /* 0x0000000235167825 */ /* 0x100fe200078e0218 */
[----:B------:R-:W-:Y:S04]  /*b5d0*/  STL.64 [R1+0x13a0], R20 ;  /* 0x0013a01401007387 */ /* 0x000fe80000100a00 */
[----:B------:R-:W-:Y:S01]  /*b5e0*/  STL.64 [R1+0x13a8], R22 ;  /* 0x0013a81601007387 */ /* 0x000fe20000100a00 */
[----:B--2---:R-:W-:-:S04]  /*b5f0*/  IMAD.WIDE R10, R2, 0x2, R24 ;  /* 0x00000002020a7825 */ /* 0x004fc800078e0218 */
[----:B---3--:R-:W-:-:S04]  /*b600*/  IMAD.WIDE R14, R8, 0x2, R24 ;  /* 0x00000002080e7825 */ /* 0x008fc800078e0218 */
[--C-:B----4-:R-:W-:Y:S01]  /*b610*/  IMAD.WIDE R12, R9, 0x2, R24.reuse ;  /* 0x00000002090c7825 */ /* 0x110fe200078e0218 */
[----:B------:R-:W-:Y:S04]  /*b620*/  STL.64 [R1+0xa0], R14 ;  /* 0x0000a00e01007387 */ /* 0x000fe80000100a00 */
[----:B------:R-:W-:Y:S01]  /*b630*/  STL.64 [R1+0xb0], R12 ;  /* 0x0000b00c01007387 */ /* 0x000fe20000100a00 */
[----:B------:R-:W-:-:S03]  /*b640*/  IMAD.WIDE R8, R3, 0x2, R24 ;  /* 0x0000000203087825 */ /* 0x000fc600078e0218 */
[----:B0-----:R-:W2:Y:S04]  /*b650*/  LDL R17, [R1+0x238] ;  /* 0x0002380001117983 */ /* 0x001ea80000100800 */
[----:B------:R0:W-:Y:S04]  /*b660*/  STL.64 [R1+0xc8], R10 ;  /* 0x0000c80a01007387 */ /* 0x0001e80000100a00 */
[----:B------:R-:W3:Y:S04]  /*b670*/  LDL R2, [R1+0x23c] ;  /* 0x00023c0001027983 */ /* 0x000ee80000100800 */
[----:B------:R1:W-:Y:S04]  /*b680*/  STL.64 [R1+0xd8], R8 ;  /* 0x0000d80801007387 */ /* 0x0003e80000100a00 */
[----:B------:R-:W4:Y:S01]  /*b690*/  LDL R3, [R1+0x248] ;  /* 0x0002480001037983 */ /* 0x000f220000100800 */
[----:B0-----:R-:W-:-:S03]  /*b6a0*/  IMAD.WIDE R10, R58, 0x2, R24 ;  /* 0x000000023a0a7825 */ /* 0x001fc600078e0218 */
[----:B------:R-:W4:Y:S01]  /*b6b0*/  LDL R14, [R1+0x24c] ;  /* 0x00024c00010e7983 */ /* 0x000f220000100800 */
[----:B-1----:R-:W-:-:S03]  /*b6c0*/  IMAD.WIDE R8, R57, 0x2, R24 ;  /* 0x0000000239087825 */ /* 0x002fc600078e0218 */
[----:B------:R0:W-:Y:S04]  /*b6d0*/  STL.64 [R1+0xf0], R10 ;  /* 0x0000f00a01007387 */ /* 0x0001e80000100a00 */
[----:B------:R-:W4:Y:S04]  /*b6e0*/  LDL R58, [R1+0x250] ;  /* 0x00025000013a7983 */ /* 0x000f280000100800 */
[----:B------:R1:W-:Y:S04]  /*b6f0*/  STL.64 [R1+0x108], R8 ;  /* 0x0001080801007387 */ /* 0x0003e80000100a00 */
[----:B------:R-:W4:Y:S01]  /*b700*/  LDL R57, [R1+0x254] ;  /* 0x0002540001397983 */ /* 0x000f220000100800 */
[----:B0-----:R-:W-:-:S04]  /*b710*/  IMAD.WIDE R10, R49, 0x2, R24 ;  /* 0x00000002310a7825 */ /* 0x001fc800078e0218 */
[--C-:B-1----:R-:W-:Y:S02]  /*b720*/  IMAD.WIDE R8, R56, 0x2, R24.reuse ;  /* 0x0000000238087825 */ /* 0x102fe400078e0218 */
[----:B------:R-:W4:Y:S04]  /*b730*/  LDL R56, [R1+0x260] ;  /* 0x0002600001387983 */ /* 0x000f280000100800 */
[----:B------:R0:W-:Y:S04]  /*b740*/  STL.64 [R1+0x118], R8 ;  /* 0x0001180801007387 */ /* 0x0001e80000100a00 */
[----:B------:R-:W4:Y:S04]  /*b750*/  LDL R49, [R1+0x264] ;  /* 0x0002640001317983 */ /* 0x000f280000100800 */
[----:B------:R1:W-:Y:S01]  /*b760*/  STL.64 [R1+0x130], R10 ;  /* 0x0001300a01007387 */ /* 0x0003e20000100a00 */
[----:B0-----:R-:W-:-:S03]  /*b770*/  IMAD.WIDE R8, R39, 0x2, R24 ;  /* 0x0000000227087825 */ /* 0x001fc600078e0218 */
[----:B------:R-:W4:Y:S04]  /*b780*/  LDL R39, [R1+0x268] ;  /* 0x0002680001277983 */ /* 0x000f280000100800 */
[----:B------:R0:W-:Y:S01]  /*b790*/  STL.64 [R1+0x140], R8 ;  /* 0x0001400801007387 */ /* 0x0001e20000100a00 */
[----:B-1----:R-:W-:-:S03]  /*b7a0*/  IMAD.WIDE R10, R45, 0x2, R24 ;  /* 0x000000022d0a7825 */ /* 0x002fc600078e0218 */
[----:B------:R-:W4:Y:S04]  /*b7b0*/  LDL R45, [R1+0x26c] ;  /* 0x00026c00012d7983 */ /* 0x000f280000100800 */
[----:B------:R1:W-:Y:S01]  /*b7c0*/  STL.64 [R1+0x158], R10 ;  /* 0x0001580a01007387 */ /* 0x0003e20000100a00 */
[----:B0-----:R-:W-:-:S03]  /*b7d0*/  IMAD.WIDE R8, R36, 0x2, R24 ;  /* 0x0000000224087825 */ /* 0x001fc600078e0218 */
[----:B------:R-:W4:Y:S01]  /*b7e0*/  LDL R36, [R1+0x278] ;  /* 0x0002780001247983 */ /* 0x000f220000100800 */
[----:B-1----:R-:W-:-:S03]  /*b7f0*/  IMAD.WIDE R10, R6, 0x2, R24 ;  /* 0x00000002060a7825 */ /* 0x002fc600078e0218 */
[----:B------:R0:W-:Y:S04]  /*b800*/  STL.64 [R1+0x168], R8 ;  /* 0x0001680801007387 */ /* 0x0001e80000100a00 */
[----:B------:R-:W4:Y:S04]  /*b810*/  LDL R15, [R1+0x27c] ;  /* 0x00027c00010f7983 */ /* 0x000f280000100800 */
[----:B------:R1:W-:Y:S01]  /*b820*/  STL.64 [R1+0x180], R10 ;  /* 0x0001800a01007387 */ /* 0x0003e20000100a00 */
[----:B0-----:R-:W-:-:S03]  /*b830*/  IMAD.WIDE R8, R43, 0x2, R24 ;  /* 0x000000022b087825 */ /* 0x001fc600078e0218 */
[----:B------:R-:W4:Y:S01]  /*b840*/  LDL R43, [R1+0x280] ;  /* 0x00028000012b7983 */ /* 0x000f220000100800 */
[----:B------:R-:W-:-:S03]  /*b850*/  IMAD.WIDE R6, R7, 0x2, R24 ;  /* 0x0000000207067825 */ /* 0x000fc600078e0218 */
[----:B------:R0:W-:Y:S04]  /*b860*/  STL.64 [R1+0x190], R8 ;  /* 0x0001900801007387 */ /* 0x0001e80000100a00 */
[----:B------:R-:W4:Y:S04]  /*b870*/  LDL R12, [R1+0x290] ;  /* 0x00029000010c7983 */ /* 0x000f280000100800 */
[----:B------:R-:W4:Y:S04]  /*b880*/  LDL R13, [R1+0x298] ;  /* 0x00029800010d7983 */ /* 0x000f280000100800 */
[----:B------:R0:W-:Y:S04]  /*b890*/  STL.64 [R1+0x1a8], R6 ;  /* 0x0001a80601007387 */ /* 0x0001e80000100a00 */
[----:B-1----:R-:W4:Y:S04]  /*b8a0*/  LDL R10, [R1+0x2a8] ;  /* 0x0002a800010a7983 */ /* 0x002f280000100800 */
[----:B------:R-:W4:Y:S04]  /*b8b0*/  LDL R11, [R1+0x2b0] ;  /* 0x0002b000010b7983 */ /* 0x000f280000100800 */
[----:B0-----:R-:W4:Y:S04]  /*b8c0*/  LDL R8, [R1+0x2c0] ;  /* 0x0002c00001087983 */ /* 0x001f280000100800 */
[----:B------:R-:W4:Y:S04]  /*b8d0*/  LDL R9, [R1+0x2c8] ;  /* 0x0002c80001097983 */ /* 0x000f280000100800 */
[----:B------:R-:W4:Y:S04]  /*b8e0*/  LDL R6, [R1+0x2d8] ;  /* 0x0002d80001067983 */ /* 0x000f280000100800 */
[----:B------:R-:W4:Y:S01]  /*b8f0*/  LDL R7, [R1+0x2e8] ;  /* 0x0002e80001077983 */ /* 0x000f220000100800 */
[----:B--2---:R-:W-:-:S05]  /*b900*/  IMAD.WIDE R20, R17, 0x2, R24 ;  /* 0x0000000211147825 */ /* 0x004fca00078e0218 */
[----:B------:R-:W-:Y:S01]  /*b910*/  STL.64 [R1+0x1c0], R20 ;  /* 0x0001c01401007387 */ /* 0x000fe20000100a00 */
[----:B---3--:R-:W-:-:S03]  /*b920*/  IMAD.WIDE R18, R2, 0x2, R24 ;  /* 0x0000000202127825 */ /* 0x008fc600078e0218 */
[----:B------:R-:W2:Y:S04]  /*b930*/  LDL R2, [R1+0x2f0] ;  /* 0x0002f00001027983 */ /* 0x000ea80000100800 */
[----:B------:R0:W-:Y:S01]  /*b940*/  STL.64 [R1+0x1d0], R18 ;  /* 0x0001d01201007387 */ /* 0x0001e20000100a00 */
[----:B----4-:R-:W-:-:S03]  /*b950*/  IMAD.WIDE R16, R3, 0x2, R24 ;  /* 0x0000000203107825 */ /* 0x010fc600078e0218 */
[----:B------:R-:W3:Y:S04]  /*b960*/  LDL R3, [R1+0x300] ;  /* 0x0003000001037983 */ /* 0x000ee80000100800 */
[----:B------:R1:W-:Y:S01]  /*b970*/  STL.64 [R1+0x1e8], R16 ;  /* 0x0001e81001007387 */ /* 0x0003e20000100a00 */
[----:B0-----:R-:W-:-:S04]  /*b980*/  IMAD.WIDE R18, R14, 0x2, R24 ;  /* 0x000000020e127825 */ /* 0x001fc800078e0218 */
[--C-:B-1----:R-:W-:Y:S02]  /*b990*/  IMAD.WIDE R16, R58, 0x2, R24.reuse ;  /* 0x000000023a107825 */ /* 0x102fe400078e0218 */
[----:B------:R-:W4:Y:S04]  /*b9a0*/  LDL R58, [R1+0x308] ;  /* 0x00030800013a7983 */ /* 0x000f280000100800 */
[----:B------:R0:W-:Y:S04]  /*b9b0*/  STL.64 [R1+0x1f8], R18 ;  /* 0x0001f81201007387 */ /* 0x0001e80000100a00 */
        /* <DEDUP_REMOVED lines=14> */
[----:B------:R-:W4:Y:S04]  /*baa0*/  LDL R45, [R1+0x348] ;  /* 0x00034800012d7983 */ /* 0x000f280000100800 */
[----:B------:R-:W-:Y:S01]  /*bab0*/  STL.64 [R1+0x270], R18 ;  /* 0x0002701201007387 */ /* 0x000fe20000100a00 */
[----:B-1----:R-:W-:-:S03]  /*bac0*/  IMAD.WIDE R16, R36, 0x2, R24 ;  /* 0x0000000224107825 */ /* 0x002fc600078e0218 */
[----:B------:R-:W4:Y:S04]  /*bad0*/  LDL R36, [R1+0x350] ;  /* 0x0003500001247983 */ /* 0x000f280000100800 */
[----:B------:R0:W-:Y:S02]  /*bae0*/  STL.64 [R1+0x288], R16 ;  /* 0x0002881001007387 */ /* 0x0001e40000100a00 */
[--C-:B0-----:R-:W-:Y:S02]  /*baf0*/  IMAD.WIDE R16, R43, 0x2, R24.reuse ;  /* 0x000000022b107825 */ /* 0x101fe400078e0218 */
[----:B------:R-:W4:Y:S02]  /*bb00*/  LDL R43, [R1+0x360] ;  /* 0x00036000012b7983 */ /* 0x000f240000100800 */
[----:B------:R-:W-:-:S05]  /*bb10*/  IMAD.WIDE R14, R15, 0x2, R24 ;  /* 0x000000020f0e7825 */ /* 0x000fca00078e0218 */
[----:B------:R0:W-:Y:S04]  /*bb20*/  STL.64 [R1+0x2a0], R14 ;  /* 0x0002a00e01007387 */ /* 0x0001e80000100a00 */
[----:B------:R1:W-:Y:S01]  /*bb30*/  STL.64 [R1+0x2b8], R16 ;  /* 0x0002b81001007387 */ /* 0x0003e20000100a00 */
[----:B0-----:R-:W-:-:S04]  /*bb40*/  IMAD.WIDE R14, R12, 0x2, R24 ;  /* 0x000000020c0e7825 */ /* 0x001fc800078e0218 */
[--C-:B------:R-:W-:Y:S01]  /*bb50*/  IMAD.WIDE R12, R13, 0x2, R24.reuse ;  /* 0x000000020d0c7825 */ /* 0x100fe200078e0218 */
[----:B------:R0:W-:Y:S03]  /*bb60*/  STL.64 [R1+0x2d0], R14 ;  /* 0x0002d00e01007387 */ /* 0x0001e60000100a00 */
[--C-:B-1----:R-:W-:Y:S01]  /*bb70*/  IMAD.WIDE R16, R10, 0x2, R24.reuse ;  /* 0x000000020a107825 */ /* 0x102fe200078e0218 */
[----:B------:R1:W-:Y:S04]  /*bb80*/  STL.64 [R1+0x2e0], R12 ;  /* 0x0002e00c01007387 */ /* 0x0003e80000100a00 */
[----:B------:R1:W-:Y:S01]  /*bb90*/  STL.64 [R1+0x2f8], R16 ;  /* 0x0002f81001007387 */ /* 0x0003e20000100a00 */
[----:B0-----:R-:W-:-:S04]  /*bba0*/  IMAD.WIDE R14, R11, 0x2, R24 ;  /* 0x000000020b0e7825 */ /* 0x001fc800078e0218 */
[--C-:B-1----:R-:W-:Y:S01]  /*bbb0*/  IMAD.WIDE R12, R8, 0x2, R24.reuse ;  /* 0x00000002080c7825 */ /* 0x102fe200078e0218 */
[----:B------:R-:W-:Y:S03]  /*bbc0*/  STL.64 [R1+0x310], R14 ;  /* 0x0003100e01007387 */ /* 0x000fe60000100a00 */
[--C-:B------:R-:W-:Y:S01]  /*bbd0*/  IMAD.WIDE R10, R9, 0x2, R24.reuse ;  /* 0x00000002090a7825 */ /* 0x100fe200078e0218 */
[----:B------:R-:W-:Y:S03]  /*bbe0*/  STL.64 [R1+0x328], R12 ;  /* 0x0003280c01007387 */ /* 0x000fe60000100a00 */
[--C-:B------:R-:W-:Y:S01]  /*bbf0*/  IMAD.WIDE R8, R6, 0x2, R24.reuse ;  /* 0x0000000206087825 */ /* 0x100fe200078e0218 */
[----:B------:R-:W-:Y:S04]  /*bc00*/  STL.64 [R1+0x340], R10 ;  /* 0x0003400a01007387 */ /* 0x000fe80000100a00 */
[----:B------:R-:W4:Y:S01]  /*bc10*/  LDL R17, [R1+0x368] ;  /* 0x0003680001117983 */ /* 0x000f220000100800 */
[----:B------:R-:W-:-:S03]  /*bc20*/  IMAD.WIDE R6, R7, 0x2, R24 ;  /* 0x0000000207067825 */ /* 0x000fc600078e0218 */
[----:B------:R0:W-:Y:S04]  /*bc30*/  STL.64 [R1+0x358], R8 ;  /* 0x0003580801007387 */ /* 0x0001e80000100a00 */
[----:B0-----:R-:W4:Y:S04]  /*bc40*/  LDL R9, [R1+0x378] ;  /* 0x0003780001097983 */ /* 0x001f280000100800 */
[----:B------:R0:W-:Y:S04]  /*bc50*/  STL.64 [R1+0x370], R6 ;  /* 0x0003700601007387 */ /* 0x0001e80000100a00 */
[----:B------:R-:W4:Y:S04]  /*bc60*/  LDL R14, [R1+0x390] ;  /* 0x00039000010e7983 */ /* 0x000f280000100800 */
[----:B0-----:R-:W4:Y:S01]  /*bc70*/  LDL R6, [R1+0x380] ;  /* 0x0003800001067983 */ /* 0x001f220000100800 */
[----:B--2---:R-:W-:-:S05]  /*bc80*/  IMAD.WIDE R10, R2, 0x2, R24 ;  /* 0x00000002020a7825 */ /* 0x004fca00078e0218 */
[----:B------:R-:W-:Y:S01]  /*bc90*/  STL.64 [R1+0x388], R10 ;  /* 0x0003880a01007387 */ /* 0x000fe20000100a00 */
[----:B---3--:R-:W-:-:S03]  /*bca0*/  IMAD.WIDE R2, R3, 0x2, R24 ;  /* 0x0000000203027825 */ /* 0x008fc600078e0218 */
[----:B------:R-:W2:Y:S04]  /*bcb0*/  LDL R7, [R1+0x398] ;  /* 0x0003980001077983 */ /* 0x000ea80000100800 */
[----:B------:R0:W-:Y:S04]  /*bcc0*/  STL.64 [R1+0x3a0], R2 ;  /* 0x0003a00201007387 */ /* 0x0001e80000100a00 */
[----:B0-----:R-:W3:Y:S01]  /*bcd0*/  LDL R2, [R1+0x3a8] ;  /* 0x0003a80001027983 */ /* 0x001ee20000100800 */
[----:B----4-:R-:W-:-:S03]  /*bce0*/  IMAD.WIDE R10, R58, 0x2, R24 ;  /* 0x000000023a0a7825 */ /* 0x010fc600078e0218 */
[----:B------:R-:W4:Y:S04]  /*bcf0*/  LDL R3, [R1+0x3b0] ;  /* 0x0003b00001037983 */ /* 0x000f280000100800 */
[----:B------:R0:W-:Y:S04]  /*bd00*/  STL.64 [R1+0x3b8], R10 ;  /* 0x0003b80a01007387 */ /* 0x0001e80000100a00 */
[----:B------:R-:W4:Y:S01]  /*bd10*/  LDL R58, [R1+0x3c0] ;  /* 0x0003c000013a7983 */ /* 0x000f220000100800 */
[----:B------:R-:W-:-:S05]  /*bd20*/  IMAD.WIDE R12, R57, 0x2, R24 ;  /* 0x00000002390c7825 */ /* 0x000fca00078e0218 */
[----:B------:R1:W-:Y:S01]  /*bd30*/  STL.64 [R1+0x3d0], R12 ;  /* 0x0003d00c01007387 */ /* 0x0003e20000100a00 */
[----:B0-----:R-:W-:-:S03]  /*bd40*/  IMAD.WIDE R10, R56, 0x2, R24 ;  /* 0x00000002380a7825 */ /* 0x001fc600078e0218 */
[----:B------:R-:W4:Y:S04]  /*bd50*/  LDL R57, [R1+0x3c8] ;  /* 0x0003c80001397983 */ /* 0x000f280000100800 */
[----:B------:R0:W-:Y:S04]  /*bd60*/  STL.64 [R1+0x3e0], R10 ;  /* 0x0003e00a01007387 */ /* 0x0001e80000100a00 */
[----:B------:R-:W4:Y:S01]  /*bd70*/  LDL R56, [R1+0x3d8] ;  /* 0x0003d80001387983 */ /* 0x000f220000100800 */
[----:B-1----:R-:W-:-:S05]  /*bd80*/  IMAD.WIDE R12, R49, 0x2, R24 ;  /* 0x00000002310c7825 */ /* 0x002fca00078e0218 */
        /* <DEDUP_REMOVED lines=10> */
[----:B-1----:R-:W4:Y:S04]  /*be30*/  LDL R12, [R1+0x408] ;  /* 0x00040800010c7983 */ /* 0x002f280000100800 */
[----:B------:R-:W4:Y:S01]  /*be40*/  LDL R13, [R1+0x418] ;  /* 0x00041800010d7983 */ /* 0x000f220000100800 */
[----:B0-----:R-:W-:-:S05]  /*be50*/  IMAD.WIDE R10, R43, 0x2, R24 ;  /* 0x000000022b0a7825 */ /* 0x001fca00078e0218 */
[----:B------:R0:W-:Y:S04]  /*be60*/  STL.64 [R1+0x458], R10 ;  /* 0x0004580a01007387 */ /* 0x0001e80000100a00 */
[----:B------:R-:W4:Y:S04]  /*be70*/  LDL R8, [R1+0x438] ;  /* 0x0004380001087983 */ /* 0x000f280000100800 */
[----:B------:R-:W4:Y:S04]  /*be80*/  LDL R45, [R1+0x448] ;  /* 0x00044800012d7983 */ /* 0x000f280000100800 */
[----:B0-----:R-:W4:Y:S04]  /*be90*/  LDL R10, [R1+0x420] ;  /* 0x00042000010a7983 */ /* 0x001f280000100800 */
[----:B------:R-:W4:Y:S04]  /*bea0*/  LDL R11, [R1+0x430] ;  /* 0x00043000010b7983 */ /* 0x000f280000100800 */
[----:B------:R-:W4:Y:S04]  /*beb0*/  LDL R36, [R1+0x450] ;  /* 0x0004500001247983 */ /* 0x000f280000100800 */
[----:B------:R-:W4:Y:S01]  /*bec0*/  LDL R43, [R1+0x460] ;  /* 0x00046000012b7983 */ /* 0x000f220000100800 */
[----:B------:R-:W-:-:S05]  /*bed0*/  IMAD.WIDE R20, R17, 0x2, R24 ;  /* 0x0000000211147825 */ /* 0x000fca00078e0218 */
[----:B------:R-:W-:Y:S01]  /*bee0*/  STL.64 [R1+0x470], R20 ;  /* 0x0004701401007387 */ /* 0x000fe20000100a00 */
[----:B------:R-:W-:-:S03]  /*bef0*/  IMAD.WIDE R18, R9, 0x2, R24 ;  /* 0x0000000209127825 */ /* 0x000fc600078e0218 */
[----:B------:R-:W4:Y:S04]  /*bf00*/  LDL R9, [R1+0x468] ;  /* 0x0004680001097983 */ /* 0x000f280000100800 */
[----:B------:R0:W-:Y:S01]  /*bf10*/  STL.64 [R1+0x488], R18 ;  /* 0x0004881201007387 */ /* 0x0001e20000100a00 */
[----:B------:R-:W-:-:S03]  /*bf20*/  IMAD.WIDE R16, R6, 0x2, R24 ;  /* 0x0000000206107825 */ /* 0x000fc600078e0218 */
[----:B------:R-:W4:Y:S01]  /*bf30*/  LDL R6, [R1+0x478] ;  /* 0x0004780001067983 */ /* 0x000f220000100800 */
[----:B0-----:R-:W-:-:S03]  /*bf40*/  IMAD.WIDE R18, R14, 0x2, R24 ;  /* 0x000000020e127825 */ /* 0x001fc600078e0218 */
[----:B------:R2:W-:Y:S02]  /*bf50*/  STL.64 [R1+0x490], R16 ;  /* 0x0004901001007387 */ /* 0x0005e40000100a00 */
[--C-:B--2---:R-:W-:Y:S02]  /*bf60*/  IMAD.WIDE R16, R7, 0x2, R24.reuse ;  /* 0x0000000207107825 */ /* 0x104fe400078e0218 */
[----:B------:R-:W2:Y:S04]  /*bf70*/  LDL R7, [R1+0x480] ;  /* 0x0004800001077983 */ /* 0x000ea80000100800 */
[----:B------:R3:W-:Y:S04]  /*bf80*/  STL.64 [R1+0x4a0], R18 ;  /* 0x0004a01201007387 */ /* 0x0007e80000100a00 */
[----:B------:R4:W-:Y:S01]  /*bf90*/  STL.64 [R1+0x4b0], R16 ;  /* 0x0004b01001007387 */ /* 0x0009e20000100a00 */
[----:B---3--:R-:W-:-:S03]  /*bfa0*/  IMAD.WIDE R18, R2, 0x2, R24 ;  /* 0x0000000202127825 */ /* 0x008fc600078e0218 */
[----:B------:R-:W3:Y:S01]  /*bfb0*/  LDL R2, [R1+0x208] ;  /* 0x0002080001027983 */ /* 0x000ee20000100800 */
[----:B----4-:R-:W-:-:S03]  /*bfc0*/  IMAD.WIDE R16, R3, 0x2, R24 ;  /* 0x0000000203107825 */ /* 0x010fc600078e0218 */
[----:B------:R0:W-:Y:S04]  /*bfd0*/  STL.64 [R1+0x4b8], R18 ;  /* 0x0004b81201007387 */ /* 0x0001e80000100a00 */
        /* <DEDUP_REMOVED lines=10> */
[----:B-1----:R-:W-:-:S03]  /*c080*/  IMAD.WIDE R16, R49, 0x2, R24 ;  /* 0x0000000231107825 */ /* 0x002fc600078e0218 */
[----:B------:R-:W-:Y:S04]  /*c090*/  STL.64 [R1+0x4f0], R18 ;  /* 0x0004f01201007387 */ /* 0x000fe80000100a00 */
[----:B------:R-:W4:Y:S04]  /*c0a0*/  LDL R49, [R1+0x1a4] ;  /* 0x0001a40001317983 */ /* 0x000f280000100800 */
[----:B------:R0:W-:Y:S02]  /*c0b0*/  STL.64 [R1+0x500], R16 ;  /* 0x0005001001007387 */ /* 0x0001e40000100a00 */
[----:B0-----:R-:W-:-:S04]  /*c0c0*/  IMAD.WIDE R16, R15, 0x2, R24 ;  /* 0x000000020f107825 */ /* 0x001fc800078e0218 */
[--C-:B------:R-:W-:Y:S02]  /*c0d0*/  IMAD.WIDE R14, R39, 0x2, R24.reuse ;  /* 0x00000002270e7825 */ /* 0x100fe400078e0218 */
[----:B------:R-:W4:Y:S02]  /*c0e0*/  LDL R39, [R1+0x1a0] ;  /* 0x0001a00001277983 */ /* 0x000f240000100800 */
[--C-:B------:R-:W-:Y:S02]  /*c0f0*/  IMAD.WIDE R18, R12, 0x2, R24.reuse ;  /* 0x000000020c127825 */ /* 0x100fe400078e0218 */
[----:B------:R0:W-:Y:S04]  /*c100*/  STL.64 [R1+0x508], R16 ;  /* 0x0005081001007387 */ /* 0x0001e80000100a00 */
[----:B------:R1:W-:Y:S04]  /*c110*/  STL.64 [R1+0x518], R14 ;  /* 0x0005180e01007387 */ /* 0x0003e80000100a00 */
[----:B------:R-:W-:Y:S01]  /*c120*/  STL.64 [R1+0x528], R18 ;  /* 0x0005281201007387 */ /* 0x000fe20000100a00 */
[----:B0-----:R-:W-:-:S04]  /*c130*/  IMAD.WIDE R16, R13, 0x2, R24 ;  /* 0x000000020d107825 */ /* 0x001fc800078e0218 */
[--C-:B-1----:R-:W-:Y:S01]  /*c140*/  IMAD.WIDE R14, R10, 0x2, R24.reuse ;  /* 0x000000020a0e7825 */ /* 0x102fe200078e0218 */
[----:B------:R-:W-:Y:S03]  /*c150*/  STL.64 [R1+0x530], R16 ;  /* 0x0005301001007387 */ /* 0x000fe60000100a00 */
[--C-:B------:R-:W-:Y:S01]  /*c160*/  IMAD.WIDE R12, R11, 0x2, R24.reuse ;  /* 0x000000020b0c7825 */ /* 0x100fe200078e0218 */
[----:B------:R0:W-:Y:S03]  /*c170*/  STL.64 [R1+0x540], R14 ;  /* 0x0005400e01007387 */ /* 0x0001e60000100a00 */
[--C-:B------:R-:W-:Y:S01]  /*c180*/  IMAD.WIDE R10, R8, 0x2, R24.reuse ;  /* 0x00000002080a7825 */ /* 0x100fe200078e0218 */
[----:B------:R1:W-:Y:S04]  /*c190*/  STL.64 [R1+0x550], R12 ;  /* 0x0005500c01007387 */ /* 0x0003e80000100a00 */
[----:B------:R1:W-:Y:S01]  /*c1a0*/  STL.64 [R1+0x558], R10 ;  /* 0x0005580a01007387 */ /* 0x0003e20000100a00 */
[----:B0-----:R-:W-:-:S04]  /*c1b0*/  IMAD.WIDE R14, R45, 0x2, R24 ;  /* 0x000000022d0e7825 */ /* 0x001fc800078e0218 */
[--C-:B-1----:R-:W-:Y:S01]  /*c1c0*/  IMAD.WIDE R12, R36, 0x2, R24.reuse ;  /* 0x00000002240c7825 */ /* 0x102fe200078e0218 */
[----:B------:R-:W-:Y:S03]  /*c1d0*/  STL.64 [R1+0x568], R14 ;  /* 0x0005680e01007387 */ /* 0x000fe60000100a00 */
[--C-:B------:R-:W-:Y:S01]  /*c1e0*/  IMAD.WIDE R10, R43, 0x2, R24.reuse ;  /* 0x000000022b0a7825 */ /* 0x100fe200078e0218 */
[----:B------:R-:W4:Y:S04]  /*c1f0*/  LDL R45, [R1+0x17c] ;  /* 0x00017c00012d7983 */ /* 0x000f280000100800 */
[----:B------:R-:W-:Y:S04]  /*c200*/  STL.64 [R1+0x578], R12 ;  /* 0x0005780c01007387 */ /* 0x000fe80000100a00 */
[----:B------:R-:W4:Y:S04]  /*c210*/  LDL R36, [R1+0x178] ;  /* 0x0001780001247983 */ /* 0x000f280000100800 */
[----:B------:R0:W-:Y:S04]  /*c220*/  STL.64 [R1+0x5a0], R10 ;  /* 0x0005a00a01007387 */ /* 0x0001e80000100a00 */
[----:B------:R-:W4:Y:S04]  /*c230*/  LDL R43, [R1+0x154] ;  /* 0x00015400012b7983 */ /* 0x000f280000100800 */
[----:B------:R-:W4:Y:S01]  /*c240*/  LDL.LU R16, [R1+0x128] ;  /* 0x0001280001107983 */ /* 0x000f220000300800 */
[----:B0-----:R-:W-:-:S05]  /*c250*/  IMAD.WIDE R10, R9, 0x2, R24 ;  /* 0x00000002090a7825 */ /* 0x001fca00078e0218 */
[----:B------:R0:W-:Y:S04]  /*c260*/  STL.64 [R1+0x5b0], R10 ;  /* 0x0005b00a01007387 */ /* 0x0001e80000100a00 */
[----:B------:R-:W4:Y:S01]  /*c270*/  LDL.LU R17, [R1+0x104] ;  /* 0x0001040001117983 */ /* 0x000f220000300800 */
[----:B------:R-:W-:-:S05]  /*c280*/  IMAD.WIDE R8, R6, 0x2, R24 ;  /* 0x0000000206087825 */ /* 0x000fca00078e0218 */
[----:B------:R-:W-:Y:S04]  /*c290*/  STL.64 [R1+0x5c0], R8 ;  /* 0x0005c00801007387 */ /* 0x000fe80000100a00 */
[----:B------:R-:W4:Y:S04]  /*c2a0*/  LDL.LU R12, [R1+0xec] ;  /* 0x0000ec00010c7983 */ /* 0x000f280000300800 */
[----:B------:R-:W4:Y:S01]  /*c2b0*/  LDL.LU R13, [R1+0xe8] ;  /* 0x0000e800010d7983 */ /* 0x000f220000300800 */
[----:B--2---:R-:W-:-:S05]  /*c2c0*/  IMAD.WIDE R6, R7, 0x2, R24 ;  /* 0x0000000207067825 */ /* 0x004fca00078e0218 */
[----:B------:R3:W-:Y:S04]  /*c2d0*/  STL.64 [R1+0x5c8], R6 ;  /* 0x0005c80601007387 */ /* 0x0007e80000100a00 */
[----:B0-----:R-:W2:Y:S01]  /*c2e0*/  LDL.LU R10, [R1+0x9c] ;  /* 0x00009c00010a7983 */ /* 0x001ea20000300800 */
[----:B---3--:R-:W-:-:S05]  /*c2f0*/  IMAD.WIDE R6, R2, 0x2, R24 ;  /* 0x0000000202067825 */ /* 0x008fca00078e0218 */
[----:B------:R0:W-:Y:S01]  /*c300*/  STL.64 [R1+0x5d8], R6 ;  /* 0x0005d80601007387 */ /* 0x0001e20000100a00 */
[----:B----4-:R-:W-:-:S03]  /*c310*/  IMAD.WIDE R2, R3, 0x2, R24 ;  /* 0x0000000203027825 */ /* 0x010fc600078e0218 */
[----:B------:R-:W3:Y:S04]  /*c320*/  LDL.LU R11, [R1+0x98] ;  /* 0x00009800010b7983 */ /* 0x000ee80000300800 */
[----:B------:R1:W-:Y:S04]  /*c330*/  STL.64 [R1+0x5e8], R2 ;  /* 0x0005e80201007387 */ /* 0x0003e80000100a00 */
[----:B------:R-:W4:Y:S01]  /*c340*/  LDL.LU R8, [R1+0x8c] ;  /* 0x00008c0001087983 */ /* 0x000f220000300800 */
[----:B0-----:R-:W-:-:S05]  /*c350*/  IMAD.WIDE R6, R58, 0x2, R24 ;  /* 0x000000023a067825 */ /* 0x001fca00078e0218 */
[----:B------:R0:W-:Y:S04]  /*c360*/  STL.64 [R1+0x5f0], R6 ;  /* 0x0005f00601007387 */ /* 0x0001e80000100a00 */
[----:B------:R-:W4:Y:S01]  /*c370*/  LDL.LU R9, [R1+0x88] ;  /* 0x0000880001097983 */ /* 0x000f220000300800 */
[----:B-1----:R-:W-:-:S05]  /*c380*/  IMAD.WIDE R2, R57, 0x2, R24 ;  /* 0x0000000239027825 */ /* 0x002fca00078e0218 */
[----:B------:R1:W-:Y:S04]  /*c390*/  STL.64 [R1+0x600], R2 ;  /* 0x0006000201007387 */ /* 0x0003e80000100a00 */
[----:B0-----:R-:W4:Y:S01]  /*c3a0*/  LDL.LU R6, [R1+0x7c] ;  /* 0x00007c0001067983 */ /* 0x001f220000300800 */
[----:B------:R-:W-:-:S05]  /*c3b0*/  IMAD.WIDE R14, R56, 0x2, R24 ;  /* 0x00000002380e7825 */ /* 0x000fca00078e0218 */
[----:B------:R-:W-:Y:S04]  /*c3c0*/  STL.64 [R1+0x610], R14 ;  /* 0x0006100e01007387 */ /* 0x000fe80000100a00 */
[----:B------:R-:W4:Y:S01]  /*c3d0*/  LDL.LU R7, [R1+0x78] ;  /* 0x0000780001077983 */ /* 0x000f220000300800 */
[----:B-1----:R-:W-:-:S05]  /*c3e0*/  IMAD.WIDE R2, R49, 0x2, R24 ;  /* 0x0000000231027825 */ /* 0x002fca00078e0218 */
[----:B------:R0:W-:Y:S04]  /*c3f0*/  STL.64 [R1+0x618], R2 ;  /* 0x0006180201007387 */ /* 0x0001e80000100a00 */
[----:B------:R-:W4:Y:S04]  /*c400*/  LDL.LU R22, [R1+0x70] ;  /* 0x0000700001167983 */ /* 0x000f280000300800 */
[----:B0-----:R-:W4:Y:S01]  /*c410*/  LDL.LU R2, [R1+0x6c] ;  /* 0x00006c0001027983 */ /* 0x001f220000300800 */
[----:B------:R-:W-:-:S05]  /*c420*/  IMAD.WIDE R14, R39, 0x2, R24 ;  /* 0x00000002270e7825 */ /* 0x000fca00078e0218 */
[----:B------:R0:W-:Y:S04]  /*c430*/  STL.64 [R1+0x620], R14 ;  /* 0x0006200e01007387 */ /* 0x0001e80000100a00 */
[----:B------:R-:W4:Y:S04]  /*c440*/  LDL.LU R3, [R1+0x68] ;  /* 0x0000680001037983 */ /* 0x000f280000300800 */
[----:B------:R-:W4:Y:S04]  /*c450*/  LDL.LU R23, [R1+0x64] ;  /* 0x0000640001177983 */ /* 0x000f280000300800 */
[----:B------:R-:W4:Y:S04]  /*c460*/  LDL.LU R20, [R1+0x60] ;  /* 0x0000600001147983 */ /* 0x000f280000300800 */
[----:B------:R-:W4:Y:S04]  /*c470*/  LDL.LU R21, [R1+0x5c] ;  /* 0x00005c0001157983 */ /* 0x000f280000300800 */
[----:B------:R-:W4:Y:S04]  /*c480*/  LDL.LU R18, [R1+0x58] ;  /* 0x0000580001127983 */ /* 0x000f280000300800 */
[----:B------:R-:W4:Y:S01]  /*c490*/  LDL.LU R19, [R1+0x580] ;  /* 0x0005800001137983 */ /* 0x000f220000300800 */
[----:B0-----:R-:W-:-:S05]  /*c4a0*/  IMAD.WIDE R14, R45, 0x2, R24 ;  /* 0x000000022d0e7825 */ /* 0x001fca00078e0218 */
[----:B------:R0:W-:Y:S01]  /*c4b0*/  STL.64 [R1+0x628], R14 ;  /* 0x0006280e01007387 */ /* 0x0001e20000100a00 */
[----:B------:R-:W-:-:S05]  /*c4c0*/  IMAD.WIDE R56, R36, 0x2, R24 ;  /* 0x0000000224387825 */ /* 0x000fca00078e0218 */
[----:B------:R1:W-:Y:S01]  /*c4d0*/  STL.64 [R1+0x638], R56 ;  /* 0x0006383801007387 */ /* 0x0003e20000100a00 */
[----:B0-----:R-:W-:-:S04]  /*c4e0*/  IMAD.WIDE R14, R43, 0x2, R24 ;  /* 0x000000022b0e7825 */ /* 0x001fc800078e0218 */
[--C-:B-1----:R-:W-:Y:S02]  /*c4f0*/  IMAD.WIDE R56, R4, 0x2, R24.reuse ;  /* 0x0000000204387825 */ /* 0x102fe400078e0218 */
[----:B------:R-:W4:Y:S04]  /*c500*/  LDL.LU R4, [R1+0x1414] ;  /* 0x0014140001047983 */ /* 0x000f280000300800 */
[----:B------:R0:W-:Y:S02]  /*c510*/  STL.64 [R1+0x640], R14 ;  /* 0x0006400e01007387 */ /* 0x0001e40000100a00 */
[--C-:B0-----:R-:W-:Y:S02]  /*c520*/  IMAD.WIDE R14, R5, 0x2, R24.reuse ;  /* 0x00000002050e7825 */ /* 0x101fe400078e0218 */
[----:B------:R-:W4:Y:S04]  /*c530*/  LDL.LU R5, [R1+0x1410] ;  /* 0x0014100001057983 */ /* 0x000f280000300800 */
[----:B------:R0:W-:Y:S04]  /*c540*/  STL.64 [R1+0x648], R56 ;  /* 0x0006483801007387 */ /* 0x0001e80000100a00 */
[----:B------:R1:W-:Y:S04]  /*c550*/  STL.64 [R1+0x650], R14 ;  /* 0x0006500e01007387 */ /* 0x0003e80000100a00 */
[----:B------:R-:W-:Y:S01]  /*c560*/  STL [R1+0x13d8], R17 ;  /* 0x0013d81101007387 */ /* 0x000fe20000100800 */
[----:B0-----:R-:W-:-:S04]  /*c570*/  IMAD.WIDE R56, R16, 0x2, R24 ;  /* 0x0000000210387825 */ /* 0x001fc800078e0218 */
[--C-:B-1----:R-:W-:Y:S01]  /*c580*/  IMAD.WIDE R14, R17, 0x2, R24.reuse ;  /* 0x00000002110e7825 */ /* 0x102fe200078e0218 */
[----:B------:R0:W-:Y:S04]  /*c590*/  STL.64 [R1+0x658], R56 ;  /* 0x0006583801007387 */ /* 0x0001e80000100a00 */
[----:B------:R1:W-:Y:S04]  /*c5a0*/  STL [R1+0x13dc], R16 ;  /* 0x0013dc1001007387 */ /* 0x0003e80000100800 */
[----:B------:R1:W-:Y:S01]  /*c5b0*/  STL.64 [R1+0x660], R14 ;  /* 0x0006600e01007387 */ /* 0x0003e20000100a00 */
[----:B0-----:R-:W-:-:S04]  /*c5c0*/  IMAD.WIDE R56, R61, 0x2, R24 ;  /* 0x000000023d387825 */ /* 0x001fc800078e0218 */
[--C-:B-1----:R-:W-:Y:S01]  /*c5d0*/  IMAD.WIDE R16, R12, 0x2, R24.reuse ;  /* 0x000000020c107825 */ /* 0x102fe200078e0218 */
[----:B------:R-:W-:Y:S03]  /*c5e0*/  STL.64 [R1+0x668], R56 ;  /* 0x0006683801007387 */ /* 0x000fe60000100a00 */
[--C-:B------:R-:W-:Y:S01]  /*c5f0*/  IMAD.WIDE R14, R13, 0x2, R24.reuse ;  /* 0x000000020d0e7825 */ /* 0x100fe200078e0218 */
[----:B------:R0:W-:Y:S04]  /*c600*/  STL.64 [R1+0x13e0], R12 ;  /* 0x0013e00c01007387 */ /* 0x0001e80000100a00 */
[----:B------:R1:W-:Y:S04]  /*c610*/  STL.64 [R1+0x670], R16 ;  /* 0x0006701001007387 */ /* 0x0003e80000100a00 */
[----:B------:R2:W-:Y:S01]  /*c620*/  STL.64 [R1+0x678], R14 ;  /* 0x0006780e01007387 */ /* 0x0005e20000100a00 */
[----:B0-----:R-:W-:-:S04]  /*c630*/  IMAD.WIDE R12, R60, 0x2, R24 ;  /* 0x000000023c0c7825 */ /* 0x001fc800078e0218 */
[--C-:B-1----:R-:W-:Y:S01]  /*c640*/  IMAD.WIDE R16, R40, 0x2, R24.reuse ;  /* 0x0000000228107825 */ /* 0x102fe200078e0218 */
[----:B------:R0:W-:Y:S04]  /*c650*/  STL.64 [R1+0x680], R12 ;  /* 0x0006800c01007387 */ /* 0x0001e80000100a00 */
[----:B------:R-:W-:Y:S01]  /*c660*/  STL.64 [R1+0x688], R16 ;  /* 0x0006881001007387 */ /* 0x000fe20000100a00 */
[----:B--2---:R-:W-:-:S03]  /*c670*/  IMAD.WIDE R14, R10, 0x2, R24 ;  /* 0x000000020a0e7825 */ /* 0x004fc600078e0218 */
[----:B---3--:R-:W-:Y:S01]  /*c680*/  STL [R1+0x13c8], R11 ;  /* 0x0013c80b01007387 */ /* 0x008fe20000100800 */
[----:B0-----:R-:W-:-:S03]  /*c690*/  IMAD.WIDE R12, R11, 0x2, R24 ;  /* 0x000000020b0c7825 */ /* 0x001fc600078e0218 */
[----:B------:R0:W-:Y:S04]  /*c6a0*/  STL.64 [R1+0x690], R14 ;  /* 0x0006900e01007387 */ /* 0x0001e80000100a00 */
[----:B------:R1:W-:Y:S04]  /*c6b0*/  STL [R1+0x13cc], R10 ;  /* 0x0013cc0a01007387 */ /* 0x0003e80000100800 */
[----:B------:R4:W-:Y:S01]  /*c6c0*/  STL.64 [R1+0x698], R12 ;  /* 0x0006980c01007387 */ /* 0x0009e20000100a00 */
[----:B0-----:R-:W-:-:S04]  /*c6d0*/  IMAD.WIDE R14, R34, 0x2, R24 ;  /* 0x00000002220e7825 */ /* 0x001fc800078e0218 */
[----:B-1----:R-:W-:-:S04]  /*c6e0*/  IMAD.WIDE R10, R35, 0x2, R24 ;  /* 0x00000002230a7825 */ /* 0x002fc800078e0218 */
[--C-:B----4-:R-:W-:Y:S01]  /*c6f0*/  IMAD.WIDE R12, R8, 0x2, R24.reuse ;  /* 0x00000002080c7825 */ /* 0x110fe200078e0218 */
[----:B------:R0:W-:Y:S04]  /*c700*/  STL.64 [R1+0x6a0], R10 ;  /* 0x0006a00a01007387 */ /* 0x0001e80000100a00 */
[----:B------:R-:W-:Y:S04]  /*c710*/  STL.64 [R1+0x6a8], R14 ;  /* 0x0006a80e01007387 */ /* 0x000fe80000100a00 */
[----:B------:R1:W-:Y:S01]  /*c720*/  STL.64 [R1+0x13d0], R8 ;  /* 0x0013d00801007387 */ /* 0x0003e20000100a00 */
[----:B0-----:R-:W-:-:S03]  /*c730*/  IMAD.WIDE R10, R9, 0x2, R24 ;  /* 0x00000002090a7825 */ /* 0x001fc600078e0218 */
[----:B------:R0:W-:Y:S04]  /*c740*/  STL.64 [R1+0x6b0], R12 ;  /* 0x0006b00c01007387 */ /* 0x0001e80000100a00 */
[----:B------:R2:W-:Y:S01]  /*c750*/  STL.64 [R1+0x6b8], R10 ;  /* 0x0006b80a01007387 */ /* 0x0005e20000100a00 */
[----:B-1----:R-:W-:-:S04]  /*c760*/  IMAD.WIDE R8, R31, 0x2, R24 ;  /* 0x000000021f087825 */ /* 0x002fc800078e0218 */
[--C-:B0-----:R-:W-:Y:S01]  /*c770*/  IMAD.WIDE R12, R32, 0x2, R24.reuse ;  /* 0x00000002200c7825 */ /* 0x101fe200078e0218 */
[----:B------:R0:W-:Y:S03]  /*c780*/  STL.64 [R1+0x6c0], R8 ;  /* 0x0006c00801007387 */ /* 0x0001e60000100a00 */
[--C-:B--2---:R-:W-:Y:S01]  /*c790*/  IMAD.WIDE R10, R6, 0x2, R24.reuse ;  /* 0x00000002060a7825 */ /* 0x104fe200078e0218 */
[----:B------:R-:W-:Y:S04]  /*c7a0*/  STL.64 [R1+0x6c8], R12 ;  /* 0x0006c80c01007387 */ /* 0x000fe80000100a00 */
[----:B------:R-:W-:Y:S01]  /*c7b0*/  STL [R1+0x13b8], R7 ;  /* 0x0013b80701007387 */ /* 0x000fe20000100800 */
[----:B0-----:R-:W-:-:S03]  /*c7c0*/  IMAD.WIDE R8, R7, 0x2, R24 ;  /* 0x0000000207087825 */ /* 0x001fc600078e0218 */
[----:B------:R0:W-:Y:S04]  /*c7d0*/  STL.64 [R1+0x6d0], R10 ;  /* 0x0006d00a01007387 */ /* 0x0001e80000100a00 */
[----:B------:R1:W-:Y:S04]  /*c7e0*/  STL [R1+0x13bc], R6 ;  /* 0x0013bc0601007387 */ /* 0x0003e80000100800 */
[----:B------:R2:W-:Y:S01]  /*c7f0*/  STL.64 [R1+0x6d8], R8 ;  /* 0x0006d80801007387 */ /* 0x0005e20000100a00 */
[----:B0-----:R-:W-:-:S04]  /*c800*/  IMAD.WIDE R10, R22, 0x2, R24 ;  /* 0x00000002160a7825 */ /* 0x001fc800078e0218 */
[----:B-1----:R-:W-:-:S04]  /*c810*/  IMAD.WIDE R6, R28, 0x2, R24 ;  /* 0x000000021c067825 */ /* 0x002fc800078e0218 */
[--C-:B--2---:R-:W-:Y:S01]  /*c820*/  IMAD.WIDE R8, R2, 0x2, R24.reuse ;  /* 0x0000000202087825 */ /* 0x104fe200078e0218 */
[----:B------:R0:W-:Y:S04]  /*c830*/  STL.64 [R1+0x6e0], R6 ;  /* 0x0006e00601007387 */ /* 0x0001e80000100a00 */
[----:B------:R-:W-:Y:S04]  /*c840*/  STL.64 [R1+0x6e8], R10 ;  /* 0x0006e80a01007387 */ /* 0x000fe80000100a00 */
[----:B------:R-:W-:Y:S01]  /*c850*/  STL [R1+0x13b0], R3 ;  /* 0x0013b00301007387 */ /* 0x000fe20000100800 */
[----:B0-----:R-:W-:-:S03]  /*c860*/  IMAD.WIDE R6, R3, 0x2, R24 ;  /* 0x0000000203067825 */ /* 0x001fc600078e0218 */
[----:B------:R-:W-:Y:S04]  /*c870*/  STL.64 [R1+0x6f0], R8 ;  /* 0x0006f00801007387 */ /* 0x000fe80000100a00 */
[----:B------:R0:W-:Y:S04]  /*c880*/  STL [R1+0x13b4], R2 ;  /* 0x0013b40201007387 */ /* 0x0001e80000100800 */
[----:B------:R1:W-:Y:S04]  /*c890*/  STL.64 [R1+0x6f8], R6 ;  /* 0x0006f80601007387 */ /* 0x0003e80000100a00 */
[----:B------:R-:W-:Y:S01]  /*c8a0*/  STL.64 [R1+0x13c0], R22 ;  /* 0x0013c01601007387 */ /* 0x000fe20000100a00 */
[----:B0-----:R-:W-:-:S04]  /*c8b0*/  IMAD.WIDE R2, R20, 0x2, R24 ;  /* 0x0000000214027825 */ /* 0x001fc800078e0218 */
[----:B-1----:R-:W-:-:S05]  /*c8c0*/  IMAD.WIDE R6, R23, 0x2, R24 ;  /* 0x0000000217067825 */ /* 0x002fca00078e0218 */
[----:B------:R0:W-:Y:S04]  /*c8d0*/  STL.64 [R1+0x700], R6 ;  /* 0x0007000601007387 */ /* 0x0001e80000100a00 */
[----:B------:R-:W-:Y:S04]  /*c8e0*/  STL.64 [R1+0x13e8], R20 ;  /* 0x0013e81401007387 */ /* 0x000fe80000100a00 */
[----:B------:R1:W-:Y:S01]  /*c8f0*/  STL.64 [R1+0x708], R2 ;  /* 0x0007080201007387 */ /* 0x0003e20000100a00 */
[----:B0-----:R-:W-:-:S05]  /*c900*/  IMAD.WIDE R6, R21, 0x2, R24 ;  /* 0x0000000215067825 */ /* 0x001fca00078e0218 */
[----:B------:R0:W-:Y:S01]  /*c910*/  STL.64 [R1+0x710], R6 ;  /* 0x0007100601007387 */ /* 0x0001e20000100a00 */
[----:B-1----:R-:W-:-:S03]  /*c920*/  IMAD.WIDE R2, R18, 0x2, R24 ;  /* 0x0000000212027825 */ /* 0x002fc600078e0218 */
[----:B------:R-:W-:Y:S04]  /*c930*/  STL.64 [R1+0x13f0], R18 ;  /* 0x0013f01201007387 */ /* 0x000fe80000100a00 */
[----:B------:R1:W-:Y:S01]  /*c940*/  STL.64 [R1+0x718], R2 ;  /* 0x0007180201007387 */ /* 0x0003e20000100a00 */
[----:B0-----:R-:W-:-:S04]  /*c950*/  IMAD.WIDE R6, R19, 0x2, R24 ;  /* 0x0000000213067825 */ /* 0x001fc800078e0218 */
[----:B------:R-:W-:Y:S01]  /*c960*/  IMAD.WIDE R14, R27, 0x2, R4 ;  /* 0x000000021b0e7825 */ /* 0x000fe200078e0204 */
[----:B------:R-:W-:Y:S03]  /*c970*/  STL.64 [R1+0x728], R6 ;  /* 0x0007280601007387 */ /* 0x000fe60000100a00 */
[----:B-1----:R-:W-:Y:S01]  /*c980*/  IMAD.WIDE R2, R0, 0x2, R24 ;  /* 0x0000000200027825 */ /* 0x002fe200078e0218 */
[----:B------:R0:W-:Y:S03]  /*c990*/  STL.64 [R1+0x13f8], R14 ;  /* 0x0013f80e01007387 */ /* 0x0001e60000100a00 */
[--C-:B------:R-:W-:Y:S01]  /*c9a0*/  IMAD.WIDE R60, R48, 0x2, R4.reuse ;  /* 0x00000002303c7825 */ /* 0x100fe200078e0204 */
[----:B------:R1:W-:Y:S03]  /*c9b0*/  STL.64 [R1+0x720], R2 ;  /* 0x0007200201007387 */ /* 0x0003e60000100a00 */
[--C-:B------:R-:W-:Y:S01]  /*c9c0*/  IMAD.WIDE R58, R59, 0x2, R4.reuse ;  /* 0x000000023b3a7825 */ /* 0x100fe200078e0204 */
[----:B------:R2:W-:Y:S04]  /*c9d0*/  STL.64 [R1+0x1400], R60 ;  /* 0x0014003c01007387 */ /* 0x0005e80000100a00 */
[----:B------:R3:W-:Y:S04]  /*c9e0*/  STL.64 [R1+0x1408], R58 ;  /* 0x0014083a01007387 */ /* 0x0007e80000100a00 */
[----:B------:R-:W2:Y:S04]  /*c9f0*/  LDL.LU R8, [R1+0x1d8] ;  /* 0x0001d80001087983 */ /* 0x000ea80000300800 */
[----:B------:R-:W3:Y:S04]  /*ca00*/  LDL.LU R12, [R1+0x160] ;  /* 0x00016000010c7983 */ /* 0x000ee80000300800 */
[----:B0-----:R-:W4:Y:S04]  /*ca10*/  LDL.LU R14, [R1+0x1dc] ;  /* 0x0001dc00010e7983 */ /* 0x001f280000300800 */
        /* <DEDUP_REMOVED lines=12> */
[----:B-1----:R-:W4:Y:S04]  /*cae0*/  LDL.LU R2, [R1+0x23c] ;  /* 0x00023c0001027983 */ /* 0x002f280000300800 */
[----:B------:R-:W4:Y:S04]  /*caf0*/  LDL.LU R3, [R1+0x248] ;  /* 0x0002480001037983 */ /* 0x000f280000300800 */
[----:B------:R-:W4:Y:S04]  /*cb00*/  LDL.LU R6, [R1+0x24c] ;  /* 0x00024c0001067983 */ /* 0x000f280000300800 */
[----:B------:R-:W4:Y:S04]  /*cb10*/  LDL.LU R11, [R1+0x250] ;  /* 0x00025000010b7983 */ /* 0x000f280000300800 */
[----:B------:R-:W4:Y:S01]  /*cb20*/  LDL.LU R7, [R1+0x254] ;  /* 0x0002540001077983 */ /* 0x000f220000300800 */
[----:B--2---:R-:W-:-:S03]  /*cb30*/  IMAD.WIDE R60, R8, 0x2, R4 ;  /* 0x00000002083c7825 */ /* 0x004fc600078e0204 */
[----:B------:R-:W2:Y:S01]  /*cb40*/  LDL.LU R8, [R1+0x260] ;  /* 0x0002600001087983 */ /* 0x000ea20000300800 */
[----:B---3--:R-:W-:-:S03]  /*cb50*/  IMAD.WIDE R58, R12, 0x2, R4 ;  /* 0x000000020c3a7825 */ /* 0x008fc600078e0204 */
[----:B------:R4:W-:Y:S04]  /*cb60*/  STL.64 [R1+0xa8], R60 ;  /* 0x0000a83c01007387 */ /* 0x0009e80000100a00 */
[----:B------:R-:W3:Y:S04]  /*cb70*/  LDL.LU R12, [R1+0x264] ;  /* 0x00026400010c7983 */ /* 0x000ee80000300800 */
[----:B------:R0:W-:Y:S01]  /*cb80*/  STL.64 [R1+0xb8], R58 ;  /* 0x0000b83a01007387 */ /* 0x0001e20000100a00 */
[----:B----4-:R-:W-:-:S04]  /*cb90*/  IMAD.WIDE R60, R13, 0x2, R4 ;  /* 0x000000020d3c7825 */ /* 0x010fc800078e0204 */
[----:B0-----:R-:W-:-:S05]  /*cba0*/  IMAD.WIDE R58, R14, 0x2, R4 ;  /* 0x000000020e3a7825 */ /* 0x001fca00078e0204 */
[----:B------:R0:W-:Y:S04]  /*cbb0*/  STL.64 [R1+0xd0], R58 ;  /* 0x0000d03a01007387 */ /* 0x0001e80000100a00 */
[----:B------:R-:W4:Y:S04]  /*cbc0*/  LDL.LU R13, [R1+0x268] ;  /* 0x00026800010d7983 */ /* 0x000f280000300800 */
[----:B------:R1:W-:Y:S01]  /*cbd0*/  STL.64 [R1+0xe0], R60 ;  /* 0x0000e03c01007387 */ /* 0x0003e20000100a00 */
[----:B0-----:R-:W-:-:S03]  /*cbe0*/  IMAD.WIDE R58, R16, 0x2, R4 ;  /* 0x00000002103a7825 */ /* 0x001fc600078e0204 */
[----:B------:R-:W4:Y:S04]  /*cbf0*/  LDL.LU R16, [R1+0x26c] ;  /* 0x00026c0001107983 */ /* 0x000f280000300800 */
[----:B------:R0:W-:Y:S01]  /*cc00*/  STL.64 [R1+0xf8], R58 ;  /* 0x0000f83a01007387 */ /* 0x0001e20000100a00 */
[----:B-1----:R-:W-:-:S05]  /*cc10*/  IMAD.WIDE R60, R15, 0x2, R4 ;  /* 0x000000020f3c7825 */ /* 0x002fca00078e0204 */
[----:B------:R-:W-:Y:S01]  /*cc20*/  STL.64 [R1+0x110], R60 ;  /* 0x0001103c01007387 */ /* 0x000fe20000100a00 */
[----:B0-----:R-:W-:-:S03]  /*cc30*/  IMAD.WIDE R58, R9, 0x2, R4 ;  /* 0x00000002093a7825 */ /* 0x001fc600078e0204 */
[----:B------:R-:W4:Y:S01]  /*cc40*/  LDL.LU R9, [R1+0x278] ;  /* 0x0002780001097983 */ /* 0x000f220000300800 */
[----:B------:R-:W-:-:S03]  /*cc50*/  IMAD.WIDE R14, R17, 0x2, R4 ;  /* 0x00000002110e7825 */ /* 0x000fc600078e0204 */
[----:B------:R0:W-:Y:S04]  /*cc60*/  STL.64 [R1+0x120], R58 ;  /* 0x0001203a01007387 */ /* 0x0001e80000100a00 */
[----:B------:R-:W4:Y:S04]  /*cc70*/  LDL.LU R17, [R1+0x27c] ;  /* 0x00027c0001117983 */ /* 0x000f280000300800 */
[----:B------:R1:W-:Y:S01]  /*cc80*/  STL.64 [R1+0x138], R14 ;  /* 0x0001380e01007387 */ /* 0x0003e20000100a00 */
[----:B0-----:R-:W-:-:S05]  /*cc90*/  IMAD.WIDE R58, R18, 0x2, R4 ;  /* 0x00000002123a7825 */ /* 0x001fca00078e0204 */
[----:B------:R-:W-:Y:S01]  /*cca0*/  STL.64 [R1+0x148], R58 ;  /* 0x0001483a01007387 */ /* 0x000fe20000100a00 */
[----:B-1----:R-:W-:-:S04]  /*ccb0*/  IMAD.WIDE R14, R19, 0x2, R4 ;  /* 0x00000002130e7825 */ /* 0x002fc800078e0204 */
[--C-:B------:R-:W-:Y:S02]  /*ccc0*/  IMAD.WIDE R18, R10, 0x2, R4.reuse ;  /* 0x000000020a127825 */ /* 0x100fe400078e0204 */
[----:B------:R-:W4:Y:S04]  /*ccd0*/  LDL.LU R10, [R1+0x280] ;  /* 0x00028000010a7983 */ /* 0x000f280000300800 */
        /* <DEDUP_REMOVED lines=10> */
[----:B------:R0:W-:Y:S03]  /*cd80*/  STL.64 [R1+0x1c8], R14 ;  /* 0x0001c80e01007387 */ /* 0x0001e60000100a00 */
[--C-:B------:R-:W-:Y:S01]  /*cd90*/  IMAD.WIDE R18, R3, 0x2, R4.reuse ;  /* 0x0000000203127825 */ /* 0x100fe200078e0204 */
[----:B------:R-:W-:Y:S04]  /*cda0*/  STL.64 [R1+0x1d8], R20 ;  /* 0x0001d81401007387 */ /* 0x000fe80000100a00 */
[----:B------:R-:W-:Y:S01]  /*cdb0*/  STL.64 [R1+0x1f0], R18 ;  /* 0x0001f01201007387 */ /* 0x000fe20000100a00 */
[----:B0-----:R-:W-:-:S03]  /*cdc0*/  IMAD.WIDE R14, R6, 0x2, R4 ;  /* 0x00000002060e7825 */ /* 0x001fc600078e0204 */
[----:B------:R-:W4:Y:S01]  /*cdd0*/  LDL.LU R59, [R1+0x290] ;  /* 0x00029000013b7983 */ /* 0x000f220000300800 */
[----:B------:R-:W-:-:S03]  /*cde0*/  IMAD.WIDE R2, R11, 0x2, R4 ;  /* 0x000000020b027825 */ /* 0x000fc600078e0204 */
[----:B------:R-:W-:Y:S04]  /*cdf0*/  STL.64 [R1+0x200], R14 ;  /* 0x0002000e01007387 */ /* 0x000fe80000100a00 */
[----:B------:R-:W4:Y:S04]  /*ce00*/  LDL.LU R60, [R1+0x298] ;  /* 0x00029800013c7983 */ /* 0x000f280000300800 */
[----:B------:R0:W-:Y:S04]  /*ce10*/  STL.64 [R1+0x218], R2 ;  /* 0x0002180201007387 */ /* 0x0001e80000100a00 */
[----:B------:R-:W4:Y:S04]  /*ce20*/  LDL.LU R11, [R1+0x2a8] ;  /* 0x0002a800010b7983 */ /* 0x000f280000300800 */
[----:B------:R-:W4:Y:S01]  /*ce30*/  LDL.LU R61, [R1+0x2b0] ;  /* 0x0002b000013d7983 */ /* 0x000f220000300800 */
[----:B0-----:R-:W-:-:S03]  /*ce40*/  IMAD.WIDE R2, R7, 0x2, R4 ;  /* 0x0000000207027825 */ /* 0x001fc600078e0204 */
[----:B------:R-:W4:Y:S04]  /*ce50*/  LDL.LU R6, [R1+0x2c0] ;  /* 0x0002c00001067983 */ /* 0x000f280000300800 */
[----:B------:R3:W-:Y:S04]  /*ce60*/  STL.64 [R1+0x228], R2 ;  /* 0x0002280201007387 */ /* 0x0007e80000100a00 */
[----:B------:R-:W4:Y:S04]  /*ce70*/  LDL.LU R7, [R1+0x2c8] ;  /* 0x0002c80001077983 */ /* 0x000f280000300800 */
[----:B------:R-:W4:Y:S01]  /*ce80*/  LDL.LU R14, [R1+0x2d8] ;  /* 0x0002d800010e7983 */ /* 0x000f220000300800 */
[----:B--2---:R-:W-:-:S05]  /*ce90*/  IMAD.WIDE R18, R8, 0x2, R4 ;  /* 0x0000000208127825 */ /* 0x004fca00078e0204 */
[----:B------:R4:W-:Y:S01]  /*cea0*/  STL.64 [R1+0x238], R18 ;  /* 0x0002381201007387 */ /* 0x0009e20000100a00 */
[----:B---3--:R-:W-:-:S03]  /*ceb0*/  IMAD.WIDE R2, R12, 0x2, R4 ;  /* 0x000000020c027825 */ /* 0x008fc600078e0204 */
[----:B------:R-:W2:Y:S04]  /*cec0*/  LDL.LU R8, [R1+0x2e8] ;  /* 0x0002e80001087983 */ /* 0x000ea80000300800 */
[----:B------:R0:W-:Y:S04]  /*ced0*/  STL.64 [R1+0x248], R2 ;  /* 0x0002480201007387 */ /* 0x0001e80000100a00 */
[----:B------:R-:W3:Y:S04]  /*cee0*/  LDL.LU R12, [R1+0x2f0] ;  /* 0x0002f000010c7983 */ /* 0x000ee80000300800 */
[----:B------:R-:W3:Y:S01]  /*cef0*/  LDL.LU R15, [R1+0x300] ;  /* 0x00030000010f7983 */ /* 0x000ee20000300800 */
[----:B----4-:R-:W-:-:S05]  /*cf00*/  IMAD.WIDE R18, R13, 0x2, R4 ;  /* 0x000000020d127825 */ /* 0x010fca00078e0204 */
[----:B------:R1:W-:Y:S04]  /*cf10*/  STL.64 [R1+0x250], R18 ;  /* 0x0002501201007387 */ /* 0x0003e80000100a00 */
[----:B------:R-:W4:Y:S01]  /*cf20*/  LDL.LU R13, [R1+0x308] ;  /* 0x00030800010d7983 */ /* 0x000f220000300800 */
[----:B0-----:R-:W-:-:S05]  /*cf30*/  IMAD.WIDE R2, R16, 0x2, R4 ;  /* 0x0000000210027825 */ /* 0x001fca00078e0204 */
[----:B------:R0:W-:Y:S04]  /*cf40*/  STL.64 [R1+0x260], R2 ;  /* 0x0002600201007387 */ /* 0x0001e80000100a00 */
[----:B------:R-:W4:Y:S04]  /*cf50*/  LDL.LU R16, [R1+0x318] ;  /* 0x0003180001107983 */ /* 0x000f280000300800 */
[----:B-1----:R-:W4:Y:S01]  /*cf60*/  LDL.LU R18, [R1+0x320] ;  /* 0x0003200001127983 */ /* 0x002f220000300800 */
[----:B------:R-:W-:-:S05]  /*cf70*/  IMAD.WIDE R20, R9, 0x2, R4 ;  /* 0x0000000209147825 */ /* 0x000fca00078e0204 */
[----:B------:R1:W-:Y:S01]  /*cf80*/  STL.64 [R1+0x268], R20 ;  /* 0x0002681401007387 */ /* 0x0003e20000100a00 */
[----:B0-----:R-:W-:-:S03]  /*cf90*/  IMAD.WIDE R2, R17, 0x2, R4 ;  /* 0x0000000211027825 */ /* 0x001fc600078e0204 */
[----:B------:R-:W4:Y:S04]  /*cfa0*/  LDL.LU R19, [R1+0x330] ;  /* 0x0003300001137983 */ /* 0x000f280000300800 */
[----:B------:R0:W-:Y:S04]  /*cfb0*/  STL.64 [R1+0x278], R2 ;  /* 0x0002780201007387 */ /* 0x0001e80000100a00 */
[----:B------:R-:W4:Y:S04]  /*cfc0*/  LDL.LU R17, [R1+0x338] ;  /* 0x0003380001117983 */ /* 0x000f280000300800 */
[----:B-1----:R-:W4:Y:S04]  /*cfd0*/  LDL.LU R20, [R1+0x348] ;  /* 0x0003480001147983 */ /* 0x002f280000300800 */
[----:B------:R-:W4:Y:S01]  /*cfe0*/  LDL.LU R21, [R1+0x350] ;  /* 0x0003500001157983 */ /* 0x000f220000300800 */
[----:B0-----:R-:W-:-:S05]  /*cff0*/  IMAD.WIDE R2, R10, 0x2, R4 ;  /* 0x000000020a027825 */ /* 0x001fca00078e0204 */
[----:B------:R0:W-:Y:S04]  /*d000*/  STL.64 [R1+0x280], R2 ;  /* 0x0002800201007387 */ /* 0x0001e80000100a00 */
[----:B------:R-:W4:Y:S04]  /*d010*/  LDL.LU R22, [R1+0x360] ;  /* 0x0003600001167983 */ /* 0x000f280000300800 */
[----:B------:R-:W4:Y:S04]  /*d020*/  LDL.LU R23, [R1+0x368] ;  /* 0x0003680001177983 */ /* 0x000f280000300800 */
[----:B0-----:R-:W4:Y:S04]  /*d030*/  LDL.LU R2, [R1+0x378] ;  /* 0x0003780001027983 */ /* 0x001f280000300800 */
[----:B------:R-:W4:Y:S04]  /*d040*/  LDL.LU R3, [R1+0x380] ;  /* 0x0003800001037983 */ /* 0x000f280000300800 */
[----:B------:R-:W4:Y:S04]  /*d050*/  LDL.LU R9, [R1+0x390] ;  /* 0x0003900001097983 */ /* 0x000f280000300800 */
[----:B------:R-:W4:Y:S01]  /*d060*/  LDL.LU R10, [R1+0x398] ;  /* 0x00039800010a7983 */ /* 0x000f220000300800 */
[----:B------:R-:W-:-:S05]  /*d070*/  IMAD.WIDE R58, R59, 0x2, R4 ;  /* 0x000000023b3a7825 */ /* 0x000fca00078e0204 */
[----:B------:R0:W-:Y:S02]  /*d080*/  STL.64 [R1+0x290], R58 ;  /* 0x0002903a01007387 */ /* 0x0001e40000100a00 */
[----:B0-----:R-:W-:-:S05]  /*d090*/  IMAD.WIDE R58, R60, 0x2, R4 ;  /* 0x000000023c3a7825 */ /* 0x001fca00078e0204 */
[----:B------:R0:W-:Y:S02]  /*d0a0*/  STL.64 [R1+0x298], R58 ;  /* 0x0002983a01007387 */ /* 0x0001e40000100a00 */
[--C-:B0-----:R-:W-:Y:S02]  /*d0b0*/  IMAD.WIDE R58, R11, 0x2, R4.reuse ;  /* 0x000000020b3a7825 */ /* 0x101fe400078e0204 */
[----:B------:R-:W4:Y:S04]  /*d0c0*/  LDL.LU R11, [R1+0x3a8] ;  /* 0x0003a800010b7983 */ /* 0x000f280000300800 */
[----:B------:R0:W-:Y:S02]  /*d0d0*/  STL.64 [R1+0x2a8], R58 ;  /* 0x0002a83a01007387 */ /* 0x0001e40000100a00 */
[----:B0-----:R-:W-:-:S04]  /*d0e0*/  IMAD.WIDE R58, R61, 0x2, R4 ;  /* 0x000000023d3a7825 */ /* 0x001fc800078e0204 */
[--C-:B------:R-:W-:Y:S01]  /*d0f0*/  IMAD.WIDE R60, R6, 0x2, R4.reuse ;  /* 0x00000002063c7825 */ /* 0x100fe200078e0204 */
[----:B------:R0:W-:Y:S04]  /*d100*/  STL.64 [R1+0x2b0], R58 ;  /* 0x0002b03a01007387 */ /* 0x0001e80000100a00 */
[----:B------:R-:W4:Y:S04]  /*d110*/  LDL.LU R6, [R1+0x3b0] ;  /* 0x0003b00001067983 */ /* 0x000f280000300800 */
[----:B------:R-:W-:Y:S01]  /*d120*/  STL.64 [R1+0x2c0], R60 ;  /* 0x0002c03c01007387 */ /* 0x000fe20000100a00 */
[----:B0-----:R-:W-:-:S03]  /*d130*/  IMAD.WIDE R58, R7, 0x2, R4 ;  /* 0x00000002073a7825 */ /* 0x001fc600078e0204 */
[----:B------:R-:W4:Y:S04]  /*d140*/  LDL.LU R7, [R1+0x3c0] ;  /* 0x0003c00001077983 */ /* 0x000f280000300800 */
[----:B------:R0:W-:Y:S02]  /*d150*/  STL.64 [R1+0x2c8], R58 ;  /* 0x0002c83a01007387 */ /* 0x0001e40000100a00 */
[----:B0-----:R-:W-:-:S05]  /*d160*/  IMAD.WIDE R58, R14, 0x2, R4 ;  /* 0x000000020e3a7825 */ /* 0x001fca00078e0204 */
[----:B------:R3:W-:Y:S01]  /*d170*/  STL.64 [R1+0x2d8], R58 ;  /* 0x0002d83a01007387 */ /* 0x0007e20000100a00 */
[----:B--2---:R-:W-:-:S03]  /*d180*/  IMAD.WIDE R60, R8, 0x2, R4 ;  /* 0x00000002083c7825 */ /* 0x004fc600078e0204 */
[----:B------:R-:W2:Y:S04]  /*d190*/  LDL.LU R8, [R1+0x3c8] ;  /* 0x0003c80001087983 */ /* 0x000ea80000300800 */
[----:B------:R0:W-:Y:S01]  /*d1a0*/  STL.64 [R1+0x2e8], R60 ;  /* 0x0002e83c01007387 */ /* 0x0001e20000100a00 */
[----:B---3--:R-:W-:-:S03]  /*d1b0*/  IMAD.WIDE R58, R12, 0x2, R4 ;  /* 0x000000020c3a7825 */ /* 0x008fc600078e0204 */
[----:B------:R-:W3:Y:S04]  /*d1c0*/  LDL.LU R12, [R1+0x3d8] ;  /* 0x0003d800010c7983 */ /* 0x000ee80000300800 */
[----:B------:R4:W-:Y:S01]  /*d1d0*/  STL.64 [R1+0x2f0], R58 ;  /* 0x0002f03a01007387 */ /* 0x0009e20000100a00 */
[----:B0-----:R-:W-:-:S05]  /*d1e0*/  IMAD.WIDE R60, R15, 0x2, R4 ;  /* 0x000000020f3c7825 */ /* 0x001fca00078e0204 */
[----:B------:R-:W-:Y:S01]  /*d1f0*/  STL.64 [R1+0x300], R60 ;  /* 0x0003003c01007387 */ /* 0x000fe20000100a00 */
[----:B----4-:R-:W-:-:S03]  /*d200*/  IMAD.WIDE R58, R13, 0x2, R4 ;  /* 0x000000020d3a7825 */ /* 0x010fc600078e0204 */
[----:B------:R-:W4:Y:S04]  /*d210*/  LDL.LU R13, [R1+0x3e8] ;  /* 0x0003e800010d7983 */ /* 0x000f280000300800 */
[----:B------:R0:W-:Y:S01]  /*d220*/  STL.64 [R1+0x308], R58 ;  /* 0x0003083a01007387 */ /* 0x0001e20000100a00 */
[----:B------:R-:W-:-:S03]  /*d230*/  IMAD.WIDE R14, R16, 0x2, R4 ;  /* 0x00000002100e7825 */ /* 0x000fc600078e0204 */
[----:B------:R-:W4:Y:S01]  /*d240*/  LDL.LU R16, [R1+0x3f0] ;  /* 0x0003f00001107983 */ /* 0x000f220000300800 */
[----:B0-----:R-:W-:-:S03]  /*d250*/  IMAD.WIDE R58, R18, 0x2, R4 ;  /* 0x00000002123a7825 */ /* 0x001fc600078e0204 */
[----:B------:R0:W-:Y:S04]  /*d260*/  STL.64 [R1+0x318], R14 ;  /* 0x0003180e01007387 */ /* 0x0001e80000100a00 */
[----:B------:R-:W-:Y:S01]  /*d270*/  STL.64 [R1+0x320], R58 ;  /* 0x0003203a01007387 */ /* 0x000fe20000100a00 */
[----:B0-----:R-:W-:-:S04]  /*d280*/  IMAD.WIDE R14, R19, 0x2, R4 ;  /* 0x00000002130e7825 */ /* 0x001fc800078e0204 */
        /* <DEDUP_REMOVED lines=23> */
[----:B------:R-:W4:Y:S04]  /*d400*/  LDL.LU R61, [R1+0x430] ;  /* 0x00043000013d7983 */ /* 0x000f280000300800 */
[----:B------:R-:W4:Y:S01]  /*d410*/  LDL.LU R10, [R1+0x438] ;  /* 0x00043800010a7983 */ /* 0x000f220000300800 */
[----:B0-----:R-:W-:-:S05]  /*d420*/  IMAD.WIDE R2, R11, 0x2, R4 ;  /* 0x000000020b027825 */ /* 0x001fca00078e0204 */
[----:B------:R0:W-:Y:S04]  /*d430*/  STL.64 [R1+0x3a8], R2 ;  /* 0x0003a80201007387 */ /* 0x0001e80000100a00 */
[----:B------:R-:W4:Y:S04]  /*d440*/  LDL.LU R11, [R1+0x448] ;  /* 0x00044800010b7983 */ /* 0x000f280000300800 */
[----:B------:R-:W4:Y:S01]  /*d450*/  LDL.LU R14, [R1+0x450] ;  /* 0x00045000010e7983 */ /* 0x000f220000300800 */
[----:B------:R-:W-:-:S05]  /*d460*/  IMAD.WIDE R18, R6, 0x2, R4 ;  /* 0x0000000206127825 */ /* 0x000fca00078e0204 */
[----:B------:R-:W-:Y:S04]  /*d470*/  STL.64 [R1+0x3b0], R18 ;  /* 0x0003b01201007387 */ /* 0x000fe80000100a00 */
[----:B------:R-:W4:Y:S01]  /*d480*/  LDL.LU R23, [R1+0x460] ;  /* 0x0004600001177983 */ /* 0x000f220000300800 */
[----:B0-----:R-:W-:-:S05]  /*d490*/  IMAD.WIDE R2, R7, 0x2, R4 ;  /* 0x0000000207027825 */ /* 0x001fca00078e0204 */
[----:B------:R0:W-:Y:S04]  /*d4a0*/  STL.64 [R1+0x3c0], R2 ;  /* 0x0003c00201007387 */ /* 0x0001e80000100a00 */
[----:B0-----:R-:W4:Y:S04]  /*d4b0*/  LDL.LU R2, [R1+0x468] ;  /* 0x0004680001027983 */ /* 0x001f280000300800 */
[----:B------:R-:W4:Y:S01]  /*d4c0*/  LDL.LU R15, [R1+0x478] ;  /* 0x00047800010f7983 */ /* 0x000f220000300800 */
[----:B--2---:R-:W-:-:S05]  /*d4d0*/  IMAD.WIDE R6, R8, 0x2, R4 ;  /* 0x0000000208067825 */ /* 0x004fca00078e0204 */
[----:B------:R0:W-:Y:S01]  /*d4e0*/  STL.64 [R1+0x3c8], R6 ;  /* 0x0003c80601007387 */ /* 0x0001e20000100a00 */
[----:B---3--:R-:W-:-:S03]  /*d4f0*/  IMAD.WIDE R18, R12, 0x2, R4 ;  /* 0x000000020c127825 */ /* 0x008fc600078e0204 */
[----:B0-----:R-:W2:Y:S04]  /*d500*/  LDL.LU R6, [R1+0x480] ;  /* 0x0004800001067983 */ /* 0x001ea80000300800 */
[----:B------:R0:W-:Y:S04]  /*d510*/  STL.64 [R1+0x3d8], R18 ;  /* 0x0003d81201007387 */ /* 0x0001e80000100a00 */
[----:B------:R-:W3:Y:S01]  /*d520*/  LDL.LU R7, [R1+0x208] ;  /* 0x0002080001077983 */ /* 0x000ee20000300800 */
[----:B----4-:R-:W-:-:S03]  /*d530*/  IMAD.WIDE R20, R13, 0x2, R4 ;  /* 0x000000020d147825 */ /* 0x010fc600078e0204 */
[----:B0-----:R-:W4:Y:S04]  /*d540*/  LDL.LU R18, [R1+0x1e4] ;  /* 0x0001e40001127983 */ /* 0x001f280000300800 */
[----:B------:R0:W-:Y:S04]  /*d550*/  STL.64 [R1+0x3e8], R20 ;  /* 0x0003e81401007387 */ /* 0x0001e80000100a00 */
[----:B------:R-:W4:Y:S01]  /*d560*/  LDL.LU R19, [R1+0x1e0] ;  /* 0x0001e00001137983 */ /* 0x000f220000300800 */
[----:B------:R-:W-:-:S05]  /*d570*/  IMAD.WIDE R12, R16, 0x2, R4 ;  /* 0x00000002100c7825 */ /* 0x000fca00078e0204 */
[----:B------:R1:W-:Y:S04]  /*d580*/  STL.64 [R1+0x3f0], R12 ;  /* 0x0003f00c01007387 */ /* 0x0003e80000100a00 */
[----:B------:R-:W4:Y:S04]  /*d590*/  LDL.LU R3, [R1+0x1bc] ;  /* 0x0001bc0001037983 */ /* 0x000f280000300800 */
[----:B0-----:R-:W4:Y:S04]  /*d5a0*/  LDL.LU R20, [R1+0x1b8] ;  /* 0x0001b80001147983 */ /* 0x001f280000300800 */
[----:B------:R-:W4:Y:S01]  /*d5b0*/  LDL.LU R21, [R1+0x1a4] ;  /* 0x0001a40001157983 */ /* 0x000f220000300800 */
[----:B-1----:R-:W-:-:S05]  /*d5c0*/  IMAD.WIDE R12, R17, 0x2, R4 ;  /* 0x00000002110c7825 */ /* 0x002fca00078e0204 */
        /* <DEDUP_REMOVED lines=10> */
[----:B------:R0:W-:Y:S01]  /*d670*/  STL.64 [R1+0x418], R58 ;  /* 0x0004183a01007387 */ /* 0x0001e20000100a00 */
[----:B------:R-:W-:-:S04]  /*d680*/  IMAD.WIDE R60, R61, 0x2, R4 ;  /* 0x000000023d3c7825 */ /* 0x000fc800078e0204 */
[----:B0-----:R-:W-:-:S05]  /*d690*/  IMAD.WIDE R58, R9, 0x2, R4 ;  /* 0x00000002093a7825 */ /* 0x001fca00078e0204 */
[----:B------:R0:W-:Y:S04]  /*d6a0*/  STL.64 [R1+0x420], R58 ;  /* 0x0004203a01007387 */ /* 0x0001e80000100a00 */
[----:B0-----:R-:W4:Y:S04]  /*d6b0*/  LDL.LU.64 R58, [R1+0x1408] ;  /* 0x00140800013a7983 */ /* 0x001f280000300a00 */
[----:B------:R-:W4:Y:S04]  /*d6c0*/  LDL.LU R9, [R1+0x100] ;  /* 0x0001000001097983 */ /* 0x000f280000300800 */
[----:B------:R0:W-:Y:S02]  /*d6d0*/  STL.64 [R1+0x430], R60 ;  /* 0x0004303c01007387 */ /* 0x0001e40000100a00 */
[----:B0-----:R-:W-:-:S05]  /*d6e0*/  IMAD.WIDE R60, R10, 0x2, R4 ;  /* 0x000000020a3c7825 */ /* 0x001fca00078e0204 */
[----:B------:R0:W-:Y:S04]  /*d6f0*/  STL.64 [R1+0x438], R60 ;  /* 0x0004383c01007387 */ /* 0x0001e80000100a00 */
[----:B------:R-:W4:Y:S01]  /*d700*/  LDL.LU R10, [R1+0xc4] ;  /* 0x0000c400010a7983 */ /* 0x000f220000300800 */
[----:B0-----:R-:W-:-:S03]  /*d710*/  IMAD.WIDE R60, R11, 0x2, R4 ;  /* 0x000000020b3c7825 */ /* 0x001fc600078e0204 */
[----:B------:R-:W4:Y:S04]  /*d720*/  LDL.LU R11, [R1+0xc0] ;  /* 0x0000c000010b7983 */ /* 0x000f280000300800 */
[----:B------:R0:W-:Y:S02]  /*d730*/  STL.64 [R1+0x448], R60 ;  /* 0x0004483c01007387 */ /* 0x0001e40000100a00 */
[----:B0-----:R-:W-:-:S05]  /*d740*/  IMAD.WIDE R60, R14, 0x2, R4 ;  /* 0x000000020e3c7825 */ /* 0x001fca00078e0204 */
[----:B------:R0:W-:Y:S01]  /*d750*/  STL.64 [R1+0x450], R60 ;  /* 0x0004503c01007387 */ /* 0x0001e20000100a00 */
[----:B------:R-:W-:-:S04]  /*d760*/  IMAD.WIDE R14, R15, 0x2, R4 ;  /* 0x000000020f0e7825 */ /* 0x000fc800078e0204 */
[----:B0-----:R-:W-:-:S05]  /*d770*/  IMAD.WIDE R60, R23, 0x2, R4 ;  /* 0x00000002173c7825 */ /* 0x001fca00078e0204 */
[----:B------:R0:W-:Y:S02]  /*d780*/  STL.64 [R1+0x460], R60 ;  /* 0x0004603c01007387 */ /* 0x0001e40000100a00 */
[----:B0-----:R-:W-:-:S05]  /*d790*/  IMAD.WIDE R60, R2, 0x2, R4 ;  /* 0x00000002023c7825 */ /* 0x001fca00078e0204 */
[----:B------:R0:W-:Y:S04]  /*d7a0*/  STL.64 [R1+0x468], R60 ;  /* 0x0004683c01007387 */ /* 0x0001e80000100a00 */
[----:B0-----:R-:W4:Y:S04]  /*d7b0*/  LDL.LU.64 R60, [R1+0x1400] ;  /* 0x00140000013c7983 */ /* 0x001f280000300a00 */
[----:B------:R-:W4:Y:S04]  /*d7c0*/  LDL.LU R23, [R1+0x94] ;  /* 0x0000940001177983 */ /* 0x000f280000300800 */
[----:B------:R-:W4:Y:S04]  /*d7d0*/  LDL.LU R2, [R1+0x90] ;  /* 0x0000900001027983 */ /* 0x000f280000300800 */
[----:B------:R2:W-:Y:S02]  /*d7e0*/  STL.64 [R1+0x478], R14 ;  /* 0x0004780e01007387 */ /* 0x0005e40000100a00 */
[----:B--2---:R-:W-:-:S05]  /*d7f0*/  IMAD.WIDE R14, R6, 0x2, R4 ;  /* 0x00000002060e7825 */ /* 0x004fca00078e0204 */
[----:B------:R3:W-:Y:S04]  /*d800*/  STL.64 [R1+0x480], R14 ;  /* 0x0004800e01007387 */ /* 0x0007e80000100a00 */
[----:B------:R-:W2:Y:S01]  /*d810*/  LDL.LU R6, [R1+0x84] ;  /* 0x0000840001067983 */ /* 0x000ea20000300800 */
[----:B---3--:R-:W-:-:S03]  /*d820*/  IMAD.WIDE R14, R7, 0x2, R4 ;  /* 0x00000002070e7825 */ /* 0x008fc600078e0204 */
[----:B------:R-:W3:Y:S04]  /*d830*/  LDL.LU R7, [R1+0x80] ;  /* 0x0000800001077983 */ /* 0x000ee80000300800 */
[----:B------:R4:W-:Y:S02]  /*d840*/  STL.64 [R1+0x208], R14 ;  /* 0x0002080e01007387 */ /* 0x0009e40000100a00 */
[----:B----4-:R-:W-:-:S04]  /*d850*/  IMAD.WIDE R14, R18, 0x2, R4 ;  /* 0x00000002120e7825 */ /* 0x010fc800078e0204 */
[--C-:B------:R-:W-:Y:S01]  /*d860*/  IMAD.WIDE R18, R19, 0x2, R4.reuse ;  /* 0x0000000213127825 */ /* 0x100fe200078e0204 */
[----:B------:R0:W-:Y:S04]  /*d870*/  STL.64 [R1+0x498], R14 ;  /* 0x0004980e01007387 */ /* 0x0001e80000100a00 */
[----:B0-----:R-:W4:Y:S04]  /*d880*/  LDL.LU.64 R14, [R1+0x13f8] ;  /* 0x0013f800010e7983 */ /* 0x001f280000300a00 */
[----:B------:R0:W-:Y:S02]  /*d890*/  STL.64 [R1+0x1e0], R18 ;  /* 0x0001e01201007387 */ /* 0x0001e40000100a00 */
[----:B0-----:R-:W-:-:S02]  /*d8a0*/  IMAD.WIDE R18, R3, 0x2, R4 ;  /* 0x0000000203127825 */ /* 0x001fc400078e0204 */
[----:B------:R-:W2:Y:S04]  /*d8b0*/  LDL.LU R3, [R1+0x74] ;  /* 0x0000740001037983 */ /* 0x000ea80000300800 */
[----:B------:R0:W-:Y:S02]  /*d8c0*/  STL.64 [R1+0x4a8], R18 ;  /* 0x0004a81201007387 */ /* 0x0001e40000100a00 */
[----:B0-----:R-:W-:-:S04]  /*d8d0*/  IMAD.WIDE R18, R20, 0x2, R4 ;  /* 0x0000000214127825 */ /* 0x001fc800078e0204 */
[--C-:B------:R-:W-:Y:S01]  /*d8e0*/  IMAD.WIDE R20, R21, 0x2, R4.reuse ;  /* 0x0000000215147825 */ /* 0x100fe200078e0204 */
[----:B------:R0:W-:Y:S04]  /*d8f0*/  STL.64 [R1+0x1b8], R18 ;  /* 0x0001b81201007387 */ /* 0x0001e80000100a00 */
[----:B0-----:R-:W2:Y:S04]  /*d900*/  LDL.LU.64 R18, [R1+0x13f0] ;  /* 0x0013f00001127983 */ /* 0x001ea80000300a00 */
[----:B------:R0:W-:Y:S02]  /*d910*/  STL.64 [R1+0x4c0], R20 ;  /* 0x0004c01401007387 */ /* 0x0001e40000100a00 */
[----:B0-----:R-:W-:-:S05]  /*d920*/  IMAD.WIDE R20, R22, 0x2, R4 ;  /* 0x0000000216147825 */ /* 0x001fca00078e0204 */
[----:B------:R0:W-:Y:S02]  /*d930*/  STL.64 [R1+0x1a0], R20 ;  /* 0x0001a01401007387 */ /* 0x0001e40000100a00 */
[----:B0-----:R-:W-:-:S05]  /*d940*/  IMAD.WIDE R20, R8, 0x2, R4 ;  /* 0x0000000208147825 */ /* 0x001fca00078e0204 */
[----:B------:R0:W-:Y:S02]  /*d950*/  STL.64 [R1+0x4d0], R20 ;  /* 0x0004d01401007387 */ /* 0x0001e40000100a00 */
[----:B0-----:R-:W-:-:S04]  /*d960*/  IMAD.WIDE R20, R12, 0x2, R4 ;  /* 0x000000020c147825 */ /* 0x001fc800078e0204 */
[--C-:B------:R-:W-:Y:S01]  /*d970*/  IMAD.WIDE R12, R13, 0x2, R4.reuse ;  /* 0x000000020d0c7825 */ /* 0x100fe200078e0204 */
[----:B------:R0:W-:Y:S04]  /*d980*/  STL.64 [R1+0x178], R20 ;  /* 0x0001781401007387 */ /* 0x0001e80000100a00 */
[----:B0-----:R-:W2:Y:S04]  /*d990*/  LDL.LU.64 R20, [R1+0x13e8] ;  /* 0x0013e80001147983 */ /* 0x001ea80000300a00 */
[----:B------:R0:W-:Y:S02]  /*d9a0*/  STL.64 [R1+0x4e8], R12 ;  /* 0x0004e80c01007387 */ /* 0x0001e40000100a00 */
[----:B0-----:R-:W-:-:S04]  /*d9b0*/  IMAD.WIDE R12, R16, 0x2, R4 ;  /* 0x00000002100c7825 */ /* 0x001fc800078e0204 */
[--C-:B------:R-:W-:Y:S01]  /*d9c0*/  IMAD.WIDE R16, R17, 0x2, R4.reuse ;  /* 0x0000000211107825 */ /* 0x100fe200078e0204 */
[----:B------:R0:W-:Y:S04]  /*d9d0*/  STL.64 [R1+0x150], R12 ;  /* 0x0001500c01007387 */ /* 0x0001e80000100a00 */
[----:B0-----:R-:W2:Y:S04]  /*d9e0*/  LDL.LU.64 R12, [R1+0x13e0] ;  /* 0x0013e000010c7983 */ /* 0x001ea80000300a00 */
[----:B------:R0:W-:Y:S04]  /*d9f0*/  STL.64 [R1+0x4f8], R16 ;  /* 0x0004f81001007387 */ /* 0x0001e80000100a00 */
[----:B0-----:R-:W2:Y:S02]  /*da00*/  LDL.LU R16, [R1+0x13dc] ;  /* 0x0013dc0001107983 */ /* 0x001ea40000300800 */
[----:B--2---:R-:W-:-:S05]  /*da10*/  IMAD.WIDE R16, R16, 0x2, R4 ;  /* 0x0000000210107825 */ /* 0x004fca00078e0204 */
[----:B------:R0:W-:Y:S04]  /*da20*/  STL.64 [R1+0x128], R16 ;  /* 0x0001281001007387 */ /* 0x0001e80000100a00 */
[----:B0-----:R-:W2:Y:S01]  /*da30*/  LDL.LU R17, [R1+0x13d8] ;  /* 0x0013d80001117983 */ /* 0x001ea20000300800 */
[----:B------:R-:W-:-:S04]  /*da40*/  IMAD.WIDE R8, R9, 0x2, R4 ;  /* 0x0000000209087825 */ /* 0x000fc800078e0204 */
[----:B--2---:R-:W-:-:S05]  /*da50*/  IMAD.WIDE R16, R17, 0x2, R4 ;  /* 0x0000000211107825 */ /* 0x004fca00078e0204 */
[----:B------:R0:W-:Y:S04]  /*da60*/  STL.64 [R1+0x510], R16 ;  /* 0x0005101001007387 */ /* 0x0001e80000100a00 */
[----:B0-----:R-:W2:Y:S04]  /*da70*/  LDL.LU.64 R16, [R1+0x50] ;  /* 0x0000500001107983 */ /* 0x001ea80000300a00 */
[----:B------:R0:W-:Y:S02]  /*da80*/  STL.64 [R1+0x100], R8 ;  /* 0x0001000801007387 */ /* 0x0001e40000100a00 */
[----:B0-----:R-:W-:-:S05]  /*da90*/  IMAD.WIDE R8, R12, 0x2, R4 ;  /* 0x000000020c087825 */ /* 0x001fca00078e0204 */
[----:B------:R0:W-:Y:S02]  /*daa0*/  STL.64 [R1+0x520], R8 ;  /* 0x0005200801007387 */ /* 0x0001e40000100a00 */
[--C-:B0-----:R-:W-:Y:S02]  /*dab0*/  IMAD.WIDE R8, R13, 0x2, R4.reuse ;  /* 0x000000020d087825 */ /* 0x101fe400078e0204 */
[----:B------:R-:W2:Y:S04]  /*dac0*/  LDL.LU.64 R12, [R1+0x48] ;  /* 0x00004800010c7983 */ /* 0x000ea80000300a00 */
        /* <DEDUP_REMOVED lines=17> */
[----:B0-----:R-:W-:-:S05]  /*dbe0*/  IMAD.WIDE R22, R8, 0x2, R4 ;  /* 0x0000000208167825 */ /* 0x001fca00078e0204 */
[----:B------:R0:W-:Y:S02]  /*dbf0*/  STL.64 [R1+0x570], R22 ;  /* 0x0005701601007387 */ /* 0x0001e40000100a00 */
[--C-:B0-----:R-:W-:Y:S02]  /*dc00*/  IMAD.WIDE R22, R9, 0x2, R4.reuse ;  /* 0x0000000209167825 */ /* 0x101fe400078e0204 */
[----:B------:R-:W2:Y:S04]  /*dc10*/  LDL.LU.64 R8, [R1+0x38] ;  /* 0x0000380001087983 */ /* 0x000ea80000300a00 */
[----:B------:R0:W-:Y:S02]  /*dc20*/  STL.64 [R1+0x88], R22 ;  /* 0x0000881601007387 */ /* 0x0001e40000100a00 */
[----:B0-----:R-:W-:-:S04]  /*dc30*/  IMAD.WIDE R22, R6, 0x2, R4 ;  /* 0x0000000206167825 */ /* 0x001fc800078e0204 */
[--C-:B---3--:R-:W-:Y:S01]  /*dc40*/  IMAD.WIDE R6, R7, 0x2, R4.reuse ;  /* 0x0000000207067825 */ /* 0x108fe200078e0204 */
[----:B------:R0:W-:Y:S04]  /*dc50*/  STL.64 [R1+0x5a8], R22 ;  /* 0x0005a81601007387 */ /* 0x0001e80000100a00 */
[----:B0-----:R-:W3:Y:S04]  /*dc60*/  LDL.LU.64 R22, [R1+0x13c0] ;  /* 0x0013c00001167983 */ /* 0x001ee80000300a00 */
        /* <DEDUP_REMOVED lines=10> */
[----:B---3--:R-:W-:-:S05]  /*dd10*/  IMAD.WIDE R2, R22, 0x2, R4 ;  /* 0x0000000216027825 */ /* 0x008fca00078e0204 */
[----:B------:R0:W-:Y:S04]  /*dd20*/  STL.64 [R1+0x70], R2 ;  /* 0x0000700201007387 */ /* 0x0001e80000100a00 */
[----:B0-----:R-:W3:Y:S02]  /*dd30*/  LDL.LU R2, [R1+0x13b4] ;  /* 0x0013b40001027983 */ /* 0x001ee40000300800 */
[----:B---3--:R-:W-:-:S05]  /*dd40*/  IMAD.WIDE R2, R2, 0x2, R4 ;  /* 0x0000000202027825 */ /* 0x008fca00078e0204 */
[----:B------:R0:W-:Y:S04]  /*dd50*/  STL.64 [R1+0x5e0], R2 ;  /* 0x0005e00201007387 */ /* 0x0001e80000100a00 */
[----:B0-----:R-:W3:Y:S01]  /*dd60*/  LDL.LU R3, [R1+0x13b0] ;  /* 0x0013b00001037983 */ /* 0x001ee20000300800 */
[----:B------:R-:W-:-:S04]  /*dd70*/  IMAD.WIDE R22, R23, 0x2, R4 ;  /* 0x0000000217167825 */ /* 0x000fc800078e0204 */
        /* <DEDUP_REMOVED lines=14> */
[----:B---3--:R-:W-:-:S05]  /*de60*/  IMAD.WIDE R2, R3, 0x2, R4 ;  /* 0x0000000203027825 */ /* 0x008fca00078e0204 */
[----:B------:R0:W-:Y:S04]  /*de70*/  STL.64 [R1+0x68], R2 ;  /* 0x0000680201007387 */ /* 0x0001e80000100a00 */
[----:B0-----:R-:W3:Y:S04]  /*de80*/  LDL.LU.64 R2, [R1+0x28] ;  /* 0x0000280001027983 */ /* 0x001ee80000300a00 */
[----:B------:R0:W-:Y:S02]  /*de90*/  STL.64 [R1+0x5f8], R22 ;  /* 0x0005f81601007387 */ /* 0x0001e40000100a00 */
[----:B0-----:R-:W-:-:S04]  /*dea0*/  IMAD.WIDE R22, R20, 0x2, R4 ;  /* 0x0000000214167825 */ /* 0x001fc800078e0204 */
[--C-:B------:R-:W-:Y:S01]  /*deb0*/  IMAD.WIDE R20, R21, 0x2, R4.reuse ;  /* 0x0000000215147825 */ /* 0x100fe200078e0204 */
[----:B------:R0:W-:Y:S03]  /*dec0*/  STL.64 [R1+0x60], R22 ;  /* 0x0000601601007387 */ /* 0x0001e60000100a00 */
[--C-:B------:R-:W-:Y:S01]  /*ded0*/  IMAD.WIDE R38, R38, 0x2, R4.reuse ;  /* 0x0000000226267825 */ /* 0x100fe200078e0204 */
[----:B0-----:R-:W3:Y:S04]  /*dee0*/  LDL.LU.64 R22, [R1+0x13a8] ;  /* 0x0013a80001167983 */ /* 0x001ee80000300a00 */
[----:B------:R0:W-:Y:S01]  /*def0*/  STL.64 [R1+0x608], R20 ;  /* 0x0006081401007387 */ /* 0x0001e20000100a00 */
[----:B------:R-:W-:-:S04]  /*df00*/  IMAD.WIDE R42, R42, 0x2, R4 ;  /* 0x000000022a2a7825 */ /* 0x000fc800078e0204 */
[----:B------:R-:W-:-:S04]  /*df10*/  IMAD.WIDE R52, R53, 0x2, R4 ;  /* 0x0000000235347825 */ /* 0x000fc800078e0204 */
[----:B0-----:R-:W-:-:S04]  /*df20*/  IMAD.WIDE R20, R18, 0x2, R4 ;  /* 0x0000000212147825 */ /* 0x001fc800078e0204 */
[--C-:B------:R-:W-:Y:S01]  /*df30*/  IMAD.WIDE R18, R19, 0x2, R4.reuse ;  /* 0x0000000213127825 */ /* 0x100fe200078e0204 */
[----:B------:R0:W-:Y:S03]  /*df40*/  STL.64 [R1+0x58], R20 ;  /* 0x0000581401007387 */ /* 0x0001e60000100a00 */
[----:B------:R-:W-:-:S04]  /*df50*/  IMAD.WIDE R4, R0, 0x2, R4 ;  /* 0x0000000200047825 */ /* 0x000fc800078e0204 */
[----:B------:R-:W-:Y:S01]  /*df60*/  IMAD.MOV.U32 R0, RZ, RZ, R17 ;  /* 0x000000ffff007224 */ /* 0x000fe200078e0011 */
[----:B0-----:R-:W3:Y:S04]  /*df70*/  LDL.LU.64 R20, [R1+0x13a0] ;  /* 0x0013a00001147983 */ /* 0x001ee80000300a00 */
[----:B------:R0:W-:Y:S04]  /*df80*/  STL.64 [R1+0x630], R18 ;  /* 0x0006301201007387 */ /* 0x0001e80000100a00 */
[----:B0-----:R-:W3:Y:S04]  /*df90*/  LDL.LU.64 R18, [R1+0x1398] ;  /* 0x0013980001127983 */ /* 0x001ee80000300a00 */
[----:B------:R0:W-:Y:S04]  /*dfa0*/  STL [R1+0x1348], R16 ;  /* 0x0013481001007387 */ /* 0x0001e80000100800 */
[----:B0-----:R-:W3:Y:S04]  /*dfb0*/  LDL.LU.64 R16, [R1+0x1390] ;  /* 0x0013900001107983 */ /* 0x001ee80000300a00 */
[----:B----4-:R-:W-:Y:S04]  /*dfc0*/  STL [R1+0x1344], R14 ;  /* 0x0013440e01007387 */ /* 0x010fe80000100800 */
[----:B------:R0:W-:Y:S02]  /*dfd0*/  STL [R1+0x1340], R0 ;  /* 0x0013400001007387 */ /* 0x0001e40000100800 */
[----:B0-----:R-:W-:-:S02]  /*dfe0*/  IMAD.MOV.U32 R0, RZ, RZ, R15 ;  /* 0x000000ffff007224 */ /* 0x001fc400078e000f */
[----:B------:R-:W4:Y:S04]  /*dff0*/  LDL.LU.64 R14, [R1+0x1388] ;  /* 0x00138800010e7983 */ /* 0x000f280000300a00 */
[----:B------:R-:W-:Y:S04]  /*e000*/  STL [R1+0x133c], R12 ;  /* 0x00133c0c01007387 */ /* 0x000fe80000100800 */
[----:B------:R0:W-:Y:S02]  /*e010*/  STL [R1+0x1338], R0 ;  /* 0x0013380001007387 */ /* 0x0001e40000100800 */
[----:B0-----:R-:W-:-:S02]  /*e020*/  MOV R0, R13 ;  /* 0x0000000d00007202 */ /* 0x001fc40000000f00 */
[----:B------:R-:W4:Y:S04]  /*e030*/  LDL.LU.64 R12, [R1+0x1380] ;  /* 0x00138000010c7983 */ /* 0x000f280000300a00 */
[----:B------:R-:W-:Y:S04]  /*e040*/  STL [R1+0x1334], R60 ;  /* 0x0013343c01007387 */ /* 0x000fe80000100800 */
[----:B------:R0:W-:Y:S04]  /*e050*/  STL [R1+0x1330], R0 ;  /* 0x0013300001007387 */ /* 0x0001e80000100800 */
[----:B------:R1:W-:Y:S01]  /*e060*/  STL [R1+0x1328], R61 ;  /* 0x0013283d01007387 */ /* 0x0003e20000100800 */
[----:B0-----:R-:W-:-:S03]  /*e070*/  IMAD.MOV.U32 R0, RZ, RZ, R11 ;  /* 0x000000ffff007224 */ /* 0x001fc600078e000b */
[----:B-1----:R-:W4:Y:S04]  /*e080*/  LDL.LU.64 R60, [R1+0x8] ;  /* 0x00000800013c7983 */ /* 0x002f280000300a00 */
[----:B------:R0:W-:Y:S04]  /*e090*/  STL [R1+0x132c], R10 ;  /* 0x00132c0a01007387 */ /* 0x0001e80000100800 */
[----:B0-----:R-:W4:Y:S04]  /*e0a0*/  LDL.LU.64 R10, [R1+0x1378] ;  /* 0x00137800010a7983 */ /* 0x001f280000300a00 */
        /* <DEDUP_REMOVED lines=10> */
[----:B--2---:R-:W-:-:S03]  /*e150*/  IMAD.MOV.U32 R0, RZ, RZ, R7 ;  /* 0x000000ffff007224 */ /* 0x004fc600078e0007 */
[----:B0-----:R-:W2:Y:S04]  /*e160*/  LDL.LU.64 R56, [R1+0x18] ;  /* 0x0000180001387983 */ /* 0x001ea80000300a00 */
[----:B------:R0:W-:Y:S04]  /*e170*/  STL [R1+0x130c], R6 ;  /* 0x00130c0601007387 */ /* 0x0001e80000100800 */
[----:B0-----:R-:W2:Y:S04]  /*e180*/  LDL.LU.64 R6, [R1+0x1368] ;  /* 0x0013680001067983 */ /* 0x001ea80000300a00 */
[----:B------:R-:W-:Y:S04]  /*e190*/  STL [R1+0x1304], R54 ;  /* 0x0013043601007387 */ /* 0x000fe80000100800 */
[----:B------:R-:W-:Y:S04]  /*e1a0*/  STL [R1+0x1300], R0 ;  /* 0x0013000001007387 */ /* 0x000fe80000100800 */
[----:B------:R0:W-:Y:S04]  /*e1b0*/  STL [R1+0x12f8], R55 ;  /* 0x0012f83701007387 */ /* 0x0001e80000100800 */
[----:B0-----:R-:W2:Y:S04]  /*e1c0*/  LDL.LU.64 R54, [R1+0x20] ;  /* 0x0000200001367983 */ /* 0x001ea80000300a00 */
[----:B---3--:R0:W-:Y:S01]  /*e1d0*/  STL [R1+0x12fc], R2 ;  /* 0x0012fc0201007387 */ /* 0x0081e20000100800 */
[----:B------:R-:W-:-:S03]  /*e1e0*/  IMAD.MOV.U32 R0, RZ, RZ, R3 ;  /* 0x000000ffff007224 */ /* 0x000fc600078e0003 */
[----:B0-----:R-:W3:Y:S04]  /*e1f0*/  LDL.LU.64 R2, [R1+0x1360] ;  /* 0x0013600001027983 */ /* 0x001ee80000300a00 */
[----:B------:R-:W-:Y:S04]  /*e200*/  STL [R1+0x12f4], R24 ;  /* 0x0012f41801007387 */ /* 0x000fe80000100800 */
[----:B------:R2:W-:Y:S04]  /*e210*/  STL [R1+0x12f0], R0 ;  /* 0x0012f00001007387 */ /* 0x0005e80000100800 */
[----:B------:R-:W-:Y:S01]  /*e220*/  STL [R1+0x12e8], R25 ;  /* 0x0012e81901007387 */ /* 0x000fe20000100800 */
[----:B--2---:R-:W-:-:S03]  /*e230*/  IMAD.MOV.U32 R0, RZ, RZ, R55 ;  /* 0x000000ffff007224 */ /* 0x004fc600078e0037 */
[----:B------:R-:W-:Y:S04]  /*e240*/  STL [R1+0x12ec], R54 ;  /* 0x0012ec3601007387 */ /* 0x000fe80000100800 */
[----:B------:R-:W-:Y:S04]  /*e250*/  STL [R1+0x12e4], R26 ;  /* 0x0012e41a01007387 */ /* 0x000fe80000100800 */
[----:B------:R0:W-:Y:S04]  /*e260*/  STL [R1+0x12e0], R0 ;  /* 0x0012e00001007387 */ /* 0x0001e80000100800 */
[----:B------:R-:W-:Y:S01]  /*e270*/  STL [R1+0x12d8], R27 ;  /* 0x0012d81b01007387 */ /* 0x000fe20000100800 */
[----:B0-----:R-:W-:-:S03]  /*e280*/  IMAD.MOV.U32 R0, RZ, RZ, R57 ;  /* 0x000000ffff007224 */ /* 0x001fc600078e0039 */
[----:B------:R-:W-:Y:S04]  /*e290*/  STL [R1+0x12dc], R56 ;  /* 0x0012dc3801007387 */ /* 0x000fe80000100800 */
[----:B------:R-:W-:Y:S04]  /*e2a0*/  STL [R1+0x12d4], R28 ;  /* 0x0012d41c01007387 */ /* 0x000fe80000100800 */
[----:B------:R4:W-:Y:S04]  /*e2b0*/  STL [R1+0x12d0], R0 ;  /* 0x0012d00001007387 */ /* 0x0009e80000100800 */
[----:B------:R-:W-:Y:S01]  /*e2c0*/  STL [R1+0x12c8], R29 ;  /* 0x0012c81d01007387 */ /* 0x000fe20000100800 */
[----:B----4-:R-:W-:-:S03]  /*e2d0*/  IMAD.MOV.U32 R0, RZ, RZ, R59 ;  /* 0x000000ffff007224 */ /* 0x010fc600078e003b */
[----:B------:R-:W-:Y:S04]  /*e2e0*/  STL [R1+0x12cc], R58 ;  /* 0x0012cc3a01007387 */ /* 0x000fe80000100800 */
[----:B------:R-:W-:Y:S04]  /*e2f0*/  STL [R1+0x12c4], R30 ;  /* 0x0012c41e01007387 */ /* 0x000fe80000100800 */
[----:B------:R0:W-:Y:S04]  /*e300*/  STL [R1+0x12c0], R0 ;  /* 0x0012c00001007387 */ /* 0x0001e80000100800 */
[----:B------:R-:W-:Y:S01]  /*e310*/  STL [R1+0x12b8], R31 ;  /* 0x0012b81f01007387 */ /* 0x000fe20000100800 */
[----:B0-----:R-:W-:-:S03]  /*e320*/  MOV R0, R61 ;  /* 0x0000003d00007202 */ /* 0x001fc60000000f00 */
[----:B------:R-:W-:Y:S04]  /*e330*/  STL [R1+0x12bc], R60 ;  /* 0x0012bc3c01007387 */ /* 0x000fe80000100800 */
[----:B------:R-:W-:Y:S04]  /*e340*/  STL [R1+0x12b4], R32 ;  /* 0x0012b42001007387 */ /* 0x000fe80000100800 */
[----:B------:R-:W-:Y:S04]  /*e350*/  STL [R1+0x12b0], R0 ;  /* 0x0012b00001007387 */ /* 0x000fe80000100800 */
[----:B------:R-:W-:Y:S04]  /*e360*/  STL [R1+0x12a8], R33 ;  /* 0x0012a82101007387 */ /* 0x000fe80000100800 */
[----:B---3--:R-:W-:Y:S04]  /*e370*/  STL [R1+0x12ac], R2 ;  /* 0x0012ac0201007387 */ /* 0x008fe80000100800 */
[----:B------:R-:W-:Y:S04]  /*e380*/  STL [R1+0x12a0], R3 ;  /* 0x0012a00301007387 */ /* 0x000fe80000100800 */
[----:B------:R-:W-:Y:S04]  /*e390*/  STL [R1+0x12a4], R34 ;  /* 0x0012a42201007387 */ /* 0x000fe80000100800 */
[----:B------:R-:W-:Y:S04]  /*e3a0*/  STL [R1+0x1298], R35 ;  /* 0x0012982301007387 */ /* 0x000fe80000100800 */
[----:B------:R-:W-:Y:S04]  /*e3b0*/  STL [R1+0x129c], R6 ;  /* 0x00129c0601007387 */ /* 0x000fe80000100800 */
[----:B------:R-:W-:Y:S04]  /*e3c0*/  STL [R1+0x1290], R7 ;  /* 0x0012900701007387 */ /* 0x000fe80000100800 */
[----:B------:R-:W-:Y:S04]  /*e3d0*/  STL [R1+0x1294], R36 ;  /* 0x0012942401007387 */ /* 0x000fe80000100800 */
[----:B------:R-:W-:Y:S04]  /*e3e0*/  STL [R1+0x1288], R37 ;  /* 0x0012882501007387 */ /* 0x000fe80000100800 */
[----:B------:R0:W-:Y:S04]  /*e3f0*/  STL [R1+0x128c], R8 ;  /* 0x00128c0801007387 */ /* 0x0001e80000100800 */
[----:B------:R-:W-:Y:S04]  /*e400*/  STL [R1+0x1280], R9 ;  /* 0x0012800901007387 */ /* 0x000fe80000100800 */
[----:B------:R-:W-:Y:S04]  /*e410*/  STL [R1+0x1284], R38 ;  /* 0x0012842601007387 */ /* 0x000fe80000100800 */
[----:B------:R-:W-:Y:S01]  /*e420*/  STL [R1+0x1278], R39 ;  /* 0x0012782701007387 */ /* 0x000fe20000100800 */
[----:B0-----:R-:W0:Y:S03]  /*e430*/  LDC R8, c[0x0][0x3a8] ;  /* 0x0000ea00ff087b82 */ /* 0x001e260000000800 */
[----:B------:R-:W-:Y:S04]  /*e440*/  STL [R1+0x127c], R10 ;  /* 0x00127c0a01007387 */ /* 0x000fe80000100800 */
[----:B------:R-:W-:Y:S04]  /*e450*/  STL [R1+0x1270], R11 ;  /* 0x0012700b01007387 */ /* 0x000fe80000100800 */
[----:B------:R-:W-:Y:S04]  /*e460*/  STL [R1+0x1274], R40 ;  /* 0x0012742801007387 */ /* 0x000fe80000100800 */
[----:B------:R-:W-:Y:S04]  /*e470*/  STL [R1+0x1268], R41 ;  /* 0x0012682901007387 */ /* 0x000fe80000100800 */
[----:B------:R-:W-:Y:S04]  /*e480*/  STL [R1+0x126c], R12 ;  /* 0x00126c0c01007387 */ /* 0x000fe80000100800 */
[----:B------:R-:W-:Y:S04]  /*e490*/  STL [R1+0x1260], R13 ;  /* 0x0012600d01007387 */ /* 0x000fe80000100800 */
[----:B------:R-:W-:Y:S04]  /*e4a0*/  STL [R1+0x1264], R42 ;  /* 0x0012642a01007387 */ /* 0x000fe80000100800 */
[----:B------:R-:W-:Y:S04]  /*e4b0*/  STL [R1+0x1258], R43 ;  /* 0x0012582b01007387 */ /* 0x000fe80000100800 */
[----:B------:R-:W2:Y:S04]  /*e4c0*/  LDL.LU.64 R56, [R1+0xa0] ;  /* 0x0000a00001387983 */ /* 0x000ea80000300a00 */
[----:B------:R-:W-:Y:S04]  /*e4d0*/  STL [R1+0x125c], R14 ;  /* 0x00125c0e01007387 */ /* 0x000fe80000100800 */
[----:B------:R-:W-:Y:S04]  /*e4e0*/  STL [R1+0x1250], R15 ;  /* 0x0012500f01007387 */ /* 0x000fe80000100800 */
[----:B------:R-:W3:Y:S04]  /*e4f0*/  LDL.LU.64 R58, [R1+0xa8] ;  /* 0x0000a800013a7983 */ /* 0x000ee80000300a00 */
[----:B------:R-:W-:Y:S04]  /*e500*/  STL [R1+0x1254], R44 ;  /* 0x0012542c01007387 */ /* 0x000fe80000100800 */
[----:B------:R-:W-:Y:S04]  /*e510*/  STL [R1+0x1248], R45 ;  /* 0x0012482d01007387 */ /* 0x000fe80000100800 */
[----:B------:R-:W4:Y:S04]  /*e520*/  LDL.LU.64 R60, [R1+0xb0] ;  /* 0x0000b000013c7983 */ /* 0x000f280000300a00 */
        /* <DEDUP_REMOVED lines=24> */
[----:B--2---:R1:W-:Y:S01]  /*e6b0*/  STL [R1+0x764], R56 ;  /* 0x0007643801007387 */ /* 0x0043e20000100800 */
[----:B------:R-:W-:-:S03]  /*e6c0*/  IMAD.MOV.U32 R0, RZ, RZ, R57 ;  /* 0x000000ffff007224 */ /* 0x000fc600078e0039 */
[----:B-1----:R-:W2:Y:S04]  /*e6d0*/  LDL.LU.64 R56, [R1+0x110] ;  /* 0x0001100001387983 */ /* 0x002ea80000300a00 */
[----:B------:R1:W-:Y:S04]  /*e6e0*/  STL [R1+0x760], R0 ;  /* 0x0007600001007387 */ /* 0x0003e80000100800 */
[----:B---3--:R3:W-:Y:S01]  /*e6f0*/  STL [R1+0x76c], R58 ;  /* 0x00076c3a01007387 */ /* 0x0087e20000100800 */
[----:B-1----:R-:W-:-:S03]  /*e700*/  IMAD.MOV.U32 R0, RZ, RZ, R59 ;  /* 0x000000ffff007224 */ /* 0x002fc600078e003b */
[----:B---3--:R-:W3:Y:S04]  /*e710*/  LDL.LU.64 R58, [R1+0x118] ;  /* 0x00011800013a7983 */ /* 0x008ee80000300a00 */
[----:B------:R1:W-:Y:S04]  /*e720*/  STL [R1+0x768], R0 ;  /* 0x0007680001007387 */ /* 0x0003e80000100800 */
[----:B----4-:R4:W-:Y:S01]  /*e730*/  STL [R1+0x774], R60 ;  /* 0x0007743c01007387 */ /* 0x0109e20000100800 */
[----:B-1----:R-:W-:-:S03]  /*e740*/  IMAD.MOV.U32 R0, RZ, RZ, R61 ;  /* 0x000000ffff007224 */ /* 0x002fc600078e003d */
[----:B----4-:R-:W4:Y:S04]  /*e750*/  LDL.LU.64 R60, [R1+0x120] ;  /* 0x00012000013c7983 */ /* 0x010f280000300a00 */
[----:B------:R1:W-:Y:S04]  /*e760*/  STL [R1+0x770], R0 ;  /* 0x0007700001007387 */ /* 0x0003e80000100800 */
[----:B------:R0:W-:Y:S01]  /*e770*/  STL [R1+0x77c], R2 ;  /* 0x00077c0201007387 */ /* 0x0001e20000100800 */
[----:B-1----:R-:W-:-:S03]  /*e780*/  IMAD.MOV.U32 R0, RZ, RZ, R3 ;  /* 0x000000ffff007224 */ /* 0x002fc600078e0003 */
[----:B0-----:R-:W4:Y:S04]  /*e790*/  LDL.LU.64 R2, [R1+0x130] ;  /* 0x0001300001027983 */ /* 0x001f280000300a00 */
[----:B------:R0:W-:Y:S04]  /*e7a0*/  STL [R1+0x778], R0 ;  /* 0x0007780001007387 */ /* 0x0001e80000100800 */
[----:B------:R1:W-:Y:S01]  /*e7b0*/  STL [R1+0x784], R32 ;  /* 0x0007842001007387 */ /* 0x0003e20000100800 */
[----:B0-----:R-:W-:-:S03]  /*e7c0*/  IMAD.MOV.U32 R0, RZ, RZ, R33 ;  /* 0x000000ffff007224 */ /* 0x001fc600078e0021 */
[----:B-1----:R-:W4:Y:S04]  /*e7d0*/  LDL.LU.64 R32, [R1+0x138] ;  /* 0x0001380001207983 */ /* 0x002f280000300a00 */
        /* <DEDUP_REMOVED lines=10> */
[----:B0-----:R-:W-:-:S03]  /*e880*/  MOV R0, R27 ;  /* 0x0000001b00007202 */ /* 0x001fc60000000f00 */
        /* <DEDUP_REMOVED lines=14> */
[----:B--2---:R1:W-:Y:S01]  /*e970*/  STL [R1+0x7bc], R56 ;  /* 0x0007bc3801007387 */ /* 0x0043e20000100800 */
[----:B0-----:R-:W-:-:S03]  /*e980*/  IMAD.MOV.U32 R0, RZ, RZ, R57 ;  /* 0x000000ffff007224 */ /* 0x001fc600078e0039 */
[----:B-1----:R-:W2:Y:S04]  /*e990*/  LDL.LU.64 R56, [R1+0x180] ;  /* 0x0001800001387983 */ /* 0x002ea80000300a00 */
[----:B------:R0:W-:Y:S04]  /*e9a0*/  STL [R1+0x7b8], R0 ;  /* 0x0007b80001007387 */ /* 0x0001e80000100800 */
[----:B---3--:R1:W-:Y:S01]  /*e9b0*/  STL [R1+0x7c4], R58 ;  /* 0x0007c43a01007387 */ /* 0x0083e20000100800 */
[----:B0-----:R-:W-:-:S03]  /*e9c0*/  IMAD.MOV.U32 R0, RZ, RZ, R59 ;  /* 0x000000ffff007224 */ /* 0x001fc600078e003b */
[----:B-1----:R-:W3:Y:S04]  /*e9d0*/  LDL.LU.64 R58, [R1+0x188] ;  /* 0x00018800013a7983 */ /* 0x002ee80000300a00 */
[----:B------:R0:W-:Y:S04]  /*e9e0*/  STL [R1+0x7c0], R0 ;  /* 0x0007c00001007387 */ /* 0x0001e80000100800 */
[----:B----4-:R1:W-:Y:S01]  /*e9f0*/  STL [R1+0x7cc], R60 ;  /* 0x0007cc3c01007387 */ /* 0x0103e20000100800 */
        /* <DEDUP_REMOVED lines=40> */
[----:B0-----:R-:W-:-:S03]  /*ec80*/  MOV R0, R59 ;  /* 0x0000003b00007202 */ /* 0x001fc60000000f00 */
        /* <DEDUP_REMOVED lines=127> */
[----:B0-----:R-:W-:-:S03]  /*f480*/  MOV R0, R57 ;  /* 0x0000003900007202 */ /* 0x001fc60000000f00 */
        /* <DEDUP_REMOVED lines=386> */
[----:B------:R-:W-:Y:S04]  /*10cb0*/  STL [R1+0xc24], R34 ;  /* 0x000c242201007387 */ /* 0x000fe80000100800 */
[----:B------:R-:W4:Y:S01]  /*10cc0*/  LDL.LU.64 R6, [R1+0x128] ;  /* 0x0001280001067983 */ /* 0x000f220000300a00 */
[----:B0-----:R-:W-:-:S05]  /*10cd0*/  IMAD.MOV.U32 R0, RZ, RZ, R35 ;  /* 0x000000ffff007224 */ /* 0x001fca00078e0023 */
        /* <DEDUP_REMOVED lines=35> */
[----:B------:R-:W4:Y:S04]  /*10f10*/  LDL.LU.64 R28, [R1+0x680] ;  /* 0x00068000011c7983 */ /* 0x000f280000300a00 */
[----:B------:R-:W-:Y:S04]  /*10f20*/  STL [R1+0xc74], R24 ;  /* 0x000c741801007387 */ /* 0x000fe80000100800 */
[----:B------:R0:W-:Y:S04]  /*10f30*/  STL [R1+0xc68], R0 ;  /* 0x000c680001007387 */ /* 0x0001e80000100800 */
[----:B-1----:R-:W4:Y:S01]  /*10f40*/  LDL.LU.64 R26, [R1+0x538] ;  /* 0x00053800011a7983 */ /* 0x002f220000300a00 */
[----:B0-----:R-:W-:-:S03]  /*10f50*/  IMAD.MOV.U32 R0, RZ, RZ, R25 ;  /* 0x000000ffff007224 */ /* 0x001fc600078e0019 */
[----:B------:R-:W-:Y:S04]  /*10f60*/  STL [R1+0xc7c], R6 ;  /* 0x000c7c0601007387 */ /* 0x000fe80000100800 */
[----:B------:R0:W-:Y:S04]  /*10f70*/  STL [R1+0xc70], R0 ;  /* 0x000c700001007387 */ /* 0x0001e80000100800 */
[----:B------:R-:W4:Y:S01]  /*10f80*/  LDL.LU.64 R24, [R1+0x688] ;  /* 0x0006880001187983 */ /* 0x000f220000300a00 */
[----:B0-----:R-:W-:-:S03]  /*10f90*/  IMAD.MOV.U32 R0, RZ, RZ, R7 ;  /* 0x000000ffff007224 */ /* 0x001fc600078e0007 */
[----:B------:R-:W-:Y:S04]  /*10fa0*/  STL [R1+0xc84], R54 ;  /* 0x000c843601007387 */ /* 0x000fe80000100800 */
[----:B------:R0:W-:Y:S02]  /*10fb0*/  STL [R1+0xc78], R0 ;  /* 0x000c780001007387 */ /* 0x0001e40000100800 */
[----:B0-----:R-:W-:Y:S02]  /*10fc0*/  IMAD.MOV.U32 R0, RZ, RZ, R55 ;  /* 0x000000ffff007224 */ /* 0x001fe400078e0037 */
[----:B------:R-:W4:Y:S04]  /*10fd0*/  LDL.LU.64 R54, [R1+0xc0] ;  /* 0x0000c00001367983 */ /* 0x000f280000300a00 */
        /* <DEDUP_REMOVED lines=25> */
[----:B------:R-:W-:Y:S01]  /*11170*/  STL [R1+0xcbc], R34 ;  /* 0x000cbc2201007387 */ /* 0x000fe20000100800 */
[----:B0-----:R-:W-:-:S03]  /*11180*/  IMAD.MOV.U32 R0, RZ, RZ, R35 ;  /* 0x000000ffff007224 */ /* 0x001fc600078e0023 */
[----:B------:R-:W-:Y:S04]  /*11190*/  STL [R1+0xcc4], R28 ;  /* 0x000cc41c01007387 */ /* 0x000fe80000100800 */
[----:B------:R0:W-:Y:S04]  /*111a0*/  STL [R1+0xcb8], R0 ;  /* 0x000cb80001007387 */ /* 0x0001e80000100800 */
[----:B------:R-:W4:Y:S01]  /*111b0*/  LDL.LU.64 R36, [R1+0x6a8] ;  /* 0x0006a80001247983 */ /* 0x000f220000300a00 */
[----:B0-----:R-:W-:-:S03]  /*111c0*/  IMAD.MOV.U32 R0, RZ, RZ, R29 ;  /* 0x000000ffff007224 */ /* 0x001fc600078e001d */
[----:B------:R-:W-:Y:S04]  /*111d0*/  STL [R1+0xccc], R26 ;  /* 0x000ccc1a01007387 */ /* 0x000fe80000100800 */
[----:B------:R0:W-:Y:S04]  /*111e0*/  STL [R1+0xcc0], R0 ;  /* 0x000cc00001007387 */ /* 0x0001e80000100800 */
[----:B------:R-:W4:Y:S01]  /*111f0*/  LDL.LU.64 R28, [R1+0x90] ;  /* 0x00009000011c7983 */ /* 0x000f220000300a00 */
[----:B0-----:R-:W-:-:S03]  /*11200*/  IMAD.MOV.U32 R0, RZ, RZ, R27 ;  /* 0x000000ffff007224 */ /* 0x001fc600078e001b */
[----:B------:R-:W-:Y:S04]  /*11210*/  STL [R1+0xcd4], R24 ;  /* 0x000cd41801007387 */ /* 0x000fe80000100800 */
[----:B------:R0:W-:Y:S04]  /*11220*/  STL [R1+0xcc8], R0 ;  /* 0x000cc80001007387 */ /* 0x0001e80000100800 */
[----:B------:R-:W4:Y:S04]  /*11230*/  LDL.LU.64 R26, [R1+0x6b0] ;  /* 0x0006b000011a7983 */ /* 0x000f280000300a00 */
[----:B------:R-:W4:Y:S01]  /*11240*/  LDL.LU.64 R6, [R1+0x570] ;  /* 0x0005700001067983 */ /* 0x000f220000300a00 */
[----:B0-----:R-:W-:-:S05]  /*11250*/  IMAD.MOV.U32 R0, RZ, RZ, R25 ;  /* 0x000000ffff007224 */ /* 0x001fca00078e0019 */
[----:B------:R0:W-:Y:S04]  /*11260*/  STL [R1+0xcd0], R0 ;  /* 0x000cd00001007387 */ /* 0x0001e80000100800 */
[----:B------:R-:W-:Y:S01]  /*11270*/  STL [R1+0xcdc], R54 ;  /* 0x000cdc3601007387 */ /* 0x000fe20000100800 */
[----:B0-----:R-:W-:-:S03]  /*11280*/  MOV R0, R55 ;  /* 0x0000003700007202 */ /* 0x001fc60000000f00 */
[----:B------:R-:W4:Y:S04]  /*11290*/  LDL.LU.64 R24, [R1+0x6b8] ;  /* 0x0006b80001187983 */ /* 0x000f280000300a00 */
[----:B------:R2:W-:Y:S02]  /*112a0*/  STL [R1+0xcd8], R0 ;  /* 0x000cd80001007387 */ /* 0x0005e40000100800 */
[----:B--2---:R-:W-:Y:S02]  /*112b0*/  IMAD.MOV.U32 R0, RZ, RZ, R57 ;  /* 0x000000ffff007224 */ /* 0x004fe400078e0039 */
[----:B------:R-:W-:Y:S04]  /*112c0*/  STL [R1+0xce4], R56 ;  /* 0x000ce43801007387 */ /* 0x000fe80000100800 */
[----:B------:R-:W2:Y:S04]  /*112d0*/  LDL.LU.64 R54, [R1+0x88] ;  /* 0x0000880001367983 */ /* 0x000ea80000300a00 */
[----:B------:R0:W-:Y:S04]  /*112e0*/  STL [R1+0xce0], R0 ;  /* 0x000ce00001007387 */ /* 0x0001e80000100800 */
[----:B---3--:R1:W-:Y:S01]  /*112f0*/  STL [R1+0xcec], R58 ;  /* 0x000cec3a01007387 */ /* 0x0083e20000100800 */
[----:B0-----:R-:W-:-:S03]  /*11300*/  IMAD.MOV.U32 R0, RZ, RZ, R59 ;  /* 0x000000ffff007224 */ /* 0x001fc600078e003b */
[----:B------:R-:W3:Y:S04]  /*11310*/  LDL.LU.64 R56, [R1+0x6c0] ;  /* 0x0006c00001387983 */ /* 0x000ee80000300a00 */
[----:B----4-:R-:W-:Y:S04]  /*11320*/  STL [R1+0xcf4], R60 ;  /* 0x000cf43c01007387 */ /* 0x010fe80000100800 */
        /* <DEDUP_REMOVED lines=17> */
[----:B------:R-:W-:Y:S04]  /*11440*/  STL [R1+0xd14], R36 ;  /* 0x000d142401007387 */ /* 0x000fe80000100800 */
[----:B------:R-:W4:Y:S01]  /*11450*/  LDL.LU.64 R30, [R1+0x6d8] ;  /* 0x0006d800011e7983 */ /* 0x000f220000300a00 */
[----:B0-----:R-:W-:-:S03]  /*11460*/  IMAD.MOV.U32 R0, RZ, RZ, R37 ;  /* 0x000000ffff007224 */ /* 0x001fc600078e0025 */
[----:B------:R-:W-:Y:S04]  /*11470*/  STL [R1+0xd1c], R28 ;  /* 0x000d1c1c01007387 */ /* 0x000fe80000100800 */
[----:B------:R0:W-:Y:S02]  /*11480*/  STL [R1+0xd10], R0 ;  /* 0x000d100001007387 */ /* 0x0001e40000100800 */
[----:B0-----:R-:W-:Y:S02]  /*11490*/  MOV R0, R29 ;  /* 0x0000001d00007202 */ /* 0x001fe40000000f00 */
[----:B------:R-:W4:Y:S04]  /*114a0*/  LDL.LU.64 R28, [R1+0x78] ;  /* 0x00007800011c7983 */ /* 0x000f280000300a00 */
[----:B------:R0:W-:Y:S04]  /*114b0*/  STL [R1+0xd18], R0 ;  /* 0x000d180001007387 */ /* 0x0001e80000100800 */
[----:B------:R1:W-:Y:S01]  /*114c0*/  STL [R1+0xd24], R26 ;  /* 0x000d241a01007387 */ /* 0x0003e20000100800 */
[----:B0-----:R-:W-:-:S03]  /*114d0*/  IMAD.MOV.U32 R0, RZ, RZ, R27 ;  /* 0x000000ffff007224 */ /* 0x001fc600078e001b */
[----:B------:R-:W-:Y:S04]  /*114e0*/  STL [R1+0xd2c], R6 ;  /* 0x000d2c0601007387 */ /* 0x000fe80000100800 */
[----:B------:R0:W-:Y:S04]  /*114f0*/  STL [R1+0xd20], R0 ;  /* 0x000d200001007387 */ /* 0x0001e80000100800 */
[----:B-1----:R-:W4:Y:S01]  /*11500*/  LDL.LU.64 R26, [R1+0x6e0] ;  /* 0x0006e000011a7983 */ /* 0x002f220000300a00 */
[----:B0-----:R-:W-:-:S03]  /*11510*/  IMAD.MOV.U32 R0, RZ, RZ, R7 ;  /* 0x000000ffff007224 */ /* 0x001fc600078e0007 */
[----:B------:R-:W-:Y:S04]  /*11520*/  STL [R1+0xd34], R24 ;  /* 0x000d341801007387 */ /* 0x000fe80000100800 */
[----:B------:R0:W-:Y:S02]  /*11530*/  STL [R1+0xd28], R0 ;  /* 0x000d280001007387 */ /* 0x0001e40000100800 */
[----:B0-----:R-:W-:Y:S02]  /*11540*/  IMAD.MOV.U32 R0, RZ, RZ, R25 ;  /* 0x000000ffff007224 */ /* 0x001fe400078e0019 */
[----:B------:R-:W4:Y:S04]  /*11550*/  LDL.LU.64 R24, [R1+0x5d0] ;  /* 0x0005d00001187983 */ /* 0x000f280000300a00 */
[----:B------:R2:W-:Y:S02]  /*11560*/  STL [R1+0xd30], R0 ;  /* 0x000d300001007387 */ /* 0x0005e40000100800 */
[----:B--2---:R-:W-:-:S02]  /*11570*/  IMAD.MOV.U32 R0, RZ, RZ, R55 ;  /* 0x000000ffff007224 */ /* 0x004fc400078e0037 */
[----:B------:R0:W-:Y:S04]  /*11580*/  STL [R1+0xd3c], R54 ;  /* 0x000d3c3601007387 */ /* 0x0001e80000100800 */
[----:B---3--:R-:W-:Y:S04]  /*11590*/  STL [R1+0xd44], R56 ;  /* 0x000d443801007387 */ /* 0x008fe80000100800 */
[----:B------:R1:W-:Y:S04]  /*115a0*/  STL [R1+0xd38], R0 ;  /* 0x000d380001007387 */ /* 0x0003e80000100800 */
[----:B0-----:R-:W2:Y:S01]  /*115b0*/  LDL.LU.64 R54, [R1+0x6e8] ;  /* 0x0006e80001367983 */ /* 0x001ea20000300a00 */
[----:B-1----:R-:W-:-:S03]  /*115c0*/  IMAD.MOV.U32 R0, RZ, RZ, R57 ;  /* 0x000000ffff007224 */ /* 0x002fc600078e0039 */
[----:B----4-:R-:W-:Y:S04]  /*115d0*/  STL [R1+0xd4c], R58 ;  /* 0x000d4c3a01007387 */ /* 0x010fe80000100800 */
[----:B------:R0:W-:Y:S04]  /*115e0*/  STL [R1+0xd40], R0 ;  /* 0x000d400001007387 */ /* 0x0001e80000100800 */
[----:B------:R-:W3:Y:S01]  /*115f0*/  LDL.LU.64 R56, [R1+0x70] ;  /* 0x0000700001387983 */ /* 0x000ee20000300a00 */
[----:B0-----:R-:W-:-:S05]  /*11600*/  IMAD.MOV.U32 R0, RZ, RZ, R59 ;  /* 0x000000ffff007224 */ /* 0x001fca00078e003b */
[----:B------:R0:W-:Y:S04]  /*11610*/  STL [R1+0xd48], R0 ;  /* 0x000d480001007387 */ /* 0x0001e80000100800 */
[----:B------:R1:W-:Y:S04]  /*11620*/  STL [R1+0xd54], R60 ;  /* 0x000d543c01007387 */ /* 0x0003e80000100800 */
[----:B------:R-:W4:Y:S01]  /*11630*/  LDL.LU.64 R58, [R1+0x6f0] ;  /* 0x0006f000013a7983 */ /* 0x000f220000300a00 */
[----:B0-----:R-:W-:-:S05]  /*11640*/  IMAD.MOV.U32 R0, RZ, RZ, R61 ;  /* 0x000000ffff007224 */ /* 0x001fca00078e003d */
[----:B------:R0:W-:Y:S04]  /*11650*/  STL [R1+0xd50], R0 ;  /* 0x000d500001007387 */ /* 0x0001e80000100800 */
[----:B------:R-:W-:Y:S04]  /*11660*/  STL [R1+0xd5c], R34 ;  /* 0x000d5c2201007387 */ /* 0x000fe80000100800 */
[----:B-1----:R-:W4:Y:S01]  /*11670*/  LDL.LU.64 R60, [R1+0x5e0] ;  /* 0x0005e000013c7983 */ /* 0x002f220000300a00 */
[----:B0-----:R-:W-:-:S03]  /*11680*/  MOV R0, R35 ;  /* 0x0000002300007202 */ /* 0x001fc60000000f00 */
[----:B------:R-:W-:Y:S04]  /*11690*/  STL [R1+0xd64], R2 ;  /* 0x000d640201007387 */ /* 0x000fe80000100800 */
[----:B------:R0:W-:Y:S04]  /*116a0*/  STL [R1+0xd58], R0 ;  /* 0x000d580001007387 */ /* 0x0001e80000100800 */
[----:B------:R-:W-:Y:S01]  /*116b0*/  STL [R1+0xd6c], R32 ;  /* 0x000d6c2001007387 */ /* 0x000fe20000100800 */
[----:B0-----:R-:W-:-:S05]  /*116c0*/  IMAD.MOV.U32 R0, RZ, RZ, R3 ;  /* 0x000000ffff007224 */ /* 0x001fca00078e0003 */
[----:B------:R0:W-:Y:S04]  /*116d0*/  STL [R1+0xd60], R0 ;  /* 0x000d600001007387 */ /* 0x0001e80000100800 */
[----:B------:R-:W-:Y:S01]  /*116e0*/  STL [R1+0xd74], R30 ;  /* 0x000d741e01007387 */ /* 0x000fe20000100800 */
[----:B0-----:R-:W-:-:S05]  /*116f0*/  IMAD.MOV.U32 R0, RZ, RZ, R33 ;  /* 0x000000ffff007224 */ /* 0x001fca00078e0021 */
        /* <DEDUP_REMOVED lines=8> */
[----:B------:R-:W4:Y:S04]  /*11780*/  LDL.LU.64 R6, [R1+0x5f8] ;  /* 0x0005f80001067983 */ /* 0x000f280000300a00 */
        /* <DEDUP_REMOVED lines=11> */
[----:B--2---:R-:W-:Y:S01]  /*11840*/  STL [R1+0xd94], R54 ;  /* 0x000d943601007387 */ /* 0x004fe20000100800 */
[----:B0-----:R-:W-:-:S03]  /*11850*/  IMAD.MOV.U32 R0, RZ, RZ, R55 ;  /* 0x000000ffff007224 */ /* 0x001fc600078e0037 */
[----:B------:R-:W2:Y:S04]  /*11860*/  LDL.LU.64 R28, [R1+0x718] ;  /* 0x00071800011c7983 */ /* 0x000ea80000300a00 */
[----:B------:R-:W2:Y:S04]  /*11870*/  LDL.LU.64 R26, [R1+0x58] ;  /* 0x00005800011a7983 */ /* 0x000ea80000300a00 */
[----:B------:R3:W-:Y:S02]  /*11880*/  STL [R1+0xd90], R0 ;  /* 0x000d900001007387 */ /* 0x0007e40000100800 */
[----:B---3--:R-:W-:-:S02]  /*11890*/  MOV R0, R57 ;  /* 0x0000003900007202 */ /* 0x008fc40000000f00 */
[----:B------:R-:W-:Y:S04]  /*118a0*/  STL [R1+0xd9c], R56 ;  /* 0x000d9c3801007387 */ /* 0x000fe80000100800 */
[----:B------:R-:W3:Y:S04]  /*118b0*/  LDL.LU.64 R24, [R1+0x720] ;  /* 0x0007200001187983 */ /* 0x000ee80000300a00 */
[----:B----4-:R-:W-:Y:S04]  /*118c0*/  STL [R1+0xda4], R58 ;  /* 0x000da43a01007387 */ /* 0x010fe80000100800 */
[----:B------:R0:W-:Y:S02]  /*118d0*/  STL [R1+0xd98], R0 ;  /* 0x000d980001007387 */ /* 0x0001e40000100800 */
[----:B0-----:R-:W-:-:S02]  /*118e0*/  IMAD.MOV.U32 R0, RZ, RZ, R59 ;  /* 0x000000ffff007224 */ /* 0x001fc400078e003b */
[----:B------:R-:W-:Y:S04]  /*118f0*/  STL [R1+0xdac], R60 ;  /* 0x000dac3c01007387 */ /* 0x000fe80000100800 */
[----:B------:R0:W-:Y:S04]  /*11900*/  STL [R1+0xda0], R0 ;  /* 0x000da00001007387 */ /* 0x0001e80000100800 */
[----:B------:R-:W4:Y:S04]  /*11910*/  LDL.LU.64 R54, [R1+0x728] ;  /* 0x0007280001367983 */ /* 0x000f280000300a00 */
[----:B------:R-:W4:Y:S01]  /*11920*/  LDL.LU.64 R56, [R1+0x630] ;  /* 0x0006300001387983 */ /* 0x000f220000300a00 */
[----:B0-----:R-:W-:-:S03]  /*11930*/  IMAD.MOV.U32 R0, RZ, RZ, R61 ;  /* 0x000000ffff007224 */ /* 0x001fc600078e003d */
[----:B------:R-:W4:Y:S04]  /*11940*/  LDL.64 R58, [R1+0x590] ;  /* 0x00059000013a7983 */ /* 0x000f280000100a00 */
[----:B------:R0:W-:Y:S04]  /*11950*/  STL [R1+0xda8], R0 ;  /* 0x000da80001007387 */ /* 0x0001e80000100800 */
[----:B------:R-:W4:Y:S01]  /*11960*/  LDL.64 R60, [R1+0x598] ;  /* 0x00059800013c7983 */ /* 0x000f220000100a00 */
[----:B0-----:R-:W-:-:S03]  /*11970*/  IMAD.MOV.U32 R0, RZ, RZ, R11 ;  /* 0x000000ffff007224 */ /* 0x001fc600078e000b */
[----:B------:R-:W-:Y:S04]  /*11980*/  STL [R1+0xdb4], R10 ;  /* 0x000db40a01007387 */ /* 0x000fe80000100800 */
[----:B------:R-:W-:Y:S04]  /*11990*/  STL [R1+0xdbc], R38 ;  /* 0x000dbc2601007387 */ /* 0x000fe80000100800 */
[----:B------:R0:W-:Y:S02]  /*119a0*/  STL [R1+0xdb0], R0 ;  /* 0x000db00001007387 */ /* 0x0001e40000100800 */
[----:B0-----:R-:W-:-:S02]  /*119b0*/  IMAD.MOV.U32 R0, RZ, RZ, R39 ;  /* 0x000000ffff007224 */ /* 0x001fc400078e0027 */
        /* <DEDUP_REMOVED lines=12> */
[----:B0-----:R-:W-:-:S05]  /*11a80*/  MOV R0, R3 ;  /* 0x0000000300007202 */ /* 0x001fca0000000f00 */
[----:B------:R0:W-:Y:S04]  /*11a90*/  STL [R1+0xdd8], R0 ;  /* 0x000dd80001007387 */ /* 0x0001e80000100800 */
[----:B------:R-:W-:Y:S01]  /*11aa0*/  STL [R1+0xdec], R30 ;  /* 0x000dec1e01007387 */ /* 0x000fe20000100800 */
[----:B0-----:R-:W-:-:S05]  /*11ab0*/  IMAD.MOV.U32 R0, RZ, RZ, R33 ;  /* 0x000000ffff007224 */ /* 0x001fca00078e0021 */
[----:B------:R0:W-:Y:S02]  /*11ac0*/  STL [R1+0xde0], R0 ;  /* 0x000de00001007387 */ /* 0x0001e40000100800 */
[----:B0-----:R-:W-:Y:S02]  /*11ad0*/  IMAD.MOV.U32 R0, RZ, RZ, R31 ;  /* 0x000000ffff007224 */ /* 0x001fe400078e001f */
[----:B--2---:R-:W-:Y:S04]  /*11ae0*/  STL [R1+0xdf4], R28 ;  /* 0x000df41c01007387 */ /* 0x004fe80000100800 */
[----:B------:R0:W-:Y:S04]  /*11af0*/  STL [R1+0xde8], R0 ;  /* 0x000de80001007387 */ /* 0x0001e80000100800 */
[----:B------:R-:W-:Y:S01]  /*11b00*/  STL [R1+0xdfc], R26 ;  /* 0x000dfc1a01007387 */ /* 0x000fe20000100800 */
[----:B0-----:R-:W-:-:S05]  /*11b10*/  IMAD.MOV.U32 R0, RZ, RZ, R29 ;  /* 0x000000ffff007224 */ /* 0x001fca00078e001d */
[----:B------:R0:W-:Y:S04]  /*11b20*/  STL [R1+0xdf0], R0 ;  /* 0x000df00001007387 */ /* 0x0001e80000100800 */
[----:B---3--:R-:W-:Y:S01]  /*11b30*/  STL [R1+0xe04], R24 ;  /* 0x000e041801007387 */ /* 0x008fe20000100800 */
[----:B0-----:R-:W-:-:S05]  /*11b40*/  IMAD.MOV.U32 R0, RZ, RZ, R27 ;  /* 0x000000ffff007224 */ /* 0x001fca00078e001b */
[----:B------:R0:W-:Y:S04]  /*11b50*/  STL [R1+0xdf8], R0 ;  /* 0x000df80001007387 */ /* 0x0001e80000100800 */
[----:B------:R1:W-:Y:S01]  /*11b60*/  STL [R1+0xe0c], R4 ;  /* 0x000e0c0401007387 */ /* 0x0003e20000100800 */
[----:B0-----:R-:W-:-:S05]  /*11b70*/  IMAD.MOV.U32 R0, RZ, RZ, R25 ;  /* 0x000000ffff007224 */ /* 0x001fca00078e0019 */
[----:B------:R-:W-:Y:S01]  /*11b80*/  STL [R1+0xe00], R0 ;  /* 0x000e000001007387 */ /* 0x000fe20000100800 */
[----:B-1----:R-:W-:-:S03]  /*11b90*/  IMAD R4, R8, 0x3f, RZ ;  /* 0x0000003f08047824 */ /* 0x002fc600078e02ff */
[----:B------:R4:W-:Y:S02]  /*11ba0*/  STL [R1+0xe08], R5 ;  /* 0x000e080501007387 */ /* 0x0009e40000100800 */
[----:B----4-:R-:W-:Y:S02]  /*11bb0*/  IMAD.MOV.U32 R5, RZ, RZ, R55 ;  /* 0x000000ffff057224 */ /* 0x010fe400078e0037 */
[----:B------:R-:W-:Y:S01]  /*11bc0*/  STL [R1+0xe14], R54 ;  /* 0x000e143601007387 */ /* 0x000fe20000100800 */
[----:B------:R-:W-:-:S03]  /*11bd0*/  IMAD.MOV.U32 R6, RZ, RZ, R57 ;  /* 0x000000ffff067224 */ /* 0x000fc600078e0039 */
[----:B------:R0:W-:Y:S01]  /*11be0*/  STL [R1+0xe10], R5 ;  /* 0x000e100501007387 */ /* 0x0001e20000100800 */
[----:B------:R-:W-:-:S03]  /*11bf0*/  IMAD.WIDE R2, R4, 0x2, R58 ;  /* 0x0000000204027825 */ /* 0x000fc600078e023a */
[----:B------:R-:W-:Y:S01]  /*11c00*/  STL [R1+0xe1c], R56 ;  /* 0x000e1c3801007387 */ /* 0x000fe20000100800 */
[----:B------:R-:W-:-:S03]  /*11c10*/  IMAD R0, R8, 0x3e, RZ ;  /* 0x0000003e08007824 */ /* 0x000fc600078e02ff */
[----:B------:R-:W-:Y:S01]  /*11c20*/  STL [R1+0xe24], R2 ;  /* 0x000e240201007387 */ /* 0x000fe20000100800 */
[----:B0-----:R-:W-:-:S03]  /*11c30*/  IMAD.WIDE R4, R4, 0x2, R60 ;  /* 0x0000000204047825 */ /* 0x001fc600078e023c */
[----:B------:R0:W-:Y:S04]  /*11c40*/  STL [R1+0xe18], R6 ;  /* 0x000e180601007387 */ /* 0x0001e80000100800 */
[----:B------:R1:W-:Y:S04]  /*11c50*/  STL [R1+0xe20], R3 ;  /* 0x000e200301007387 */ /* 0x0003e80000100800 */
[----:B------:R-:W-:Y:S01]  /*11c60*/  STL [R1+0xe2c], R4 ;  /* 0x000e2c0401007387 */ /* 0x000fe20000100800 */
[----:B0-----:R-:W-:Y:S02]  /*11c70*/  IMAD R6, R8, 0x3d, RZ ;  /* 0x0000003d08067824 */ /* 0x001fe400078e02ff */
[C---:B-1----:R-:W-:Y:S01]  /*11c80*/  IMAD.WIDE R2, R0.reuse, 0x2, R58 ;  /* 0x0000000200027825 */ /* 0x042fe200078e023a */
[----:B------:R0:W-:Y:S04]  /*11c90*/  STL [R1+0xe28], R5 ;  /* 0x000e280501007387 */ /* 0x0001e80000100800 */
[----:B------:R-:W-:Y:S04]  /*11ca0*/  STL [R1+0xe34], R2 ;  /* 0x000e340201007387 */ /* 0x000fe80000100800 */
[----:B------:R1:W-:Y:S01]  /*11cb0*/  STL [R1+0xe30], R3 ;  /* 0x000e300301007387 */ /* 0x0003e20000100800 */
[----:B0-----:R-:W-:-:S04]  /*11cc0*/  IMAD.WIDE R4, R0, 0x2, R60 ;  /* 0x0000000200047825 */ /* 0x001fc800078e023c */
[----:B------:R-:W-:Y:S01]  /*11cd0*/  IMAD R0, R8, 0x3c, RZ ;  /* 0x0000003c08007824 */ /* 0x000fe200078e02ff */
[----:B------:R-:W-:Y:S01]  /*11ce0*/  STL [R1+0xe3c], R4 ;  /* 0x000e3c0401007387 */ /* 0x000fe20000100800 */
[----:B-1----:R-:W-:-:S03]  /*11cf0*/  IMAD.WIDE R2, R6, 0x2, R58 ;  /* 0x0000000206027825 */ /* 0x002fc600078e023a */
[----:B------:R0:W-:Y:S01]  /*11d00*/  STL [R1+0xe38], R5 ;  /* 0x000e380501007387 */ /* 0x0001e20000100800 */
[----:B------:R-:W-:-:S03]  /*11d10*/  IMAD.WIDE R6, R6, 0x2, R60 ;  /* 0x0000000206067825 */ /* 0x000fc600078e023c */
[----:B------:R-:W-:Y:S04]  /*11d20*/  STL [R1+0xe44], R2 ;  /* 0x000e440201007387 */ /* 0x000fe80000100800 */
[----:B------:R1:W-:Y:S04]  /*11d30*/  STL [R1+0xe40], R3 ;  /* 0x000e400301007387 */ /* 0x0003e80000100800 */
[----:B------:R2:W-:Y:S01]  /*11d40*/  STL [R1+0xe4c], R6 ;  /* 0x000e4c0601007387 */ /* 0x0005e20000100800 */
[----:B0-----:R-:W-:-:S04]  /*11d50*/  IMAD.WIDE R4, R0, 0x2, R60 ;  /* 0x0000000200047825 */ /* 0x001fc800078e023c */
[----:B-1----:R-:W-:Y:S01]  /*11d60*/  IMAD.WIDE R2, R0, 0x2, R58 ;  /* 0x0000000200027825 */ /* 0x002fe200078e023a */
[----:B------:R-:W-:Y:S03]  /*11d70*/  STL [R1+0xe48], R7 ;  /* 0x000e480701007387 */ /* 0x000fe60000100800 */
[C---:B--2---:R-:W-:Y:S01]  /*11d80*/  IMAD R6, R8.reuse, 0x3b, RZ ;  /* 0x0000003b08067824 */ /* 0x044fe200078e02ff */
[----:B------:R-:W-:Y:S04]  /*11d90*/  STL [R1+0xe54], R2 ;  /* 0x000e540201007387 */ /* 0x000fe80000100800 */
[----:B------:R0:W-:Y:S01]  /*11da0*/  STL [R1+0xe50], R3 ;  /* 0x000e500301007387 */ /* 0x0001e20000100800 */
[----:B------:R-:W-:-:S03]  /*11db0*/  IMAD R0, R8, 0x3a, RZ ;  /* 0x0000003a08007824 */ /* 0x000fc600078e02ff */
[----:B------:R-:W-:Y:S01]  /*11dc0*/  STL [R1+0xe5c], R4 ;  /* 0x000e5c0401007387 */ /* 0x000fe20000100800 */
[----:B0-----:R-:W-:-:S03]  /*11dd0*/  IMAD.WIDE R2, R6, 0x2, R58 ;  /* 0x0000000206027825 */ /* 0x001fc600078e023a */
        /* <DEDUP_REMOVED lines=177> */
[----:B------:R-:W-:Y:S01]  /*128f0*/  STL [R1+0xff4], R2 ;  /* 0x000ff40201007387 */ /* 0x000fe20000100800 */
[----:B------:R-:W-:-:S03]  /*12900*/  SHF.L.U32 R0, R8, 0x5, RZ ;  /* 0x0000000508007819 */ /* 0x000fc600000006ff */
[----:B------:R0:W-:Y:S04]  /*12910*/  STL [R1+0xff0], R3 ;  /* 0x000ff00301007387 */ /* 0x0001e80000100800 */
        /* <DEDUP_REMOVED lines=111> */
[----:B------:R-:W-:-:S03]  /*13010*/  IMAD.SHL.U32 R0, R8, 0x10, RZ ;  /* 0x0000001008007824 */ /* 0x000fc600078e00ff */
        /* <DEDUP_REMOVED lines=103> */
[----:B------:R1:W-:Y:S01]  /*13690*/  STL [R1+0x11e0], R3 ;  /* 0x0011e00301007387 */ /* 0x0003e20000100800 */
[----:B0-----:R-:W-:-:S03]  /*136a0*/  IMAD.WIDE R4, R0, 0x2, R60 ;  /* 0x0000000200047825 */ /* 0x001fc600078e023c */
[----:B------:R-:W-:Y:S01]  /*136b0*/  STL [R1+0x11ec], R6 ;  /* 0x0011ec0601007387 */ /* 0x000fe20000100800 */
[----:B-1----:R-:W-:-:S03]  /*136c0*/  IMAD.WIDE R2, R0, 0x2, R58 ;  /* 0x0000000200027825 */ /* 0x002fc600078e023a */
[----:B------:R0:W-:Y:S04]  /*136d0*/  STL [R1+0x11e8], R7 ;  /* 0x0011e80701007387 */ /* 0x0001e80000100800 */
[----:B------:R-:W-:Y:S04]  /*136e0*/  STL [R1+0x11f4], R2 ;  /* 0x0011f40201007387 */ /* 0x000fe80000100800 */
[----:B------:R1:W-:Y:S01]  /*136f0*/  STL [R1+0x11f0], R3 ;  /* 0x0011f00301007387 */ /* 0x0003e20000100800 */
[----:B0-----:R-:W-:-:S03]  /*13700*/  IMAD.WIDE R6, R8, 0x2, R58 ;  /* 0x0000000208067825 */ /* 0x001fc600078e023a */
[----:B------:R-:W-:Y:S04]  /*13710*/  STL [R1+0x11fc], R4 ;  /* 0x0011fc0401007387 */ /* 0x000fe80000100800 */
[----:B------:R-:W-:Y:S01]  /*13720*/  STL [R1+0x11f8], R5 ;  /* 0x0011f80501007387 */ /* 0x000fe20000100800 */
[----:B-1----:R-:W-:-:S03]  /*13730*/  IMAD.WIDE R2, R8, 0x2, R60 ;  /* 0x0000000208027825 */ /* 0x002fc600078e023c */
[----:B------:R-:W-:Y:S04]  /*13740*/  STL [R1+0x1204], R6 ;  /* 0x0012040601007387 */ /* 0x000fe80000100800 */
[----:B------:R-:W-:Y:S04]  /*13750*/  STL [R1+0x1200], R7 ;  /* 0x0012000701007387 */ /* 0x000fe80000100800 */
[----:B------:R-:W-:Y:S04]  /*13760*/  STL [R1+0x120c], R2 ;  /* 0x00120c0201007387 */ /* 0x000fe80000100800 */
[----:B------:R0:W-:Y:S04]  /*13770*/  STL [R1+0x1208], R3 ;  /* 0x0012080301007387 */ /* 0x0001e80000100800 */
[----:B------:R-:W-:Y:S04]  /*13780*/  STL [R1+0x74c], RZ ;  /* 0x00074cff01007387 */ /* 0x000fe80000100800 */
        /* <DEDUP_REMOVED lines=169> */
[----:B------:R-:W-:Y:S01]  /*14220*/  STL [R1+0x4f4], RZ ;  /* 0x0004f4ff01007387 */ /* 0x000fe20000100800 */
[----:B------:R-:W1:Y:S03]  /*14230*/  S2R R61, SR_TID.X ;  /* 0x00000000003d7919 */ /* 0x000e660000002100 */
        /* <DEDUP_REMOVED lines=29> */
[----:B-1----:R-:W-:-:S03]  /*14410*/  LOP3.LUT R61, R61, 0x1f, RZ, 0xc0, !PT ;  /* 0x0000001f3d3d7812 */ /* 0x002fc600078ec0ff */
[----:B------:R-:W-:Y:S04]  /*14420*/  STL [R1+0x69c], RZ ;  /* 0x00069cff01007387 */ /* 0x000fe80000100800 */
[----:B------:R-:W-:Y:S04]  /*14430*/  STL [R1+0x630], RZ ;  /* 0x000630ff01007387 */ /* 0x000fe80000100800 */
[----:B------:R-:W-:Y:S04]  /*14440*/  STL [R1+0x634], RZ ;  /* 0x000634ff01007387 */ /* 0x000fe80000100800 */
[----:B------:R-:W-:Y:S04]  /*14450*/  STL [R1+0x638], RZ ;  /* 0x000638ff01007387 */ /* 0x000fe80000100800 */
[----:B------:R-:W-:Y:S01]  /*14460*/  STL [R1+0x63c], RZ ;  /* 0x00063cff01007387 */ /* 0x000fe20000100800 */
[----:B------:R-:W-:-:S02]  /*14470*/  IMAD.SHL.U32 R0, R61, 0x2, RZ ;  /* 0x000000023d007824 */ /* 0x000fc400078e00ff */
[----:B------:R-:W0:Y:S01]  /*14480*/  LDC R61, c[0x0][0x3ac] ;  /* 0x0000eb00ff3d7b82 */ /* 0x000e220000000800 */
        /* <DEDUP_REMOVED lines=24> */
[----:B------:R-:W2:Y:S01]  /*14610*/  LDL R60, [R1+0x584] ;  /* 0x00058400013c7983 */ /* 0x000ea20000100800 */
[----:B0-----:R-:W-:-:S03]  /*14620*/  IMAD.SHL.U32 R3, R61, 0x40, RZ ;  /* 0x000000403d037824 */ /* 0x001fc600078e00ff */
[----:B------:R-:W3:Y:S04]  /*14630*/  LDL R61, [R1+0x740] ;  /* 0x00074000013d7983 */ /* 0x000ee80000100800 */
        /* <DEDUP_REMOVED lines=16> */
[----:B------:R-:W-:-:S03]  /*14740*/  IMAD.SHL.U32 R8, R8, 0x40, RZ ;  /* 0x0000004008087824 */ /* 0x000fc600078e00ff */
[----:B------:R-:W-:Y:S04]  /*14750*/  STL [R1+0x420], RZ ;  /* 0x000420ff01007387 */ /* 0x000fe80000100800 */
[----:B------:R-:W-:Y:S04]  /*14760*/  STL [R1+0x424], RZ ;  /* 0x000424ff01007387 */ /* 0x000fe80000100800 */
[----:B------:R-:W-:Y:S01]  /*14770*/  STL [R1+0x428], RZ ;  /* 0x000428ff01007387 */ /* 0x000fe20000100800 */
[----:B------:R-:W-:-:S03]  /*14780*/  LOP3.LUT R4, R0, 0x10, RZ, 0x3c, !PT ;  /* 0x0000001000047812 */ /* 0x000fc600078e3cff */
[----:B------:R-:W-:Y:S01]  /*14790*/  STL [R1+0x42c], RZ ;  /* 0x00042cff01007387 */ /* 0x000fe20000100800 */
[----:B------:R-:W-:-:S03]  /*147a0*/  SHF.R.S32.HI R2, RZ, 0x1f, R3 ;  /* 0x0000001fff027819 */ /* 0x000fc60000011403 */
[----:B------:R-:W-:Y:S01]  /*147b0*/  STL [R1+0x440], RZ ;  /* 0x000440ff01007387 */ /* 0x000fe20000100800 */
[----:B------:R-:W-:-:S03]  /*147c0*/  SHF.R.S32.HI R5, RZ, 0x1f, R8 ;  /* 0x0000001fff057819 */ /* 0x000fc60000011408 */
[----:B------:R-:W-:Y:S04]  /*147d0*/  STL [R1+0x444], RZ ;  /* 0x000444ff01007387 */ /* 0x000fe80000100800 */
[----:B------:R-:W-:Y:S04]  /*147e0*/  STL [R1+0x448], RZ ;  /* 0x000448ff01007387 */ /* 0x000fe80000100800 */
[----:B------:R-:W-:Y:S01]  /*147f0*/  STL [R1+0x44c], RZ ;  /* 0x00044cff01007387 */ /* 0x000fe20000100800 */
[----:B------:R-:W-:-:S03]  /*14800*/  SHF.L.U64.HI R2, R3, 0x1, R2 ;  /* 0x0000000103027819 */ /* 0x000fc60000010202 */
[----:B------:R-:W-:Y:S01]  /*14810*/  STL [R1+0x430], RZ ;  /* 0x000430ff01007387 */ /* 0x000fe20000100800 */
[----:B------:R-:W-:-:S03]  /*14820*/  LOP3.LUT R6, R0, 0x20, RZ, 0x3c, !PT ;  /* 0x0000002000067812 */ /* 0x000fc600078e3cff */
[----:B------:R-:W-:Y:S01]  /*14830*/  STL [R1+0x434], RZ ;  /* 0x000434ff01007387 */ /* 0x000fe20000100800 */
[----:B------:R-:W-:-:S03]  /*14840*/  SHF.L.U64.HI R3, R8, 0x1, R5 ;  /* 0x0000000108037819 */ /* 0x000fc60000010205 */
[----:B------:R-:W-:Y:S01]  /*14850*/  STL [R1+0x438], RZ ;  /* 0x000438ff01007387 */ /* 0x000fe20000100800 */
[----:B------:R-:W-:-:S03]  /*14860*/  LOP3.LUT R5, R0, 0x30, RZ, 0x3c, !PT ;  /* 0x0000003000057812 */ /* 0x000fc600078e3cff */
[----:B------:R-:W-:Y:S01]  /*14870*/  STL [R1+0x43c], RZ ;  /* 0x00043cff01007387 */ /* 0x000fe20000100800 */
[----:B------:R-:W-:-:S04]  /*14880*/  USHF.R.S32.HI UR6, URZ, 0x1f, UR4 ;  /* 0x0000001fff067899 */ /* 0x000fc80008011404 */
[----:B------:R-:W-:-:S04]  /*14890*/  ULEA.HI UR6, UR6, UR4, URZ, 0x6 ;  /* 0x0000000406067291 */ /* 0x000fc8000f8f30ff */
[----:B------:R-:W-:Y:S01]  /*148a0*/  USHF.R.S32.HI UR6, URZ, 0x6, UR6 ;  /* 0x00000006ff067899 */ /* 0x000fe20008011406 */
[----:B--2---:R-:W-:Y:S02]  /*148b0*/  LOP3.LUT R4, R60, 0x40, RZ, 0x3c, !PT ;  /* 0x000000403c047812 */ /* 0x004fe400078e3cff */
[----:B---3--:R-:W-:-:S03]  /*148c0*/  LOP3.LUT R6, R61, 0x20, RZ, 0x3c, !PT ;  /* 0x000000203d067812 */ /* 0x008fc600078e3cff */
[----:B------:R0:W-:Y:S01]  /*148d0*/  STL [R1+0x134c], R4 ;  /* 0x00134c0401007387 */ /* 0x0001e20000100800 */
[----:B------:R-:W-:-:S03]  /*148e0*/  LOP3.LUT R5, R61, 0x40, RZ, 0x3c, !PT ;  /* 0x000000403d057812 */ /* 0x000fc600078e3cff */
[----:B------:R1:W-:Y:S01]  /*148f0*/  STL [R1+0x1358], R6 ;  /* 0x0013580601007387 */ /* 0x0003e20000100800 */
[----:B0-----:R-:W-:-:S05]  /*14900*/  LOP3.LUT R4, R61, 0x60, RZ, 0x3c, !PT ;  /* 0x000000603d047812 */ /* 0x001fca00078e3cff */
[----:B------:R1:W-:Y:S04]  /*14910*/  STL [R1+0x1350], R4 ;  /* 0x0013500401007387 */ /* 0x0003e80000100800 */
[----:B------:R1:W-:Y:S02]  /*14920*/  STL [R1+0x1354], R5 ;  /* 0x0013540501007387 */ /* 0x0003e40000100800 */
.L_x_1:
[----:B------:R0:W-:Y:S01]  /*14930*/  STL [R1+0x226c], R49 ;  /* 0x00226c3101007387 */ /* 0x0001e20000100800 */
[----:B-1----:R-:W1:Y:S03]  /*14940*/  LDC R6, c[0x0][0x3a0] ;  /* 0x0000e800ff067b82 */ /* 0x002e660000000800 */
[----:B------:R-:W2:Y:S04]  /*14950*/  LDL.64 R4, [R1+0x598] ;  /* 0x0005980001047983 */ /* 0x000ea80000100a00 */
[----:B0-----:R-:W1:Y:S04]  /*14960*/  LDL R49, [R1+0x74c] ;  /* 0x00074c0001317983 */ /* 0x001e680000100800 */
[----:B------:R-:W-:Y:S04]  /*14970*/  STL [R1+0x2258], R51 ;  /* 0x0022583301007387 */ /* 0x000fe80000100800 */
[----:B------:R-:W-:Y:S04]  /*14980*/  STL [R1+0x2260], R51 ;  /* 0x0022603301007387 */ /* 0x000fe80000100800 */
[----:B------:R-:W-:Y:S04]  /*14990*/  STL [R1+0x2268], R51 ;  /* 0x0022683301007387 */ /* 0x000fe80000100800 */
[----:B-----5:R-:W-:Y:S04]  /*149a0*/  STL [R1+0x2254], R53 ;  /* 0x0022543501007387 */ /* 0x020fe80000100800 */
        /* <DEDUP_REMOVED lines=141> */
[----:B------:R-:W-:Y:S01]  /*15280*/  STL [R1+0x1fd8], R3 ;  /* 0x001fd80301007387 */ /* 0x000fe20000100800 */
[----:B-1----:R-:W-:-:S03]  /*15290*/  IMAD R6, R49, -0x40, R6 ;  /* 0xffffffc031067824 */ /* 0x002fc600078e0206 */
[----:B------:R-:W-:Y:S04]  /*152a0*/  STL [R1+0x1fe0], R3 ;  /* 0x001fe00301007387 */ /* 0x000fe80000100800 */
[----:B------:R-:W-:Y:S04]  /*152b0*/  STL [R1+0x1fe8], R3 ;  /* 0x001fe80301007387 */ /* 0x000fe80000100800 */
[----:B------:R-:W-:Y:S04]  /*152c0*/  STL [R1+0x1ff0], R3 ;  /* 0x001ff00301007387 */ /* 0x000fe80000100800 */
[----:B------:R-:W-:Y:S04]  /*152d0*/  STL [R1+0x1ff8], R3 ;  /* 0x001ff80301007387 */ /* 0x000fe80000100800 */
[----:B------:R-:W-:Y:S01]  /*152e0*/  STL [R1+0x2000], R3 ;  /* 0x0020000301007387 */ /* 0x000fe20000100800 */
[----:B------:R-:W-:-:S03]  /*152f0*/  ISETP.GT.AND P0, PT, R6, RZ, PT ;  /* 0x000000ff0600720c */ /* 0x000fc60003f04270 */
[----:B------:R-:W-:Y:S04]  /*15300*/  STL [R1+0x2008], R3 ;  /* 0x0020080301007387 */ /* 0x000fe80000100800 */
[----:B------:R-:W-:Y:S04]  /*15310*/  STL [R1+0x2010], R3 ;  /* 0x0020100301007387 */ /* 0x000fe80000100800 */
[----:B------:R-:W-:Y:S04]  /*15320*/  STL [R1+0x2018], R3 ;  /* 0x0020180301007387 */ /* 0x000fe80000100800 */
[----:B------:R-:W-:Y:S04]  /*15330*/  STL [R1+0x2020], R3 ;  /* 0x0020200301007387 */ /* 0x000fe80000100800 */
[----:B------:R-:W-:Y:S04]  /*15340*/  STL [R1+0x2028], R3 ;  /* 0x0020280301007387 */ /* 0x000fe80000100800 */
[----:B------:R-:W-:Y:S04]  /*15350*/  STL [R1+0x2030], R3 ;  /* 0x0020300301007387 */ /* 0x000fe80000100800 */
[----:B------:R-:W-:Y:S01]  /*15360*/  STL [R1+0x2038], R3 ;  /* 0x0020380301007387 */ /* 0x000fe20000100800 */
[----:B------:R-:W-:-:S03]  /*15370*/  PRMT R47, RZ, 0x7610, R47 ;  /* 0x00007610ff2f7816 */ /* 0x000fc6000000002f */
[----:B------:R-:W-:Y:S04]  /*15380*/  STL [R1+0x2040], R3 ;  /* 0x0020400301007387 */ /* 0x000fe80000100800 */
[----:B------:R-:W-:Y:S04]  /*15390*/  STL [R1+0x2048], R3 ;  /* 0x0020480301007387 */ /* 0x000fe80000100800 */
[----:B------:R0:W-:Y:S04]  /*153a0*/  STL [R1+0x1380], R2 ;  /* 0x0013800201007387 */ /* 0x0001e80000100800 */
[----:B--2---:R-:W2:Y:S04]  /*153b0*/  @P0 LDG.E.U16 R47, desc[UR12][R4.64] ;  /* 0x0000000c042f0981 */ /* 0x004ea8000c1e1500 */
[----:B0-----:R-:W3:Y:S04]  /*153c0*/  LDL.LU R2, [R1+0xe38] ;  /* 0x000e380001027983 */ /* 0x001ee80000300800 */
[----:B------:R-:W4:Y:S04]  /*153d0*/  LDL.LU R49, [R1+0x226c] ;  /* 0x00226c0001317983 */ /* 0x000f280000300800 */
[----:B------:R-:W2:Y:S01]  /*153e0*/  LDL.64 R4, [R1+0x590] ;  /* 0x0005900001047983 */ /* 0x000ea20000100a00 */
[----:B------:R-:W-:-:S02]  /*153f0*/  ISETP.GT.AND P1, PT, R6, 0x1, PT ;  /* 0x000000010600780c */ /* 0x000fc40003f24270 */
[----:B----4-:R-:W-:-:S06]  /*15400*/  PRMT R49, RZ, 0x7610, R49 ;  /* 0x00007610ff317816 */ /* 0x010fcc0000000031 */
[----:B--2---:R0:W2:Y:S04]  /*15410*/  @P0 LDG.E.U16 R49, desc[UR12][R4.64] ;  /* 0x0000000c04310981 */ /* 0x0040a8000c1e1500 */
[----:B------:R-:W0:Y:S04]  /*15420*/  LDL R4, [R1+0x1208] ;  /* 0x0012080001047983 */ /* 0x000e280000100800 */
[----:B------:R-:W0:Y:S01]  /*15430*/  LDL R5, [R1+0x120c] ;  /* 0x00120c0001057983 */ /* 0x000e220000100800 */
[----:B------:R-:W-:Y:S02]  /*15440*/  PRMT R51, RZ, 0x7610, R51 ;  /* 0x00007610ff337816 */ /* 0x000fe40000000033 */
[----:B0-----:R-:W-:-:S04]  /*15450*/  @P1 LOP3.LUT R5, R5, R4, RZ, 0x3c, !PT ;  /* 0x0000000405051212 */ /* 0x001fc800078e3cff */
[----:B------:R-:W-:-:S04]  /*15460*/  @P1 LOP3.LUT R4, R5, R4, RZ, 0x3c, !PT ;  /* 0x0000000405041212 */ /* 0x000fc800078e3cff */
[----:B------:R-:W-:-:S05]  /*15470*/  @P1 LOP3.LUT R5, R5, R4, RZ, 0x3c, !PT ;  /* 0x0000000405051212 */ /* 0x000fca00078e3cff */
[----:B------:R-:W4:Y:S04]  /*15480*/  @P1 LDG.E.U16 R51, desc[UR12][R4.64] ;  /* 0x0000000c04331981 */ /* 0x000f28000c1e1500 */
[----:B----4-:R0:W-:Y:S04]  /*15490*/  STL [R1+0x228], R51 ;  /* 0x0002283301007387 */ /* 0x0101e80000100800 */
[----:B0-----:R-:W4:Y:S04]  /*154a0*/  LDL.LU R51, [R1+0x2268] ;  /* 0x0022680001337983 */ /* 0x001f280000300800 */
[----:B------:R-:W2:Y:S04]  /*154b0*/  LDL R4, [R1+0x1200] ;  /* 0x0012000001047983 */ /* 0x000ea80000100800 */
[----:B------:R-:W2:Y:S01]  /*154c0*/  LDL R5, [R1+0x1204] ;  /* 0x0012040001057983 */ /* 0x000ea20000100800 */
[----:B------:R-:W-:-:S02]  /*154d0*/  PRMT R53, RZ, 0x7610, R53 ;  /* 0x00007610ff357816 */ /* 0x000fc40000000035 */
[----:B--2---:R-:W-:-:S04]  /*154e0*/  @P1 LOP3.LUT R5, R5, R4, RZ, 0x3c, !PT ;  /* 0x0000000405051212 */ /* 0x004fc800078e3cff */
[----:B------:R-:W-:-:S04]  /*154f0*/  @P1 LOP3.LUT R4, R5, R4, RZ, 0x3c, !PT ;  /* 0x0000000405041212 */ /* 0x000fc800078e3cff */
[----:B------:R-:W-:-:S05]  /*15500*/  @P1 LOP3.LUT R5, R5, R4, RZ, 0x3c, !PT ;  /* 0x0000000405051212 */ /* 0x000fca00078e3cff */
[----:B------:R-:W2:Y:S01]  /*15510*/  @P1 LDG.E.U16 R53, desc[UR12][R4.64] ;  /* 0x0000000c04351981 */ /* 0x000ea2000c1e1500 */
[----:B------:R-:W-:-:S03]  /*15520*/  ISETP.GT.AND P2, PT, R6, 0x2, PT ;  /* 0x000000020600780c */ /* 0x000fc60003f44270 */
[----:B--2---:R0:W-:Y:S04]  /*15530*/  STL [R1+0x224], R53 ;  /* 0x0002243501007387 */ /* 0x0041e80000100800 */
[----:B0-----:R-:W2:Y:S04]  /*15540*/  LDL.LU R53, [R1+0x2264] ;  /* 0x0022640001357983 */ /* 0x001ea80000300800 */
[----:B------:R-:W2:Y:S04]  /*15550*/  LDL R4, [R1+0x11f8] ;  /* 0x0011f80001047983 */ /* 0x000ea80000100800 */
[----:B------:R-:W2:Y:S01]  /*15560*/  LDL R5, [R1+0x11fc] ;  /* 0x0011fc0001057983 */ /* 0x000ea20000100800 */
[----:B----4-:R-:W-:-:S02]  /*15570*/  PRMT R51, RZ, 0x7610, R51 ;  /* 0x00007610ff337816 */ /* 0x010fc40000000033 */
[----:B--2---:R-:W-:-:S04]  /*15580*/  @P2 LOP3.LUT R5, R5, R4, RZ, 0x3c, !PT ;  /* 0x0000000405052212 */ /* 0x004fc800078e3cff */
[----:B------:R-:W-:-:S04]  /*15590*/  @P2 LOP3.LUT R4, R5, R4, RZ, 0x3c, !PT ;  /* 0x0000000405042212 */ /* 0x000fc800078e3cff */
[----:B------:R-:W-:-:S05]  /*155a0*/  @P2 LOP3.LUT R5, R5, R4, RZ, 0x3c, !PT ;  /* 0x0000000405052212 */ /* 0x000fca00078e3cff */
[----:B------:R-:W2:Y:S04]  /*155b0*/  @P2 LDG.E.U16 R51, desc[UR12][R4.64] ;  /* 0x0000000c04332981 */ /* 0x000ea8000c1e1500 */
[----:B--2---:R0:W-:Y:S04]  /*155c0*/  STL [R1+0x220], R51 ;  /* 0x0002203301007387 */ /* 0x0041e80000100800 */
[----:B0-----:R-:W2:Y:S04]  /*155d0*/  LDL.LU R51, [R1+0x2260] ;  /* 0x0022600001337983 */ /* 0x001ea80000300800 */
[----:B------:R-:W4:Y:S04]  /*155e0*/  LDL R4, [R1+0x11f0] ;  /* 0x0011f00001047983 */ /* 0x000f280000100800 */
[----:B------:R-:W4:Y:S01]  /*155f0*/  LDL R5, [R1+0x11f4] ;  /* 0x0011f40001057983 */ /* 0x000f220000100800 */
[----:B------:R-:W-:-:S02]  /*15600*/  PRMT R53, RZ, 0x7610, R53 ;  /* 0x00007610ff357816 */ /* 0x000fc40000000035 */
[----:B----4-:R-:W-:-:S04]  /*15610*/  @P2 LOP3.LUT R5, R5, R4, RZ, 0x3c, !PT ;  /* 0x0000000405052212 */ /* 0x010fc800078e3cff */
[----:B------:R-:W-:-:S04]  /*15620*/  @P2 LOP3.LUT R4, R5, R4, RZ, 0x3c, !PT ;  /* 0x0000000405042212 */ /* 0x000fc800078e3cff */
[----:B------:R-:W-:-:S05]  /*15630*/  @P2 LOP3.LUT R5, R5, R4, RZ, 0x3c, !PT ;  /* 0x0000000405052212 */ /* 0x000fca00078e3cff */
[----:B------:R-:W4:Y:S01]  /*15640*/  @P2 LDG.E.U16 R53, desc[UR12][R4.64] ;  /* 0x0000000c04352981 */ /* 0x000f22000c1e1500 */
[----:B------:R-:W-:-:S03]  /*15650*/  ISETP.GT.AND P0, PT, R6, 0x3, PT ;  /* 0x000000030600780c */ /* 0x000fc60003f04270 */
[----:B----4-:R0:W-:Y:S04]  /*15660*/  STL [R1+0x21c], R53 ;  /* 0x00021c3501007387 */ /* 0x0101e80000100800 */
[----:B0-----:R-:W4:Y:S04]  /*15670*/  LDL.LU R53, [R1+0x225c] ;  /* 0x00225c0001357983 */ /* 0x001f280000300800 */
[----:B------:R-:W3:Y:S04]  /*15680*/  LDL R4, [R1+0x11e8] ;  /* 0x0011e80001047983 */ /* 0x000ee80000100800 */
[----:B------:R-:W3:Y:S01]  /*15690*/  LDL R5, [R1+0x11ec] ;  /* 0x0011ec0001057983 */ /* 0x000ee20000100800 */
[----:B--2---:R-:W-:-:S02]  /*156a0*/  PRMT R51, RZ, 0x7610, R51 ;  /* 0x00007610ff337816 */ /* 0x004fc40000000033 */
[----:B---3--:R-:W-:-:S04]  /*156b0*/  @P0 LOP3.LUT R5, R5, R4, RZ, 0x3c, !PT ;  /* 0x0000000405050212 */ /* 0x008fc800078e3cff */
[----:B------:R-:W-:-:S04]  /*156c0*/  @P0 LOP3.LUT R4, R5, R4, RZ, 0x3c, !PT ;  /* 0x0000000405040212 */ /* 0x000fc800078e3cff */
[----:B------:R-:W-:-:S05]  /*156d0*/  @P0 LOP3.LUT R5, R5, R4, RZ, 0x3c, !PT ;  /* 0x0000000405050212 */ /* 0x000fca00078e3cff */
[----:B------:R-:W2:Y:S04]  /*156e0*/  @P0 LDG.E.U16 R51, desc[UR12][R4.64] ;  /* 0x0000000c04330981 */ /* 0x000ea8000c1e1500 */
[----:B--2---:R0:W-:Y:S04]  /*156f0*/  STL [R1+0x218], R51 ;  /* 0x0002183301007387 */ /* 0x0041e80000100800 */
[----:B0-----:R-:W2:Y:S04]  /*15700*/  LDL.LU R51, [R1+0x2258] ;  /* 0x0022580001337983 */ /* 0x001ea80000300800 */
[----:B------:R-:W3:Y:S04]  /*15710*/  LDL R4, [R1+0x11e0] ;  /* 0x0011e00001047983 */ /* 0x000ee80000100800 */
[----:B------:R-:W3:Y:S01]  /*15720*/  LDL R5, [R1+0x11e4] ;  /* 0x0011e40001057983 */ /* 0x000ee20000100800 */
[----:B----4-:R-:W-:-:S02]  /*15730*/  PRMT R53, RZ, 0x7610, R53 ;  /* 0x00007610ff357816 */ /* 0x010fc40000000035 */
[----:B---3--:R-:W-:-:S04]  /*15740*/  @P0 LOP3.LUT R5, R5, R4, RZ, 0x3c, !PT ;  /* 0x0000000405050212 */ /* 0x008fc800078e3cff */
[----:B------:R-:W-:-:S04]  /*15750*/  @P0 LOP3.LUT R4, R5, R4, RZ, 0x3c, !PT ;  /* 0x0000000405040212 */ /* 0x000fc800078e3cff */
[----:B------:R-:W-:-:S05]  /*15760*/  @P0 LOP3.LUT R5, R5, R4, RZ, 0x3c, !PT ;  /* 0x0000000405050212 */ /* 0x000fca00078e3cff */
[----:B------:R-:W3:Y:S01]  /*15770*/  @P0 LDG.E.U16 R53, desc[UR12][R4.64] ;  /* 0x0000000c04350981 */ /* 0x000ee2000c1e1500 */
[----:B------:R-:W-:-:S03]  /*15780*/  ISETP.GT.AND P1, PT, R6, 0x4, PT ;  /* 0x000000040600780c */ /* 0x000fc60003f24270 */
[----:B---3--:R0:W-:Y:S04]  /*15790*/  STL [R1+0x214], R53 ;  /* 0x0002143501007387 */ /* 0x0081e80000100800 */
[----:B0-----:R-:W3:Y:S04]  /*157a0*/  LDL.LU R53, [R1+0x2254] ;  /* 0x0022540001357983 */ /* 0x001ee80000300800 */
[----:B------:R-:W4:Y:S04]  /*157b0*/  LDL R4, [R1+0x11d8] ;  /* 0x0011d80001047983 */ /* 0x000f280000100800 */
[----:B------:R-:W4:Y:S01]  /*157c0*/  LDL R5, [R1+0x11dc] ;  /* 0x0011dc0001057983 */ /* 0x000f220000100800 */
[----:B--2---:R-:W-:-:S02]  /*157d0*/  PRMT R51, RZ, 0x7610, R51 ;  /* 0x00007610ff337816 */ /* 0x004fc40000000033 */
[----:B----4-:R-:W-:-:S04]  /*157e0*/  @P1 LOP3.LUT R5, R5, R4, RZ, 0x3c, !PT ;  /* 0x0000000405051212 */ /* 0x010fc800078e3cff */
[----:B------:R-:W-:-:S04]  /*157f0*/  @P1 LOP3.LUT R4, R5, R4, RZ, 0x3c, !PT ;  /* 0x0000000405041212 */ /* 0x000fc800078e3cff */
[----:B------:R-:W-:-:S05]  /*15800*/  @P1 LOP3.LUT R5, R5, R4, RZ, 0x3c, !PT ;  /* 0x0000000405051212 */ /* 0x000fca00078e3cff */
[----:B------:R0:W2:Y:S04]  /*15810*/  @P1 LDG.E.U16 R51, desc[UR12][R4.64] ;  /* 0x0000000c04331981 */ /* 0x0000a8000c1e1500 */
[----:B------:R-:W0:Y:S04]  /*15820*/  LDL R4, [R1+0x11d0] ;  /* 0x0011d00001047983 */ /* 0x000e280000100800 */
[----:B------:R-:W0:Y:S01]  /*15830*/  LDL R5, [R1+0x11d4] ;  /* 0x0011d40001057983 */ /* 0x000e220000100800 */
[----:B---3--:R-:W-:Y:S02]  /*15840*/  PRMT R53, RZ, 0x7610, R53 ;  /* 0x00007610ff357816 */ /* 0x008fe40000000035 */
[----:B0-----:R-:W-:-:S04]  /*15850*/  @P1 LOP3.LUT R5, R5, R4, RZ, 0x3c, !PT ;  /* 0x0000000405051212 */ /* 0x001fc800078e3cff */
[----:B------:R-:W-:-:S04]  /*15860*/  @P1 LOP3.LUT R4, R5, R4, RZ, 0x3c, !PT ;  /* 0x0000000405041212 */ /* 0x000fc800078e3cff */
[----:B------:R-:W-:-:S05]  /*15870*/  @P1 LOP3.LUT R5, R5, R4, RZ, 0x3c, !PT ;  /* 0x0000000405051212 */ /* 0x000fca00078e3cff */
[----:B------:R0:W3:Y:S04]  /*15880*/  @P1 LDG.E.U16 R53, desc[UR12][R4.64] ;  /* 0x0000000c04351981 */ /* 0x0000e8000c1e1500 */
[----:B------:R-:W0:Y:S04]  /*15890*/  LDL R4, [R1+0x11c8] ;  /* 0x0011c80001047983 */ /* 0x000e280000100800 */
[----:B------:R-:W0:Y:S01]  /*158a0*/  LDL R5, [R1+0x11cc] ;  /* 0x0011cc0001057983 */ /* 0x000e220000100800 */
[----:B------:R-:W-:Y:S02]  /*158b0*/  ISETP.GT.AND P2, PT, R6, 0x5, PT ;  /* 0x000000050600780c */ /* 0x000fe40003f44270 */
[----:B------:R-:W-:-:S11]  /*158c0*/  PRMT R55, RZ, 0x7610, R55 ;  /* 0x00007610ff377816 */ /* 0x000fd60000000037 */
        /* <DEDUP_REMOVED lines=204> */
[----:B------:R-:W2:Y:S04]  /*16590*/  @P1 LDG.E.U16 R31, desc[UR12][R4.64] ;  /* 0x0000000c041f1981 */ /* 0x000ea8000c1e1500 */
[----:B--2---:R0:W-:Y:S04]  /*165a0*/  STL [R1+0x1c8], R31 ;  /* 0x0001c81f01007387 */ /* 0x0041e80000100800 */
[----:B0-----:R-:W2:Y:S04]  /*165b0*/  LDL.LU R31, [R1+0x2208] ;  /* 0x00220800011f7983 */ /* 0x001ea80000300800 */
[----:B------:R-:W4:Y:S04]  /*165c0*/  LDL R4, [R1+0x1110] ;  /* 0x0011100001047983 */ /* 0x000f280000100800 */
[----:B------:R-:W4:Y:S01]  /*165d0*/  LDL R5, [R1+0x1114] ;  /* 0x0011140001057983 */ /* 0x000f220000100800 */
[----:B---3--:R-:W-:-:S02]  /*165e0*/  PRMT R29, RZ, 0x7610, R29 ;  /* 0x00007610ff1d7816 */ /* 0x008fc4000000001d */
[----:B----4-:R-:W-:-:S04]  /*165f0*/  @P1 LOP3.LUT R5, R5, R4, RZ, 0x3c, !PT ;  /* 0x0000000405051212 */ /* 0x010fc800078e3cff */
        /* <DEDUP_REMOVED lines=350> */
[----:B------:R-:W-:-:S02]  /*17be0*/  PRMT R26, RZ, 0x7610, R26 ;  /* 0x00007610ff1a7816 */ /* 0x000fc4000000001a */
[----:B----4-:R-:W-:-:S04]  /*17bf0*/  @P2 LOP3.LUT R5, R5, R4, RZ, 0x3c, !PT ;  /* 0x0000000405052212 */ /* 0x010fc800078e3cff */
        /* <DEDUP_REMOVED lines=17> */
[----:B------:R-:W-:-:S02]  /*17d10*/  PRMT R16, RZ, 0x7610, R16 ;  /* 0x00007610ff107816 */ /* 0x000fc40000000010 */
[----:B--2---:R-:W-:-:S04]  /*17d20*/  @P0 LOP3.LUT R5, R5, R4, RZ, 0x3c, !PT ;  /* 0x0000000405050212 */ /* 0x004fc800078e3cff */
[----:B------:R-:W-:-:S04]  /*17d30*/  @P0 LOP3.LUT R4, R5, R4, RZ, 0x3c, !PT ;  /* 0x0000000405040212 */ /* 0x000fc800078e3cff */
[----:B------:R-:W-:-:S05]  /*17d40*/  @P0 LOP3.LUT R5, R5, R4, RZ, 0x3c, !PT ;  /* 0x0000000405050212 */ /* 0x000fca00078e3cff */
[----:B------:R-:W2:Y:S04]  /*17d50*/  @P0 LDG.E.U16 R16, desc[UR12][R4.64] ;  /* 0x0000000c04100981 */ /* 0x000ea8000c1e1500 */
        /* <DEDUP_REMOVED lines=303> */
[----:B------:R0:W2:Y:S04]  /*19050*/  @P1 LDG.E.U16 R31, desc[UR12][R4.64] ;  /* 0x0000000c041f1981 */ /* 0x0000a8000c1e1500 */
[----:B------:R-:W0:Y:S04]  /*19060*/  LDL R4, [R1+0xed0] ;  /* 0x000ed00001047983 */ /* 0x000e280000100800 */
[----:B------:R-:W0:Y:S01]  /*19070*/  LDL R5, [R1+0xed4] ;  /* 0x000ed40001057983 */ /* 0x000e220000100800 */
[----:B------:R-:W-:Y:S02]  /*19080*/  PRMT R40, RZ, 0x7610, R40 ;  /* 0x00007610ff287816 */ /* 0x000fe40000000028 */
[----:B0-----:R-:W-:-:S04]  /*19090*/  @P1 LOP3.LUT R5, R5, R4, RZ, 0x3c, !PT ;  /* 0x0000000405051212 */ /* 0x001fc800078e3cff */
[----:B------:R-:W-:-:S04]  /*190a0*/  @P1 LOP3.LUT R4, R5, R4, RZ, 0x3c, !PT ;  /* 0x0000000405041212 */ /* 0x000fc800078e3cff */
[----:B------:R-:W-:-:S05]  /*190b0*/  @P1 LOP3.LUT R5, R5, R4, RZ, 0x3c, !PT ;  /* 0x0000000405051212 */ /* 0x000fca00078e3cff */
[----:B------:R-:W3:Y:S04]  /*190c0*/  @P1 LDG.E.U16 R40, desc[UR12][R4.64] ;  /* 0x0000000c04281981 */ /* 0x000ee8000c1e1500 */
[----:B--2---:R0:W-:Y:S04]  /*190d0*/  STL [R1+0x98], R31 ;  /* 0x0000981f01007387 */ /* 0x0041e80000100800 */
[----:B0-----:R-:W2:Y:S04]  /*190e0*/  LDL R31, [R1+0xeb4] ;  /* 0x000eb400011f7983 */ /* 0x001ea80000100800 */
[----:B---3--:R0:W-:Y:S04]  /*190f0*/  STL [R1+0x94], R40 ;  /* 0x0000942801007387 */ /* 0x0081e80000100800 */
[----:B0-----:R-:W3:Y:S04]  /*19100*/  LDL.LU R40, [R1+0x20e8] ;  /* 0x0020e80001287983 */ /* 0x001ee80000300800 */
[----:B------:R-:W2:Y:S04]  /*19110*/  LDL R4, [R1+0xec8] ;  /* 0x000ec80001047983 */ /* 0x000ea80000100800 */
[----:B------:R-:W2:Y:S01]  /*19120*/  LDL R5, [R1+0xecc] ;  /* 0x000ecc0001057983 */ /* 0x000ea20000100800 */
[----:B------:R-:W-:-:S02]  /*19130*/  ISETP.GT.AND P2, PT, R6, 0x35, PT ;  /* 0x000000350600780c */ /* 0x000fc40003f44270 */
[----:B------:R-:W-:-:S11]  /*19140*/  PRMT R38, RZ, 0x7610, R38 ;  /* 0x00007610ff267816 */ /* 0x000fd60000000026 */
        /* <DEDUP_REMOVED lines=15> */
[----:B------:R-:W-:Y:S02]  /*19240*/  ISETP.GT.AND P0, PT, R6, 0x36, PT ;  /* 0x000000360600780c */ /* 0x000fe40003f04270 */
[----:B------:R-:W-:-:S11]  /*19250*/  PRMT R36, RZ, 0x7610, R36 ;  /* 0x00007610ff247816 */ /* 0x000fd60000000024 */
        /* <DEDUP_REMOVED lines=8> */
[----:B------:R-:W2:Y:S01]  /*192e0*/  LDL R5, [R1+0xeb0] ;  /* 0x000eb00001057983 */ /* 0x000ea20000100800 */
[----:B------:R-:W-:-:S02]  /*192f0*/  PRMT R34, RZ, 0x7610, R34 ;  /* 0x00007610ff227816 */ /* 0x000fc40000000022 */
[----:B------:R-:W-:Y:S02]  /*19300*/  @P0 MOV R4, R31 ;  /* 0x0000001f00040202 */ /* 0x000fe40000000f00 */
[----:B------:R-:W3:Y:S04]  /*19310*/  LDL R31, [R1+0xe8c] ;  /* 0x000e8c00011f7983 */ /* 0x000ee80000100800 */
[----:B--2---:R-:W2:Y:S01]  /*19320*/  @P0 LDG.E.U16 R34, desc[UR12][R4.64] ;  /* 0x0000000c04220981 */ /* 0x004ea2000c1e1500 */
        /* <DEDUP_REMOVED lines=14> */
[----:B----4-:R-:W-:-:S02]  /*19410*/  PRMT R26, RZ, 0x7610, R26 ;  /* 0x00007610ff1a7816 */ /* 0x010fc4000000001a */
[----:B------:R-:W-:Y:S02]  /*19420*/  ISETP.GT.AND P2, PT, R6, 0x38, PT ;  /* 0x000000380600780c */ /* 0x000fe40003f44270 */
[----:B--2---:R-:W-:-:S04]  /*19430*/  @P1 LOP3.LUT R5, R5, R4, RZ, 0x3c, !PT ;  /* 0x0000000405051212 */ /* 0x004fc800078e3cff */
[----:B------:R-:W-:-:S04]  /*19440*/  @P1 LOP3.LUT R4, R5, R4, RZ, 0x3c, !PT ;  /* 0x0000000405041212 */ /* 0x000fc800078e3cff */
[----:B------:R-:W-:-:S05]  /*19450*/  @P1 LOP3.LUT R5, R5, R4, RZ, 0x3c, !PT ;  /* 0x0000000405051212 */ /* 0x000fca00078e3cff */
[----:B------:R0:W2:Y:S04]  /*19460*/  @P1 LDG.E.U16 R26, desc[UR12][R4.64] ;  /* 0x0000000c041a1981 */ /* 0x0000a8000c1e1500 */
[----:B------:R-:W4:Y:S01]  /*19470*/  LDL R5, [R1+0xe98] ;  /* 0x000e980001057983 */ /* 0x000f220000100800 */
[----:B------:R-:W-:Y:S01]  /*19480*/  PRMT R3, RZ, 0x7610, R3 ;  /* 0x00007610ff037816 */ /* 0x000fe20000000003 */
[----:B0-----:R-:W-:Y:S02]  /*19490*/  @P2 IMAD.MOV.U32 R4, RZ, RZ, R29 ;  /* 0x000000ffff042224 */ /* 0x001fe400078e001d */
[----:B--2---:R0:W-:Y:S01]  /*194a0*/  STL [R1+0x7c], R26 ;  /* 0x00007c1a01007387 */ /* 0x0041e20000100800 */
[----:B------:R-:W-:-:S03]  /*194b0*/  PRMT R33, RZ, 0x7610, R33 ;  /* 0x00007610ff217816 */ /* 0x000fc60000000021 */
[----:B------:R-:W2:Y:S04]  /*194c0*/  LDL R29, [R1+0xe74] ;  /* 0x000e7400011d7983 */ /* 0x000ea80000100800 */
[----:B----4-:R1:W4:Y:S04]  /*194d0*/  @P2 LDG.E.U16 R3, desc[UR12][R4.64] ;  /* 0x0000000c04032981 */ /* 0x010328000c1e1500 */
[----:B0-----:R-:W2:Y:S04]  /*194e0*/  LDL R26, [R1+0xe7c] ;  /* 0x000e7c00011a7983 */ /* 0x001ea80000100800 */
[----:B------:R-:W1:Y:S04]  /*194f0*/  LDL R4, [R1+0xe90] ;  /* 0x000e900001047983 */ /* 0x000e680000100800 */
[----:B------:R-:W1:Y:S02]  /*19500*/  LDL R5, [R1+0xe94] ;  /* 0x000e940001057983 */ /* 0x000e640000100800 */
[----:B-1----:R-:W-:-:S04]  /*19510*/  @P2 LOP3.LUT R5, R5, R4, RZ, 0x3c, !PT ;  /* 0x0000000405052212 */ /* 0x002fc800078e3cff */
[----:B------:R-:W-:-:S04]  /*19520*/  @P2 LOP3.LUT R4, R5, R4, RZ, 0x3c, !PT ;  /* 0x0000000405042212 */ /* 0x000fc800078e3cff */
[----:B------:R-:W-:-:S05]  /*19530*/  @P2 LOP3.LUT R5, R5, R4, RZ, 0x3c, !PT ;  /* 0x0000000405052212 */ /* 0x000fca00078e3cff */
[----:B------:R-:W2:Y:S01]  /*19540*/  @P2 LDG.E.U16 R33, desc[UR12][R4.64] ;  /* 0x0000000c04212981 */ /* 0x000ea2000c1e1500 */
[----:B------:R-:W-:Y:S02]  /*19550*/  ISETP.GT.AND P0, PT, R6, 0x39, PT ;  /* 0x000000390600780c */ /* 0x000fe40003f04270 */
[----:B------:R-:W-:Y:S01]  /*19560*/  PRMT R28, RZ, 0x7610, R28 ;  /* 0x00007610ff1c7816 */ /* 0x000fe2000000001c */
[----:B--2---:R0:W-:Y:S04]  /*19570*/  STL [R1+0x74], R33 ;  /* 0x0000742101007387 */ /* 0x0041e80000100800 */
[----:B0-----:R-:W2:Y:S04]  /*19580*/  LDL.LU R33, [R1+0x20d4] ;  /* 0x0020d40001217983 */ /* 0x001ea80000300800 */
[----:B------:R-:W2:Y:S02]  /*19590*/  LDL R5, [R1+0xe88] ;  /* 0x000e880001057983 */ /* 0x000ea40000100800 */
[----:B---3--:R-:W-:Y:S01]  /*195a0*/  @P0 IMAD.MOV.U32 R4, RZ, RZ, R31 ;  /* 0x000000ffff040224 */ /* 0x008fe200078e001f */
[----:B------:R-:W-:Y:S01]  /*195b0*/  PRMT R35, RZ, 0x7610, R35 ;  /* 0x00007610ff237816 */ /* 0x000fe20000000023 */
[----:B------:R-:W3:Y:S04]  /*195c0*/  LDL R31, [R1+0xe60] ;  /* 0x000e6000011f7983 */ /* 0x000ee80000100800 */
[----:B--2---:R0:W2:Y:S04]  /*195d0*/  @P0 LDG.E.U16 R28, desc[UR12][R4.64] ;  /* 0x0000000c041c0981 */ /* 0x0040a8000c1e1500 */
[----:B------:R-:W0:Y:S04]  /*195e0*/  LDL R4, [R1+0xe80] ;  /* 0x000e800001047983 */ /* 0x000e280000100800 */
[----:B------:R-:W0:Y:S02]  /*195f0*/  LDL R5, [R1+0xe84] ;  /* 0x000e840001057983 */ /* 0x000e240000100800 */
[----:B0-----:R-:W-:-:S04]  /*19600*/  @P0 LOP3.LUT R5, R5, R4, RZ, 0x3c, !PT ;  /* 0x0000000405050212 */ /* 0x001fc800078e3cff */
[----:B------:R-:W-:-:S04]  /*19610*/  @P0 LOP3.LUT R4, R5, R4, RZ, 0x3c, !PT ;  /* 0x0000000405040212 */ /* 0x000fc800078e3cff */
[----:B------:R-:W-:-:S05]  /*19620*/  @P0 LOP3.LUT R5, R5, R4, RZ, 0x3c, !PT ;  /* 0x0000000405050212 */ /* 0x000fca00078e3cff */
[----:B------:R-:W3:Y:S04]  /*19630*/  @P0 LDG.E.U16 R35, desc[UR12][R4.64] ;  /* 0x0000000c04230981 */ /* 0x000ee8000c1e1500 */
[----:B--2---:R0:W-:Y:S04]  /*19640*/  STL [R1+0x70], R28 ;  /* 0x0000701c01007387 */ /* 0x0041e80000100800 */
[----:B0-----:R-:W2:Y:S01]  /*19650*/  LDL R28, [R1+0xe64] ;  /* 0x000e6400011c7983 */ /* 0x001ea20000100800 */
[----:B------:R-:W-:-:S03]  /*19660*/  ISETP.GT.AND P1, PT, R6, 0x3a, PT ;  /* 0x0000003a0600780c */ /* 0x000fc60003f24270 */
[----:B---3--:R0:W-:Y:S04]  /*19670*/  STL [R1+0x6c], R35 ;  /* 0x00006c2301007387 */ /* 0x0081e80000100800 */
[----:B0-----:R-:W3:Y:S04]  /*19680*/  LDL.LU R35, [R1+0x20d0] ;  /* 0x0020d00001237983 */ /* 0x001ee80000300800 */
[----:B------:R-:W2:Y:S01]  /*19690*/  LDL R5, [R1+0xe78] ;  /* 0x000e780001057983 */ /* 0x000ea20000100800 */
[----:B------:R-:W-:Y:S01]  /*196a0*/  PRMT R37, RZ, 0x7610, R37 ;  /* 0x00007610ff257816 */ /* 0x000fe20000000025 */
[----:B------:R-:W-:-:S02]  /*196b0*/  @P1 IMAD.MOV.U32 R4, RZ, RZ, R26 ;  /* 0x000000ffff041224 */ /* 0x000fc400078e001a */
[----:B------:R-:W3:Y:S04]  /*196c0*/  LDL R26, [R1+0xe5c] ;  /* 0x000e5c00011a7983 */ /* 0x000ee80000100800 */
[----:B--2---:R-:W2:Y:S01]  /*196d0*/  @P1 LDG.E.U16 R37, desc[UR12][R4.64] ;  /* 0x0000000c04251981 */ /* 0x004ea2000c1e1500 */
[----:B------:R-:W-:-:S03]  /*196e0*/  PRMT R39, RZ, 0x7610, R39 ;  /* 0x00007610ff277816 */ /* 0x000fc60000000027 */
[----:B--2---:R0:W-:Y:S04]  /*196f0*/  STL [R1+0x68], R37 ;  /* 0x0000682501007387 */ /* 0x0041e80000100800 */
[----:B0-----:R-:W2:Y:S04]  /*19700*/  LDL.LU R37, [R1+0x20cc] ;  /* 0x0020cc0001257983 */ /* 0x001ea80000300800 */
[----:B------:R-:W2:Y:S01]  /*19710*/  LDL R5, [R1+0xe70] ;  /* 0x000e700001057983 */ /* 0x000ea20000100800 */
[----:B------:R-:W-:-:S03]  /*19720*/  @P1 IMAD.MOV.U32 R4, RZ, RZ, R29 ;  /* 0x000000ffff041224 */ /* 0x000fc600078e001d */
        /* <DEDUP_REMOVED lines=8> */
[----:B------:R-:W-:Y:S02]  /*197b0*/  PRMT R43, RZ, 0x7610, R43 ;  /* 0x00007610ff2b7816 */ /* 0x000fe4000000002b */
[----:B--2---:R-:W-:-:S04]  /*197c0*/  @P0 LOP3.LUT R5, R5, R4, RZ, 0x3c, !PT ;  /* 0x0000000405050212 */ /* 0x004fc800078e3cff */
[----:B------:R-:W-:-:S04]  /*197d0*/  @P0 LOP3.LUT R4, R5, R4, RZ, 0x3c, !PT ;  /* 0x0000000405040212 */ /* 0x000fc800078e3cff */
[----:B------:R-:W-:-:S05]  /*197e0*/  @P0 LOP3.LUT R5, R5, R4, RZ, 0x3c, !PT ;  /* 0x0000000405050212 */ /* 0x000fca00078e3cff */
[----:B------:R0:W2:Y:S02]  /*197f0*/  @P0 LDG.E.U16 R41, desc[UR12][R4.64] ;  /* 0x0000000c04290981 */ /* 0x0000a4000c1e1500 */
[----:B0-----:R-:W-:Y:S02]  /*19800*/  @P0 IMAD.MOV.U32 R4, RZ, RZ, R28 ;  /* 0x000000ffff040224 */ /* 0x001fe400078e001c */
[----:B------:R-:W-:-:S05]  /*19810*/  @P0 IMAD.MOV.U32 R5, RZ, RZ, R31 ;  /* 0x000000ffff050224 */ /* 0x000fca00078e001f */
[----:B------:R-:W3:Y:S04]  /*19820*/  @P0 LDG.E.U16 R43, desc[UR12][R4.64] ;  /* 0x0000000c042b0981 */ /* 0x000ee8000c1e1500 */
[----:B--2---:R0:W-:Y:S04]  /*19830*/  STL [R1+0x60], R41 ;  /* 0x0000602901007387 */ /* 0x0041e80000100800 */
[----:B0-----:R-:W2:Y:S04]  /*19840*/  LDL.LU R41, [R1+0x20c4] ;  /* 0x0020c40001297983 */ /* 0x001ea80000300800 */
[----:B------:R-:W2:Y:S04]  /*19850*/  LDL R31, [R1+0xe40] ;  /* 0x000e4000011f7983 */ /* 0x000ea80000100800 */
[----:B------:R-:W2:Y:S04]  /*19860*/  LDL R28, [R1+0xe44] ;  /* 0x000e4400011c7983 */ /* 0x000ea80000100800 */
[----:B---3--:R0:W-:Y:S04]  /*19870*/  STL [R1+0x5c], R43 ;  /* 0x00005c2b01007387 */ /* 0x0081e80000100800 */
[----:B0-----:R-:W3:Y:S04]  /*19880*/  LDL.LU R43, [R1+0x20c0] ;  /* 0x0020c000012b7983 */ /* 0x001ee80000300800 */
[----:B------:R-:W2:Y:S01]  /*19890*/  LDL R5, [R1+0xe58] ;  /* 0x000e580001057983 */ /* 0x000ea20000100800 */
[----:B------:R-:W-:-:S02]  /*198a0*/  ISETP.GT.AND P1, PT, R6, 0x3c, PT ;  /* 0x0000003c0600780c */ /* 0x000fc40003f24270 */
[----:B------:R-:W-:-:S11]  /*198b0*/  PRMT R45, RZ, 0x7610, R45 ;  /* 0x00007610ff2d7816 */ /* 0x000fd6000000002d */
[----:B------:R-:W-:Y:S02]  /*198c0*/  @P1 IMAD.MOV.U32 R4, RZ, RZ, R26 ;  /* 0x000000ffff041224 */ /* 0x000fe400078e001a */
[----:B------:R-:W3:Y:S04]  /*198d0*/  LDL R26, [R1+0xe3c] ;  /* 0x000e3c00011a7983 */ /* 0x000ee80000100800 */
[----:B--2---:R-:W2:Y:S01]  /*198e0*/  @P1 LDG.E.U16 R45, desc[UR12][R4.64] ;  /* 0x0000000c042d1981 */ /* 0x004ea2000c1e1500 */
[----:B------:R-:W-:-:S03]  /*198f0*/  PRMT R16, RZ, 0x7610, R16 ;  /* 0x00007610ff107816 */ /* 0x000fc60000000010 */
[----:B--2---:R0:W-:Y:S04]  /*19900*/  STL [R1+0x58], R45 ;  /* 0x0000582d01007387 */ /* 0x0041e80000100800 */
[----:B0-----:R-:W2:Y:S04]  /*19910*/  LDL.LU R45, [R1+0x20bc] ;  /* 0x0020bc00012d7983 */ /* 0x001ea80000300800 */
[----:B------:R-:W2:Y:S01]  /*19920*/  LDL R5, [R1+0xe50] ;  /* 0x000e500001057983 */ /* 0x000ea20000100800 */
[----:B------:R-:W-:Y:S02]  /*19930*/  @P1 MOV R4, R29 ;  /* 0x0000001d00041202 */ /* 0x000fe40000000f00 */
[----:B------:R-:W-:Y:S01]  /*19940*/  ISETP.GT.AND P0, PT, R6, 0x3d, PT ;  /* 0x0000003d0600780c */ /* 0x000fe20003f04270 */
[----:B------:R-:W3:Y:S04]  /*19950*/  LDL R29, [R1+0xe30] ;  /* 0x000e3000011d7983 */ /* 0x000ee80000100800 */
[----:B--2---:R0:W2:Y:S04]  /*19960*/  @P1 LDG.E.U16 R16, desc[UR12][R4.64] ;  /* 0x0000000c04101981 */ /* 0x0040a8000c1e1500 */
[----:B------:R-:W0:Y:S04]  /*19970*/  LDL R4, [R1+0xe48] ;  /* 0x000e480001047983 */ /* 0x000e280000100800 */
[----:B------:R-:W0:Y:S01]  /*19980*/  LDL R5, [R1+0xe4c] ;  /* 0x000e4c0001057983 */ /* 0x000e220000100800 */
[----:B------:R-:W-:-:S02]  /*19990*/  PRMT R0, RZ, 0x7610, R0 ;  /* 0x00007610ff007816 */ /* 0x000fc40000000000 */
[----:B------:R-:W-:Y:S02]  /*199a0*/  PRMT R27, RZ, 0x7610, R27 ;  /* 0x00007610ff1b7816 */ /* 0x000fe4000000001b */
[----:B0-----:R-:W-:-:S04]  /*199b0*/  @P0 LOP3.LUT R5, R5, R4, RZ, 0x3c, !PT ;  /* 0x0000000405050212 */ /* 0x001fc800078e3cff */
[----:B------:R-:W-:-:S04]  /*199c0*/  @P0 LOP3.LUT R4, R5, R4, RZ, 0x3c, !PT ;  /* 0x0000000405040212 */ /* 0x000fc800078e3cff */
[----:B------:R-:W-:-:S05]  /*199d0*/  @P0 LOP3.LUT R5, R5, R4, RZ, 0x3c, !PT ;  /* 0x0000000405050212 */ /* 0x000fca00078e3cff */
[----:B------:R0:W4:Y:S02]  /*199e0*/  @P0 LDG.E.U16 R0, desc[UR12][R4.64] ;  /* 0x0000000c04000981 */ /* 0x000124000c1e1500 */
[----:B0-----:R-:W-:Y:S02]  /*199f0*/  @P0 IMAD.MOV.U32 R4, RZ, RZ, R28 ;  /* 0x000000ffff040224 */ /* 0x001fe400078e001c */
[----:B------:R-:W-:-:S05]  /*19a00*/  @P0 IMAD.MOV.U32 R5, RZ, RZ, R31 ;  /* 0x000000ffff050224 */ /* 0x000fca00078e001f */
[----:B------:R3:W4:Y:S04]  /*19a10*/  @P0 LDG.E.U16 R27, desc[UR12][R4.64] ;  /* 0x0000000c041b0981 */ /* 0x000728000c1e1500 */
[----:B--2---:R0:W-:Y:S04]  /*19a20*/  STL [R1+0x54], R16 ;  /* 0x0000541001007387 */ /* 0x0041e80000100800 */
[----:B0-----:R-:W2:Y:S01]  /*19a30*/  LDL R16, [R1+0xe34] ;  /* 0x000e340001107983 */ /* 0x001ea20000100800 */
[----:B------:R-:W-:-:S13]  /*19a40*/  ISETP.GT.AND P1, PT, R6, 0x3e, PT ;  /* 0x0000003e0600780c */ /* 0x000fda0003f24270 */
[----:B---3--:R-:W-:Y:S02]  /*19a50*/  @P1 IMAD.MOV.U32 R4, RZ, RZ, R26 ;  /* 0x000000ffff041224 */ /* 0x008fe400078e001a */
[----:B------:R-:W-:Y:S01]  /*19a60*/  @P1 IMAD.MOV.U32 R5, RZ, RZ, R2 ;  /* 0x000000ffff051224 */ /* 0x000fe200078e0002 */
[----:B----4-:R-:W-:Y:S04]  /*19a70*/  STL [R1+0x50], R0 ;  /* 0x0000500001007387 */ /* 0x010fe80000100800 */
[----:B------:R-:W3:Y:S04]  /*19a80*/  LDL R28, [R1+0xe28] ;  /* 0x000e2800011c7983 */ /* 0x000ee80000100800 */
[----:B------:R0:W-:Y:S04]  /*19a90*/  STL [R1+0x4c], R27 ;  /* 0x00004c1b01007387 */ /* 0x0001e80000100800 */
[----:B------:R-:W4:Y:S04]  /*19aa0*/  LDL R26, [R1+0xe24] ;  /* 0x000e2400011a7983 */ /* 0x000f280000100800 */
[----:B0-----:R-:W4:Y:S04]  /*19ab0*/  LDL R27, [R1+0xe20] ;  /* 0x000e2000011b7983 */ /* 0x001f280000100800 */
[----:B------:R0:W-:Y:S04]  /*19ac0*/  STL [R1+0x1384], R2 ;  /* 0x0013840201007387 */ /* 0x0001e80000100800 */
[----:B0-----:R-:W4:Y:S01]  /*19ad0*/  LDL.LU R2, [R1+0xe2c] ;  /* 0x000e2c0001027983 */ /* 0x001f220000300800 */
[----:B------:R-:W-:-:S02]  /*19ae0*/  PRMT R30, RZ, 0x7610, R30 ;  /* 0x00007610ff1e7816 */ /* 0x000fc4000000001e */
[----:B------:R-:W-:-:S04]  /*19af0*/  PRMT R7, RZ, 0x7610, R7 ;  /* 0x00007610ff077816 */ /* 0x000fc80000000007 */
[----:B------:R2:W4:Y:S02]  /*19b00*/  @P1 LDG.E.U16 R30, desc[UR12][R4.64] ;  /* 0x0000000c041e1981 */ /* 0x000524000c1e1500 */
[----:B--2---:R-:W-:Y:S02]  /*19b10*/  @P1 IMAD.MOV.U32 R4, RZ, RZ, R16 ;  /* 0x000000ffff041224 */ /* 0x004fe400078e0010 */
[----:B------:R-:W-:Y:S01]  /*19b20*/  @P1 IMAD.MOV.U32 R5, RZ, RZ, R29 ;  /* 0x000000ffff051224 */ /* 0x000fe200078e001d */
[----:B------:R-:W-:Y:S01]  /*19b30*/  ISETP.GT.AND P0, PT, R6, 0x3f, PT ;  /* 0x0000003f0600780c */ /* 0x000fe20003f04270 */
[----:B------:R-:W2:Y:S04]  /*19b40*/  LDL R29, [R1+0x1338] ;  /* 0x00133800011d7983 */ /* 0x000ea80000100800 */
[----:B------:R3:W2:Y:S01]  /*19b50*/  @P1 LDG.E.U16 R7, desc[UR12][R4.64] ;  /* 0x0000000c04071981 */ /* 0x0006a2000c1e1500 */
[----:B------:R-:W-:-:S03]  /*19b60*/  PRMT R9, RZ, 0x7610, R9 ;  /* 0x00007610ff097816 */ /* 0x000fc60000000009 */
[----:B------:R-:W2:Y:S04]  /*19b70*/  LDL R16, [R1+0x1344] ;  /* 0x0013440001107983 */ /* 0x000ea80000100800 */
[----:B---3--:R-:W-:Y:S01]  /*19b80*/  @P0 IMAD.MOV.U32 R5, RZ, RZ, R28 ;  /* 0x000000ffff050224 */ /* 0x008fe200078e001c */
[----:B----4-:R-:W-:-:S05]  /*19b90*/  @P0 MOV R4, R2 ;  /* 0x0000000200040202 */ /* 0x010fca0000000f00 */
[----:B------:R0:W3:Y:S04]  /*19ba0*/  @P0 LDG.E.U16 R9, desc[UR12][R4.64] ;  /* 0x0000000c04090981 */ /* 0x0000e8000c1e1500 */
[----:B--2---:R1:W-:Y:S02]  /*19bb0*/  STL [R1+0x44], R7 ;  /* 0x0000440701007387 */ /* 0x0043e40000100800 */
[----:B-1----:R-:W1:Y:S01]  /*19bc0*/  S2R R7, SR_TID.X ;  /* 0x0000000000077919 */ /* 0x002e620000002100 */
[----:B------:R-:W-:Y:S01]  /*19bd0*/  PRMT R12, RZ, 0x7610, R12 ;  /* 0x00007610ff0c7816 */ /* 0x000fe2000000000c */
[----:B0-----:R-:W-:Y:S02]  /*19be0*/  @P0 IMAD.MOV.U32 R4, RZ, RZ, R26 ;  /* 0x000000ffff040224 */ /* 0x001fe400078e001a */
[----:B------:R-:W-:Y:S01]  /*19bf0*/  @P0 IMAD.MOV.U32 R5, RZ, RZ, R27 ;  /* 0x000000ffff050224 */ /* 0x000fe200078e001b */
[----:B------:R-:W-:Y:S04]  /*19c00*/  STL [R1+0x13cc], R2 ;  /* 0x0013cc0201007387 */ /* 0x000fe80000100800 */
[----:B------:R0:W2:Y:S04]  /*19c10*/  @P0 LDG.E.U16 R12, desc[UR12][R4.64] ;  /* 0x0000000c040c0981 */ /* 0x0000a8000c1e1500 */
[----:B------:R-:W4:Y:S01]  /*19c20*/  LDL R28, [R1+0xe18] ;  /* 0x000e1800011c7983 */ /* 0x000f220000100800 */
[----:B------:R-:W-:-:S02]  /*19c30*/  PRMT R8, RZ, 0x7610, R8 ;  /* 0x00007610ff087816 */ /* 0x000fc40000000008 */
[----:B-1----:R-:W-:-:S04]  /*19c40*/  LOP3.LUT R7, R7, 0x1f, RZ, 0xc0, !PT ;  /* 0x0000001f07077812 */ /* 0x002fc800078ec0ff */
[----:B------:R-:W-:-:S13]  /*19c50*/  ISETP.GE.AND P1, PT, R7, R6, PT ;  /* 0x000000060700720c */ /* 0x000fda0003f26270 */
[----:B0-----:R-:W-:Y:S02]  /*19c60*/  @!P1 IMAD.MOV.U32 R4, RZ, RZ, R16 ;  /* 0x000000ffff049224 */ /* 0x001fe400078e0010 */
[----:B------:R-:W-:Y:S01]  /*19c70*/  @!P1 IMAD.MOV.U32 R5, RZ, RZ, R29 ;  /* 0x000000ffff059224 */ /* 0x000fe200078e001d */
[----:B------:R-:W-:Y:S06]  /*19c80*/  BAR.SYNC.DEFER_BLOCKING 0x0 ;  /* 0x0000000000007b1d */ /* 0x000fec0000010000 */
[----:B------:R4:W2:Y:S04]  /*19c90*/  @!P1 LDG.E.U16 R8, desc[UR12][R4.64] ;  /* 0x0000000c04089981 */ /* 0x0008a8000c1e1500 */
[----:B---3--:R0:W-:Y:S04]  /*19ca0*/  STL [R1+0x40], R9 ;  /* 0x0000400901007387 */ /* 0x0081e80000100800 */
[----:B------:R-:W3:Y:S04]  /*19cb0*/  LDL R27, [R1+0xe10] ;  /* 0x000e1000011b7983 */ /* 0x000ee80000100800 */
[----:B------:R-:W3:Y:S04]  /*19cc0*/  LDL R26, [R1+0xe14] ;  /* 0x000e1400011a7983 */ /* 0x000ee80000100800 */
[----:B0-----:R-:W3:Y:S01]  /*19cd0*/  LDL R9, [R1+0xe1c] ;  /* 0x000e1c0001097983 */ /* 0x001ee20000100800 */
[----:B------:R-:W-:-:S04]  /*19ce0*/  LOP3.LUT R7, R7, 0x20, RZ, 0xfc, !PT ;  /* 0x0000002007077812 */ /* 0x000fc800078efcff */
[----:B------:R-:W-:Y:S02]  /*19cf0*/  ISETP.GE.AND P0, PT, R7, R6, PT ;  /* 0x000000060700720c */ /* 0x000fe40003f06270 */
[----:B------:R-:W-:Y:S02]  /*19d00*/  PRMT R2, RZ, 0x7610, R2 ;  /* 0x00007610ff027816 */ /* 0x000fe40000000002 */
[----:B------:R-:W-:Y:S01]  /*19d10*/  PRMT R10, RZ, 0x7610, R10 ;  /* 0x00007610ff0a7816 */ /* 0x000fe2000000000a */
[----:B----4-:R-:W-:Y:S01]  /*19d20*/  @!P1 IMAD.MOV.U32 R5, RZ, RZ, R28 ;  /* 0x000000ffff059224 */ /* 0x010fe200078e001c */
[----:B--2---:R0:W-:Y:S04]  /*19d30*/  STL [R1+0x3c], R12 ;  /* 0x00003c0c01007387 */ /* 0x0041e80000100800 */
[----:B------:R-:W2:Y:S04]  /*19d40*/  LDL R7, [R1+0xddc] ;  /* 0x000ddc0001077983 */ /* 0x000ea80000100800 */
[----:B0-----:R-:W4:Y:S04]  /*19d50*/  LDL R12, [R1+0xdd8] ;  /* 0x000dd800010c7983 */ /* 0x001f280000100800 */
[----:B------:R-:W-:Y:S04]  /*19d60*/  STL [R1+0x48], R30 ;  /* 0x0000481e01007387 */ /* 0x000fe80000100800 */
[----:B------:R-:W4:Y:S04]  /*19d70*/  LDL R16, [R1+0xdd0] ;  /* 0x000dd00001107983 */ /* 0x000f280000100800 */
[----:B------:R0:W-:Y:S04]  /*19d80*/  STL [R1+0x22c], R8 ;  /* 0x00022c0801007387 */ /* 0x0001e80000100800 */
[----:B0-----:R-:W4:Y:S01]  /*19d90*/  LDL R8, [R1+0xdd4] ;  /* 0x000dd40001087983 */ /* 0x001f220000100800 */
[----:B---3--:R-:W-:-:S03]  /*19da0*/  @!P1 IMAD.MOV.U32 R4, RZ, RZ, R9 ;  /* 0x000000ffff049224 */ /* 0x008fc600078e0009 */
[----:B------:R-:W3:Y:S04]  /*19db0*/  LDL R9, [R1+0xd98] ;  /* 0x000d980001097983 */ /* 0x000ee80000100800 */
[----:B------:R0:W3:Y:S02]  /*19dc0*/  @!P1 LDG.E.U16 R2, desc[UR12][R4.64] ;  /* 0x0000000c04029981 */ /* 0x0000e4000c1e1500 */
[----:B0-----:R-:W-:Y:S01]  /*19dd0*/  @!P0 MOV R4, R26 ;  /* 0x0000001a00048202 */ /* 0x001fe20000000f00 */
[----:B------:R-:W-:-:S05]  /*19de0*/  @!P0 IMAD.MOV.U32 R5, RZ, RZ, R27 ;  /* 0x000000ffff058224 */ /* 0x000fca00078e001b */
[----:B------:R2:W3:Y:S01]  /*19df0*/  @!P0 LDG.E.U16 R10, desc[UR12][R4.64] ;  /* 0x0000000c040a8981 */ /* 0x0004e2000c1e1500 */
[----:B------:R-:W-:Y:S01]  /*19e00*/  PRMT R25, RZ, 0x7610, R25 ;  /* 0x00007610ff197816 */ /* 0x000fe20000000019 */
[----:B--2---:R-:W-:Y:S02]  /*19e10*/  @!P1 IMAD.MOV.U32 R4, RZ, RZ, R7 ;  /* 0x000000ffff049224 */ /* 0x004fe400078e0007 */
[----:B----4-:R-:W-:-:S05]  /*19e20*/  @!P1 IMAD.MOV.U32 R5, RZ, RZ, R12 ;  /* 0x000000ffff059224 */ /* 0x010fca00078e000c */
[----:B------:R0:W2:Y:S02]  /*19e30*/  @!P1 LDG.E.U16 R25, desc[UR12][R4.64] ;  /* 0x0000000c04199981 */ /* 0x0000a4000c1e1500 */
[----:B0-----:R-:W-:Y:S02]  /*19e40*/  @!P0 IMAD.MOV.U32 R5, RZ, RZ, R16 ;  /* 0x000000ffff058224 */ /* 0x001fe400078e0010 */
[----:B------:R-:W-:Y:S01]  /*19e50*/  @!P0 IMAD.MOV.U32 R4, RZ, RZ, R8 ;  /* 0x000000ffff048224 */ /* 0x000fe200078e0008 */
[----:B---3--:R0:W-:Y:S04]  /*19e60*/  STL [R1+0x38], R2 ;  /* 0x0000380201007387 */ /* 0x0081e80000100800 */
[----:B------:R-:W3:Y:S04]  /*19e70*/  LDL R6, [R1+0xd94] ;  /* 0x000d940001067983 */ /* 0x000ee80000100800 */
[----:B0-----:R-:W4:Y:S04]  /*19e80*/  LDL R2, [R1+0xd9c] ;  /* 0x000d9c0001027983 */ /* 0x001f280000100800 */
[----:B------:R0:W-:Y:S04]  /*19e90*/  STL [R1+0x34], R10 ;  /* 0x0000340a01007387 */ /* 0x0001e80000100800 */
[----:B------:R-:W2:Y:S04]  /*19ea0*/  LDL R12, [R1+0xd58] ;  /* 0x000d5800010c7983 */ /* 0x000ea80000100800 */
[----:B------:R-:W2:Y:S04]  /*19eb0*/  LDL R7, [R1+0xd5c] ;  /* 0x000d5c0001077983 */ /* 0x000ea80000100800 */
[----:B0-----:R-:W2:Y:S04]  /*19ec0*/  LDL R10, [R1+0xd90] ;  /* 0x000d9000010a7983 */ /* 0x001ea80000100800 */
[----:B------:R-:W2:Y:S04]  /*19ed0*/  LDL R16, [R1+0xd50] ;  /* 0x000d500001107983 */ /* 0x000ea80000100800 */
[----:B------:R-:W2:Y:S01]  /*19ee0*/  LDL R8, [R1+0xd54] ;  /* 0x000d540001087983 */ /* 0x000ea20000100800 */
[----:B------:R-:W-:-:S02]  /*19ef0*/  PRMT R24, RZ, 0x7610, R24 ;  /* 0x00007610ff187816 */ /* 0x000fc40000000018 */
[----:B------:R-:W-:-:S04]  /*19f00*/  PRMT R23, RZ, 0x7610, R23 ;  /* 0x00007610ff177816 */ /* 0x000fc80000000017 */
[----:B------:R0:W2:Y:S01]  /*19f10*/  @!P0 LDG.E.U16 R24, desc[UR12][R4.64] ;  /* 0x0000000c04188981 */ /* 0x0000a2000c1e1500 */
[----:B------:R-:W-:Y:S01]  /*19f20*/  PRMT R22, RZ, 0x7610, R22 ;  /* 0x00007610ff167816 */ /* 0x000fe20000000016 */
[----:B0-----:R-:W-:Y:S02]  /*19f30*/  @!P1 IMAD.MOV.U32 R5, RZ, RZ, R9 ;  /* 0x000000ffff059224 */ /* 0x001fe400078e0009 */
[----:B------:R-:W2:Y:S01]  /*19f40*/  LDL R9, [R1+0xd18] ;  /* 0x000d180001097983 */ /* 0x000ea20000100800 */
[----:B------:R-:W-:Y:S01]  /*19f50*/  PRMT R21, RZ, 0x7610, R21 ;  /* 0x00007610ff157816 */ /* 0x000fe20000000015 */
[----:B----4-:R-:W-:Y:S02]  /*19f60*/  @!P1 IMAD.MOV.U32 R4, RZ, RZ, R2 ;  /* 0x000000ffff049224 */ /* 0x010fe400078e0002 */
[----:B------:R-:W4:Y:S04]  /*19f70*/  LDL R2, [R1+0xd1c] ;  /* 0x000d1c0001027983 */ /* 0x000f280000100800 */
[----:B------:R3:W4:Y:S02]  /*19f80*/  @!P1 LDG.E.U16 R23, desc[UR12][R4.64] ;  /* 0x0000000c04179981 */ /* 0x000724000c1e1500 */
[----:B---3--:R-:W-:Y:S01]  /*19f90*/  @!P0 MOV R4, R6 ;  /* 0x0000000600048202 */ /* 0x008fe20000000f00 */
[----:B--2---:R-:W-:Y:S01]  /*19fa0*/  @!P0 IMAD.MOV.U32 R5, RZ, RZ, R10 ;  /* 0x000000ffff058224 */ /* 0x004fe200078e000a */
[----:B------:R-:W2:Y:S04]  /*19fb0*/  LDL R6, [R1+0xd14] ;  /* 0x000d140001067983 */ /* 0x000ea80000100800 */
[----:B------:R-:W3:Y:S04]  /*19fc0*/  LDL R10, [R1+0xd10] ;  /* 0x000d1000010a7983 */ /* 0x000ee80000100800 */
[----:B------:R0:W3:Y:S02]  /*19fd0*/  @!P0 LDG.E.U16 R22, desc[UR12][R4.64] ;  /* 0x0000000c04168981 */ /* 0x0000e4000c1e1500 */
[----:B0-----:R-:W-:-:S02]  /*19fe0*/  @!P1 IMAD.MOV.U32 R4, RZ, RZ, R7 ;  /* 0x000000ffff049224 */ /* 0x001fc400078e0007 */
[----:B------:R-:W-:Y:S01]  /*19ff0*/  @!P1 IMAD.MOV.U32 R5, RZ, RZ, R12 ;  /* 0x000000ffff059224 */ /* 0x000fe200078e000c */
[----:B------:R-:W3:Y:S04]  /*1a000*/  LDL R7, [R1+0xcdc] ;  /* 0x000cdc0001077983 */ /* 0x000ee80000100800 */
[----:B------:R-:W3:Y:S04]  /*1a010*/  LDL R12, [R1+0xcd8] ;  /* 0x000cd800010c7983 */ /* 0x000ee80000100800 */
[----:B------:R0:W3:Y:S02]  /*1a020*/  @!P1 LDG.E.U16 R21, desc[UR12][R4.64] ;  /* 0x0000000c04159981 */ /* 0x0000e4000c1e1500 */
[----:B0-----:R-:W-:-:S02]  /*1a030*/  @!P0 IMAD.MOV.U32 R4, RZ, RZ, R8 ;  /* 0x000000ffff048224 */ /* 0x001fc400078e0008 */
[----:B------:R-:W-:Y:S01]  /*1a040*/  @!P0 IMAD.MOV.U32 R5, RZ, RZ, R16 ;  /* 0x000000ffff058224 */ /* 0x000fe200078e0010 */
[----:B------:R-:W3:Y:S04]  /*1a050*/  LDL R8, [R1+0xcd4] ;  /* 0x000cd40001087983 */ /* 0x000ee80000100800 */
[----:B------:R-:W3:Y:S01]  /*1a060*/  LDL R16, [R1+0xcd0] ;  /* 0x000cd00001107983 */ /* 0x000ee20000100800 */
[----:B------:R-:W-:Y:S02]  /*1a070*/  PRMT R20, RZ, 0x7610, R20 ;  /* 0x00007610ff147816 */ /* 0x000fe40000000014 */
[----:B------:R-:W-:-:S04]  /*1a080*/  PRMT R19, RZ, 0x7610, R19 ;  /* 0x00007610ff137816 */ /* 0x000fc80000000013 */
[----:B------:R0:W3:Y:S01]  /*1a090*/  @!P0 LDG.E.U16 R20, desc[UR12][R4.64] ;  /* 0x0000000c04148981 */ /* 0x0000e2000c1e1500 */
[----:B------:R-:W-:Y:S01]  /*1a0a0*/  PRMT R18, RZ, 0x7610, R18 ;  /* 0x00007610ff127816 */ /* 0x000fe20000000012 */
[----:B0-----:R-:W-:Y:S01]  /*1a0b0*/  @!P1 IMAD.MOV.U32 R5, RZ, RZ, R9 ;  /* 0x000000ffff059224 */ /* 0x001fe200078e0009 */
[----:B------:R-:W-:Y:S01]  /*1a0c0*/  PRMT R17, RZ, 0x7610, R17 ;  /* 0x00007610ff117816 */ /* 0x000fe20000000011 */
[----:B------:R-:W3:Y:S01]  /*1a0d0*/  LDL R9, [R1+0xc98] ;  /* 0x000c980001097983 */ /* 0x000ee20000100800 */
[----:B------:R-:W-:Y:S01]  /*1a0e0*/  PRMT R13, RZ, 0x7610, R13 ;  /* 0x00007610ff0d7816 */ /* 0x000fe2000000000d */
[----:B----4-:R-:W-:Y:S02]  /*1a0f0*/  @!P1 IMAD.MOV.U32 R4, RZ, RZ, R2 ;  /* 0x000000ffff049224 */ /* 0x010fe400078e0002 */
[----:B------:R-:W4:Y:S04]  /*1a100*/  LDL R2, [R1+0xc9c] ;  /* 0x000c9c0001027983 */ /* 0x000f280000100800 */
[----:B------:R2:W4:Y:S02]  /*1a110*/  @!P1 LDG.E.U16 R19, desc[UR12][R4.64] ;  /* 0x0000000c04139981 */ /* 0x000524000c1e1500 */
[----:B--2---:R-:W-:Y:S01]  /*1a120*/  @!P0 MOV R4, R6 ;  /* 0x0000000600048202 */ /* 0x004fe20000000f00 */
[----:B---3--:R-:W-:-:S05]  /*1a130*/  @!P0 IMAD.MOV.U32 R5, RZ, RZ, R10 ;  /* 0x000000ffff058224 */ /* 0x008fca00078e000a */
[----:B------:R0:W2:Y:S02]  /*1a140*/  @!P0 LDG.E.U16 R18, desc[UR12][R4.64] ;  /* 0x0000000c04128981 */ /* 0x0000a4000c1e1500 */
[----:B0-----:R-:W-:Y:S02]  /*1a150*/  @!P1 IMAD.MOV.U32 R4, RZ, RZ, R7 ;  /* 0x000000ffff049224 */ /* 0x001fe400078e0007 */
[----:B------:R-:W-:-:S05]  /*1a160*/  @!P1 IMAD.MOV.U32 R5, RZ, RZ, R12 ;  /* 0x000000ffff059224 */ /* 0x000fca00078e000c */
[----:B------:R0:W3:Y:S02]  /*1a170*/  @!P1 LDG.E.U16 R17, desc[UR12][R4.64] ;  /* 0x0000000c04119981 */ /* 0x0000e4000c1e1500 */
[----:B0-----:R-:W-:Y:S02]  /*1a180*/  @!P0 IMAD.MOV.U32 R4, RZ, RZ, R8 ;  /* 0x000000ffff048224 */ /* 0x001fe400078e0008 */
[----:B------:R-:W-:-:S05]  /*1a190*/  @!P0 IMAD.MOV.U32 R5, RZ, RZ, R16 ;  /* 0x000000ffff058224 */ /* 0x000fca00078e0010 */
[----:B------:R0:W2:Y:S04]  /*1a1a0*/  @!P0 LDG.E.U16 R13, desc[UR12][R4.64] ;  /* 0x0000000c040d8981 */ /* 0x0000a8000c1e1500 */
[----:B------:R-:W-:Y:S04]  /*1a1b0*/  STL [R1+0x30], R25 ;  /* 0x0000301901007387 */ /* 0x000fe80000100800 */
[----:B------:R-:W3:Y:S04]  /*1a1c0*/  LDL R10, [R1+0xc90] ;  /* 0x000c9000010a7983 */ /* 0x000ee80000100800 */
[----:B------:R-:W3:Y:S04]  /*1a1d0*/  LDL R6, [R1+0xc94] ;  /* 0x000c940001067983 */ /* 0x000ee80000100800 */
[----:B------:R-:W-:Y:S04]  /*1a1e0*/  STL [R1+0x2c], R24 ;  /* 0x00002c1801007387 */ /* 0x000fe80000100800 */
[----:B------:R-:W3:Y:S04]  /*1a1f0*/  LDL R12, [R1+0xc58] ;  /* 0x000c5800010c7983 */ /* 0x000ee80000100800 */
[----:B------:R-:W3:Y:S01]  /*1a200*/  LDL R7, [R1+0xc5c] ;  /* 0x000c5c0001077983 */ /* 0x000ee20000100800 */
[----:B0-----:R-:W-:-:S03]  /*1a210*/  @!P1 IMAD.MOV.U32 R5, RZ, RZ, R9 ;  /* 0x000000ffff059224 */ /* 0x001fc600078e0009 */
[----:B------:R-:W-:Y:S04]  /*1a220*/  STL [R1+0x28], R23 ;  /* 0x0000281701007387 */ /* 0x000fe80000100800 */
[----:B------:R-:W3:Y:S04]  /*1a230*/  LDL R8, [R1+0xc54] ;  /* 0x000c540001087983 */ /* 0x000ee80000100800 */
[----:B------:R-:W-:Y:S04]  /*1a240*/  STL [R1+0x24], R22 ;  /* 0x0000241601007387 */ /* 0x000fe80000100800 */
[----:B------:R-:W3:Y:S01]  /*1a250*/  LDL R9, [R1+0xc50] ;  /* 0x000c500001097983 */ /* 0x000ee20000100800 */
[----:B------:R-:W-:Y:S01]  /*1a260*/  PRMT R11, RZ, 0x7610, R11 ;  /* 0x00007610ff0b7816 */ /* 0x000fe2000000000b */
[----:B----4-:R-:W-:-:S05]  /*1a270*/  @!P1 IMAD.MOV.U32 R4, RZ, RZ, R2 ;  /* 0x000000ffff049224 */ /* 0x010fca00078e0002 */
[----:B------:R3:W4:Y:S04]  /*1a280*/  @!P1 LDG.E.U16 R11, desc[UR12][R4.64] ;  /* 0x0000000c040b9981 */ /* 0x000728000c1e1500 */
[----:B--2---:R0:W-:Y:S04]  /*1a290*/  STL [R1+0xc], R13 ;  /* 0x00000c0d01007387 */ /* 0x0041e80000100800 */
[----:B------:R-:W2:Y:S04]  /*1a2a0*/  LDL R2, [R1+0xc1c] ;  /* 0x000c1c0001027983 */ /* 0x000ea80000100800 */
[----:B0-----:R-:W2:Y:S01]  /*1a2b0*/  LDL R13, [R1+0xc18] ;  /* 0x000c1800010d7983 */ /* 0x001ea20000100800 */
[----:B------:R-:W-:Y:S01]  /*1a2c0*/  PRMT R14, RZ, 0x7610, R14 ;  /* 0x00007610ff0e7816 */ /* 0x000fe2000000000e */
[----:B---3--:R-:W-:Y:S01]  /*1a2d0*/  @!P0 IMAD.MOV.U32 R5, RZ, RZ, R10 ;  /* 0x000000ffff058224 */ /* 0x008fe200078e000a */
[----:B------:R-:W-:-:S02]  /*1a2e0*/  @!P0 MOV R4, R6 ;  /* 0x0000000600048202 */ /* 0x000fc40000000f00 */
[----:B------:R-:W-:-:S03]  /*1a2f0*/  PRMT R15, RZ, 0x7610, R15 ;  /* 0x00007610ff0f7816 */ /* 0x000fc6000000000f */
[----:B------:R0:W3:Y:S01]  /*1a300*/  @!P0 LDG.E.U16 R14, desc[UR12][R4.64] ;  /* 0x0000000c040e8981 */ /* 0x0000e2000c1e1500 */
[----:B------:R-:W-:Y:S01]  /*1a310*/  PRMT R60, RZ, 0x7610, R60 ;  /* 0x00007610ff3c7816 */ /* 0x000fe2000000003c */
[----:B0-----:R-:W-:Y:S02]  /*1a320*/  @!P1 IMAD.MOV.U32 R4, RZ, RZ, R7 ;  /* 0x000000ffff049224 */ /* 0x001fe400078e0007 */
[----:B------:R-:W-:-:S05]  /*1a330*/  @!P1 IMAD.MOV.U32 R5, RZ, RZ, R12 ;  /* 0x000000ffff059224 */ /* 0x000fca00078e000c */
[----:B------:R0:W3:Y:S02]  /*1a340*/  @!P1 LDG.E.U16 R15, desc[UR12][R4.64] ;  /* 0x0000000c040f9981 */ /* 0x0000e4000c1e1500 */
[----:B0-----:R-:W-:Y:S02]  /*1a350*/  @!P0 IMAD.MOV.U32 R4, RZ, RZ, R8 ;  /* 0x000000ffff048224 */ /* 0x001fe400078e0008 */
[----:B------:R-:W-:-:S05]  /*1a360*/  @!P0 IMAD.MOV.U32 R5, RZ, RZ, R9 ;  /* 0x000000ffff058224 */ /* 0x000fca00078e0009 */
[----:B------:R2:W3:Y:S01]  /*1a370*/  @!P0 LDG.E.U16 R60, desc[UR12][R4.64] ;  /* 0x0000000c043c8981 */ /* 0x0004e2000c1e1500 */
[----:B------:R-:W-:-:S03]  /*1a380*/  PRMT R58, RZ, 0x7610, R58 ;  /* 0x00007610ff3a7816 */ /* 0x000fc6000000003a */
[----:B------:R-:W-:Y:S04]  /*1a390*/  STL [R1+0x20], R21 ;  /* 0x0000201501007387 */ /* 0x000fe80000100800 */
[----:B----4-:R0:W-:Y:S04]  /*1a3a0*/  STL [R1+0x8], R11 ;  /* 0x0000080b01007387 */ /* 0x0101e80000100800 */
[----:B------:R-:W4:Y:S04]  /*1a3b0*/  LDL R10, [R1+0xc14] ;  /* 0x000c1400010a7983 */ /* 0x000f280000100800 */
[----:B0-----:R-:W4:Y:S04]  /*1a3c0*/  LDL R11, [R1+0xc10] ;  /* 0x000c1000010b7983 */ /* 0x001f280000100800 */
[----:B------:R-:W-:Y:S04]  /*1a3d0*/  STL [R1+0x1c], R20 ;  /* 0x00001c1401007387 */ /* 0x000fe80000100800 */
[----:B------:R-:W4:Y:S04]  /*1a3e0*/  LDL R6, [R1+0xbdc] ;  /* 0x000bdc0001067983 */ /* 0x000f280000100800 */
[----:B------:R-:W4:Y:S01]  /*1a3f0*/  LDL R12, [R1+0xbd8] ;  /* 0x000bd800010c7983 */ /* 0x000f220000100800 */
[----:B--2---:R-:W-:-:S02]  /*1a400*/  @!P1 IMAD.MOV.U32 R4, RZ, RZ, R2 ;  /* 0x000000ffff049224 */ /* 0x004fc400078e0002 */
[----:B------:R-:W-:-:S05]  /*1a410*/  @!P1 IMAD.MOV.U32 R5, RZ, RZ, R13 ;  /* 0x000000ffff059224 */ /* 0x000fca00078e000d */
[----:B------:R4:W2:Y:S04]  /*1a420*/  @!P1 LDG.E.U16 R58, desc[UR12][R4.64] ;  /* 0x0000000c043a9981 */ /* 0x0008a8000c1e1500 */
[----:B------:R-:W-:Y:S04]  /*1a430*/  STL [R1+0x18], R19 ;  /* 0x0000181301007387 */ /* 0x000fe80000100800 */
[----:B---3--:R0:W-:Y:S04]  /*1a440*/  STL [R1+0x4], R14 ;  /* 0x0000040e01007387 */ /* 0x0081e80000100800 */
[----:B------:R-:W3:Y:S04]  /*1a450*/  LDL R7, [R1+0xbd4] ;  /* 0x000bd40001077983 */ /* 0x000ee80000100800 */
[----:B0-----:R-:W3:Y:S04]  /*1a460*/  LDL R14, [R1+0xbd0] ;  /* 0x000bd000010e7983 */ /* 0x001ee80000100800 */
[----:B------:R-:W-:Y:S04]  /*1a470*/  STL [R1+0x14], R18 ;  /* 0x0000141201007387 */ /* 0x000fe80000100800 */
[----:B------:R-:W3:Y:S04]  /*1a480*/  LDL R9, [R1+0xb98] ;  /* 0x000b980001097983 */ /* 0x000ee80000100800 */
[----:B------:R-:W3:Y:S01]  /*1a490*/  LDL R8, [R1+0xb9c] ;  /* 0x000b9c0001087983 */ /* 0x000ee20000100800 */
[----:B------:R-:W-:-:S03]  /*1a4a0*/  PRMT R56, RZ, 0x7610, R56 ;  /* 0x00007610ff387816 */ /* 0x000fc60000000038 */
[----:B------:R-:W-:Y:S04]  /*1a4b0*/  STL [R1+0x204c], R60 ;  /* 0x00204c3c01007387 */ /* 0x000fe80000100800 */
[----:B------:R-:W-:Y:S04]  /*1a4c0*/  STL [R1+0x10], R17 ;  /* 0x0000101101007387 */ /* 0x000fe80000100800 */
[----:B------:R-:W3:Y:S04]  /*1a4d0*/  LDL R16, [R1+0xb90] ;  /* 0x000b900001107983 */ /* 0x000ee80000100800 */
[----:B------:R-:W3:Y:S01]  /*1a4e0*/  LDL R2, [R1+0xb94] ;  /* 0x000b940001027983 */ /* 0x000ee20000100800 */
[----:B------:R-:W-:-:S02]  /*1a4f0*/  PRMT R54, RZ, 0x7610, R54 ;  /* 0x00007610ff367816 */ /* 0x000fc40000000036 */
[----:B----4-:R-:W-:Y:S01]  /*1a500*/  @!P0 MOV R4, R10 ;  /* 0x0000000a00048202 */ /* 0x010fe20000000f00 */
[----:B------:R-:W-:-:S05]  /*1a510*/  @!P0 IMAD.MOV.U32 R5, RZ, RZ, R11 ;  /* 0x000000ffff058224 */ /* 0x000fca00078e000b */
[----:B------:R0:W4:Y:S02]  /*1a520*/  @!P0 LDG.E.U16 R56, desc[UR12][R4.64] ;  /* 0x0000000c04388981 */ /* 0x000124000c1e1500 */
[----:B0-----:R-:W-:Y:S02]  /*1a530*/  @!P1 IMAD.MOV.U32 R4, RZ, RZ, R6 ;  /* 0x000000ffff049224 */ /* 0x001fe400078e0006 */
[----:B------:R-:W-:-:S05]  /*1a540*/  @!P1 IMAD.MOV.U32 R5, RZ, RZ, R12 ;  /* 0x000000ffff059224 */ /* 0x000fca00078e000c */
[----:B------:R3:W4:Y:S04]  /*1a550*/  @!P1 LDG.E.U16 R54, desc[UR12][R4.64] ;  /* 0x0000000c04369981 */ /* 0x000728000c1e1500 */
[----:B--2---:R-:W-:Y:S04]  /*1a560*/  STL [R1+0x2050], R58 ;  /* 0x0020503a01007387 */ /* 0x004fe80000100800 */
[----:B------:R-:W2:Y:S04]  /*1a570*/  LDL R11, [R1+0xb58] ;  /* 0x000b5800010b7983 */ /* 0x000ea80000100800 */
[----:B------:R-:W2:Y:S01]  /*1a580*/  LDL R10, [R1+0xb5c] ;  /* 0x000b5c00010a7983 */ /* 0x000ea20000100800 */
[----:B------:R-:W-:Y:S01]  /*1a590*/  PRMT R52, RZ, 0x7610, R52 ;  /* 0x00007610ff347816 */ /* 0x000fe20000000034 */
[----:B---3--:R-:W-:-:S02]  /*1a5a0*/  @!P0 IMAD.MOV.U32 R4, RZ, RZ, R7 ;  /* 0x000000ffff048224 */ /* 0x008fc400078e0007 */
[----:B------:R-:W-:Y:S01]  /*1a5b0*/  @!P0 IMAD.MOV.U32 R5, RZ, RZ, R14 ;  /* 0x000000ffff058224 */ /* 0x000fe200078e000e */
[----:B------:R-:W-:-:S04]  /*1a5c0*/  PRMT R50, RZ, 0x7610, R50 ;  /* 0x00007610ff327816 */ /* 0x000fc80000000032 */
[----:B------:R0:W3:Y:S01]  /*1a5d0*/  @!P0 LDG.E.U16 R52, desc[UR12][R4.64] ;  /* 0x0000000c04348981 */ /* 0x0000e2000c1e1500 */
[----:B------:R-:W-:Y:S01]  /*1a5e0*/  PRMT R48, RZ, 0x7610, R48 ;  /* 0x00007610ff307816 */ /* 0x000fe20000000030 */
[----:B0-----:R-:W-:Y:S02]  /*1a5f0*/  @!P1 IMAD.MOV.U32 R4, RZ, RZ, R8 ;  /* 0x000000ffff049224 */ /* 0x001fe400078e0008 */
[----:B------:R-:W-:-:S05]  /*1a600*/  @!P1 IMAD.MOV.U32 R5, RZ, RZ, R9 ;  /* 0x000000ffff059224 */ /* 0x000fca00078e0009 */
[----:B------:R0:W3:Y:S02]  /*1a610*/  @!P1 LDG.E.U16 R50, desc[UR12][R4.64] ;  /* 0x0000000c04329981 */ /* 0x0000e4000c1e1500 */
[----:B0-----:R-:W-:Y:S01]  /*1a620*/  @!P0 MOV R4, R2 ;  /* 0x0000000200048202 */ /* 0x001fe20000000f00 */
[----:B------:R-:W-:-:S05]  /*1a630*/  @!P0 IMAD.MOV.U32 R5, RZ, RZ, R16 ;  /* 0x000000ffff058224 */ /* 0x000fca00078e0010 */
[----:B------:R2:W3:Y:S01]  /*1a640*/  @!P0 LDG.E.U16 R48, desc[UR12][R4.64] ;  /* 0x0000000c04308981 */ /* 0x0004e2000c1e1500 */
[----:B------:R-:W-:-:S03]  /*1a650*/  PRMT R46, RZ, 0x7610, R46 ;  /* 0x00007610ff2e7816 */ /* 0x000fc6000000002e */
[----:B----4-:R-:W-:Y:S04]  /*1a660*/  STL [R1+0x2054], R56 ;  /* 0x0020543801007387 */ /* 0x010fe80000100800 */
[----:B------:R-:W4:Y:S04]  /*1a670*/  LDL R13, [R1+0xb50] ;  /* 0x000b5000010d7983 */ /* 0x000f280000100800 */
[----:B------:R-:W4:Y:S04]  /*1a680*/  LDL R12, [R1+0xb54] ;  /* 0x000b5400010c7983 */ /* 0x000f280000100800 */
[----:B------:R-:W4:Y:S04]  /*1a690*/  LDL R6, [R1+0xb1c] ;  /* 0x000b1c0001067983 */ /* 0x000f280000100800 */
[----:B------:R-:W-:Y:S04]  /*1a6a0*/  STL [R1+0x2058], R54 ;  /* 0x0020583601007387 */ /* 0x000fe80000100800 */
[----:B------:R-:W4:Y:S04]  /*1a6b0*/  LDL R7, [R1+0xb18] ;  /* 0x000b180001077983 */ /* 0x000f280000100800 */
[----:B------:R0:W-:Y:S04]  /*1a6c0*/  STL [R1], R15 ;  /* 0x0000000f01007387 */ /* 0x0001e80000100800 */
[----:B------:R-:W4:Y:S04]  /*1a6d0*/  LDL R14, [R1+0xb14] ;  /* 0x000b1400010e7983 */ /* 0x000f280000100800 */
[----:B0-----:R-:W4:Y:S01]  /*1a6e0*/  LDL R15, [R1+0xb10] ;  /* 0x000b1000010f7983 */ /* 0x001f220000100800 */
[----:B--2---:R-:W-:-:S02]  /*1a6f0*/  @!P1 IMAD.MOV.U32 R5, RZ, RZ, R11 ;  /* 0x000000ffff059224 */ /* 0x004fc400078e000b */
[----:B------:R-:W-:-:S05]  /*1a700*/  @!P1 IMAD.MOV.U32 R4, RZ, RZ, R10 ;  /* 0x000000ffff049224 */ /* 0x000fca00078e000a */
[----:B------:R4:W2:Y:S04]  /*1a710*/  @!P1 LDG.E.U16 R46, desc[UR12][R4.64] ;  /* 0x0000000c042e9981 */ /* 0x0008a8000c1e1500 */
[----:B---3--:R-:W-:Y:S04]  /*1a720*/  STL [R1+0x205c], R52 ;  /* 0x00205c3401007387 */ /* 0x008fe80000100800 */
[----:B------:R-:W3:Y:S04]  /*1a730*/  LDL R9, [R1+0xad8] ;  /* 0x000ad80001097983 */ /* 0x000ee80000100800 */
[----:B------:R-:W3:Y:S04]  /*1a740*/  LDL R8, [R1+0xadc] ;  /* 0x000adc0001087983 */ /* 0x000ee80000100800 */
[----:B------:R-:W-:Y:S04]  /*1a750*/  STL [R1+0x2060], R50 ;  /* 0x0020603201007387 */ /* 0x000fe80000100800 */
[----:B------:R-:W3:Y:S04]  /*1a760*/  LDL R16, [R1+0xad0] ;  /* 0x000ad00001107983 */ /* 0x000ee80000100800 */
[----:B------:R-:W3:Y:S01]  /*1a770*/  LDL R2, [R1+0xad4] ;  /* 0x000ad40001027983 */ /* 0x000ee20000100800 */
[----:B------:R-:W-:-:S03]  /*1a780*/  PRMT R44, RZ, 0x7610, R44 ;  /* 0x00007610ff2c7816 */ /* 0x000fc6000000002c */
[----:B------:R-:W-:Y:S04]  /*1a790*/  STL [R1+0x2064], R48 ;  /* 0x0020643001007387 */ /* 0x000fe80000100800 */
[----:B------:R-:W3:Y:S04]  /*1a7a0*/  LDL R11, [R1+0xa98] ;  /* 0x000a9800010b7983 */ /* 0x000ee80000100800 */
[----:B------:R-:W3:Y:S01]  /*1a7b0*/  LDL R10, [R1+0xa9c] ;  /* 0x000a9c00010a7983 */ /* 0x000ee20000100800 */
[----:B------:R-:W-:Y:S02]  /*1a7c0*/  PRMT R42, RZ, 0x7610, R42 ;  /* 0x00007610ff2a7816 */ /* 0x000fe4000000002a */
[----:B------:R-:W-:Y:S01]  /*1a7d0*/  PRMT R40, RZ, 0x7610, R40 ;  /* 0x00007610ff287816 */ /* 0x000fe20000000028 */
[----:B----4-:R-:W-:-:S02]  /*1a7e0*/  @!P0 IMAD.MOV.U32 R5, RZ, RZ, R13 ;  /* 0x000000ffff058224 */ /* 0x010fc400078e000d */
[----:B------:R-:W-:-:S05]  /*1a7f0*/  @!P0 IMAD.MOV.U32 R4, RZ, RZ, R12 ;  /* 0x000000ffff048224 */ /* 0x000fca00078e000c */
[----:B------:R0:W4:Y:S02]  /*1a800*/  @!P0 LDG.E.U16 R44, desc[UR12][R4.64] ;  /* 0x0000000c042c8981 */ /* 0x000124000c1e1500 */
[----:B0-----:R-:W-:Y:S02]  /*1a810*/  @!P1 IMAD.MOV.U32 R4, RZ, RZ, R6 ;  /* 0x000000ffff049224 */ /* 0x001fe400078e0006 */
[----:B------:R-:W-:-:S05]  /*1a820*/  @!P1 IMAD.MOV.U32 R5, RZ, RZ, R7 ;  /* 0x000000ffff059224 */ /* 0x000fca00078e0007 */
[----:B------:R0:W4:Y:S02]  /*1a830*/  @!P1 LDG.E.U16 R42, desc[UR12][R4.64] ;  /* 0x0000000c042a9981 */ /* 0x000124000c1e1500 */
[----:B0-----:R-:W-:Y:S01]  /*1a840*/  @!P0 MOV R4, R14 ;  /* 0x0000000e00048202 */ /* 0x001fe20000000f00 */
        /* <DEDUP_REMOVED lines=18> */
[----:B----4-:R-:W-:Y:S04]  /*1a970*/  STL [R1+0x206c], R44 ;  /* 0x00206c2c01007387 */ /* 0x010fe80000100800 */
[----:B------:R-:W4:Y:S04]  /*1a980*/  LDL R7, [R1+0xa58] ;  /* 0x000a580001077983 */ /* 0x000f280000100800 */
[----:B------:R-:W4:Y:S04]  /*1a990*/  LDL R6, [R1+0xa5c] ;  /* 0x000a5c0001067983 */ /* 0x000f280000100800 */
[----:B------:R-:W-:Y:S04]  /*1a9a0*/  STL [R1+0x2070], R42 ;  /* 0x0020702a01007387 */ /* 0x000fe80000100800 */
[----:B------:R-:W4:Y:S04]  /*1a9b0*/  LDL R15, [R1+0xa50] ;  /* 0x000a5000010f7983 */ /* 0x000f280000100800 */
[----:B------:R-:W4:Y:S04]  /*1a9c0*/  LDL R14, [R1+0xa54] ;  /* 0x000a5400010e7983 */ /* 0x000f280000100800 */
[----:B------:R-:W-:Y:S04]  /*1a9d0*/  STL [R1+0x2074], R40 ;  /* 0x0020742801007387 */ /* 0x000fe80000100800 */
[----:B------:R-:W4:Y:S04]  /*1a9e0*/  LDL R9, [R1+0xa18] ;  /* 0x000a180001097983 */ /* 0x000f280000100800 */
[----:B------:R-:W4:Y:S01]  /*1a9f0*/  LDL R8, [R1+0xa1c] ;  /* 0x000a1c0001087983 */ /* 0x000f220000100800 */
[----:B--2---:R-:W-:Y:S01]  /*1aa00*/  @!P0 IMAD.MOV.U32 R5, RZ, RZ, R13 ;  /* 0x000000ffff058224 */ /* 0x004fe200078e000d */
[----:B------:R-:W-:-:S05]  /*1aa10*/  @!P0 MOV R4, R12 ;  /* 0x0000000c00048202 */ /* 0x000fca0000000f00 */
[----:B------:R0:W2:Y:S04]  /*1aa20*/  @!P0 LDG.E.U16 R32, desc[UR12][R4.64] ;  /* 0x0000000c04208981 */ /* 0x0000a8000c1e1500 */
[----:B---3--:R-:W-:Y:S04]  /*1aa30*/  STL [R1+0x2078], R38 ;  /* 0x0020782601007387 */ /* 0x008fe80000100800 */
[----:B------:R-:W3:Y:S04]  /*1aa40*/  LDL R16, [R1+0xa10] ;  /* 0x000a100001107983 */ /* 0x000ee80000100800 */
[----:B------:R-:W3:Y:S01]  /*1aa50*/  LDL R2, [R1+0xa14] ;  /* 0x000a140001027983 */ /* 0x000ee20000100800 */
[----:B0-----:R-:W-:-:S03]  /*1aa60*/  PRMT R4, RZ, 0x7610, R4 ;  /* 0x00007610ff047816 */ /* 0x001fc60000000004 */
[----:B------:R-:W-:Y:S04]  /*1aa70*/  STL [R1+0x207c], R36 ;  /* 0x00207c2401007387 */ /* 0x000fe80000100800 */
[----:B------:R-:W3:Y:S04]  /*1aa80*/  LDL R11, [R1+0x9d8] ;  /* 0x0009d800010b7983 */ /* 0x000ee80000100800 */
[----:B------:R-:W3:Y:S04]  /*1aa90*/  LDL R10, [R1+0x9dc] ;  /* 0x0009dc00010a7983 */ /* 0x000ee80000100800 */
[----:B------:R-:W-:Y:S04]  /*1aaa0*/  STL [R1+0x2080], R34 ;  /* 0x0020802201007387 */ /* 0x000fe80000100800 */
[----:B------:R-:W3:Y:S04]  /*1aab0*/  LDL R20, [R1+0x9d0] ;  /* 0x0009d00001147983 */ /* 0x000ee80000100800 */
[----:B------:R-:W3:Y:S01]  /*1aac0*/  LDL R19, [R1+0x9d4] ;  /* 0x0009d40001137983 */ /* 0x000ee20000100800 */
[----:B------:R-:W-:-:S03]  /*1aad0*/  PRMT R5, RZ, 0x7610, R5 ;  /* 0x00007610ff057816 */ /* 0x000fc60000000005 */
[----:B----4-:R0:W4:Y:S02]  /*1aae0*/  @!P1 LDG.E.U16 R4, desc[UR12][R6.64] ;  /* 0x0000000c06049981 */ /* 0x010124000c1e1500 */
[----:B0-----:R-:W-:Y:S02]  /*1aaf0*/  @!P0 IMAD.MOV.U32 R7, RZ, RZ, R15 ;  /* 0x000000ffff078224 */ /* 0x001fe400078e000f */
[----:B------:R-:W-:-:S05]  /*1ab00*/  @!P0 IMAD.MOV.U32 R6, RZ, RZ, R14 ;  /* 0x000000ffff068224 */ /* 0x000fca00078e000e */
[----:B------:R0:W4:Y:S02]  /*1ab10*/  @!P0 LDG.E.U16 R5, desc[UR12][R6.64] ;  /* 0x0000000c06058981 */ /* 0x000124000c1e1500 */
[----:B0-----:R-:W-:-:S06]  /*1ab20*/  PRMT R6, RZ, 0x7610, R6 ;  /* 0x00007610ff067816 */ /* 0x001fcc0000000006 */
[----:B------:R3:W4:Y:S04]  /*1ab30*/  @!P1 LDG.E.U16 R6, desc[UR12][R8.64] ;  /* 0x0000000c08069981 */ /* 0x000728000c1e1500 */
[----:B--2---:R-:W-:Y:S04]  /*1ab40*/  STL [R1+0x2084], R32 ;  /* 0x0020842001007387 */ /* 0x004fe80000100800 */
[----:B------:R-:W2:Y:S04]  /*1ab50*/  LDL R13, [R1+0x998] ;  /* 0x00099800010d7983 */ /* 0x000ea80000100800 */
[----:B------:R-:W2:Y:S01]  /*1ab60*/  LDL R12, [R1+0x99c] ;  /* 0x00099c00010c7983 */ /* 0x000ea20000100800 */
[----:B------:R-:W-:Y:S01]  /*1ab70*/  PRMT R7, RZ, 0x7610, R7 ;  /* 0x00007610ff077816 */ /* 0x000fe20000000007 */
[----:B---3--:R-:W-:-:S02]  /*1ab80*/  @!P0 IMAD.MOV.U32 R9, RZ, RZ, R16 ;  /* 0x000000ffff098224 */ /* 0x008fc400078e0010 */
[----:B------:R-:W-:-:S05]  /*1ab90*/  @!P0 IMAD.MOV.U32 R8, RZ, RZ, R2 ;  /* 0x000000ffff088224 */ /* 0x000fca00078e0002 */
[----:B------:R0:W3:Y:S02]  /*1aba0*/  @!P0 LDG.E.U16 R7, desc[UR12][R8.64] ;  /* 0x0000000c08078981 */ /* 0x0000e4000c1e1500 */
[----:B0-----:R-:W-:Y:S02]  /*1abb0*/  PRMT R8, RZ, 0x7610, R8 ;  /* 0x00007610ff087816 */ /* 0x001fe40000000008 */
[----:B------:R-:W-:-:S04]  /*1abc0*/  PRMT R9, RZ, 0x7610, R9 ;  /* 0x00007610ff097816 */ /* 0x000fc80000000009 */
[----:B------:R0:W3:Y:S02]  /*1abd0*/  @!P1 LDG.E.U16 R8, desc[UR12][R10.64] ;  /* 0x0000000c0a089981 */ /* 0x0000e4000c1e1500 */
[----:B0-----:R-:W-:Y:S02]  /*1abe0*/  @!P0 IMAD.MOV.U32 R11, RZ, RZ, R20 ;  /* 0x000000ffff0b8224 */ /* 0x001fe400078e0014 */
[----:B------:R-:W-:-:S05]  /*1abf0*/  @!P0 IMAD.MOV.U32 R10, RZ, RZ, R19 ;  /* 0x000000ffff0a8224 */ /* 0x000fca00078e0013 */
[----:B------:R0:W3:Y:S02]  /*1ac00*/  @!P0 LDG.E.U16 R9, desc[UR12][R10.64] ;  /* 0x0000000c0a098981 */ /* 0x0000e4000c1e1500 */
[----:B0-----:R-:W-:Y:S02]  /*1ac10*/  PRMT R10, RZ, 0x7610, R10 ;  /* 0x00007610ff0a7816 */ /* 0x001fe4000000000a */
[----:B----4-:R-:W-:Y:S04]  /*1ac20*/  STL [R1+0x2088], R4 ;  /* 0x0020880401007387 */ /* 0x010fe80000100800 */
[----:B------:R-:W4:Y:S04]  /*1ac30*/  LDL R18, [R1+0x990] ;  /* 0x0009900001127983 */ /* 0x000f280000100800 */
[----:B------:R-:W4:Y:S04]  /*1ac40*/  LDL R17, [R1+0x994] ;  /* 0x0009940001117983 */ /* 0x000f280000100800 */
[----:B------:R0:W-:Y:S04]  /*1ac50*/  STL [R1+0x208c], R5 ;  /* 0x00208c0501007387 */ /* 0x0001e80000100800 */
[----:B------:R-:W4:Y:S04]  /*1ac60*/  LDL R15, [R1+0x958] ;  /* 0x00095800010f7983 */ /* 0x000f280000100800 */
[----:B------:R-:W4:Y:S04]  /*1ac70*/  LDL R14, [R1+0x95c] ;  /* 0x00095c00010e7983 */ /* 0x000f280000100800 */
[----:B------:R-:W-:Y:S04]  /*1ac80*/  STL [R1+0x2090], R6 ;  /* 0x0020900601007387 */ /* 0x000fe80000100800 */
[----:B------:R-:W4:Y:S04]  /*1ac90*/  LDL R16, [R1+0x950] ;  /* 0x0009500001107983 */ /* 0x000f280000100800 */
[----:B------:R-:W4:Y:S04]  /*1aca0*/  LDL R2, [R1+0x954] ;  /* 0x0009540001027983 */ /* 0x000f280000100800 */
[----:B--2---:R4:W2:Y:S01]  /*1acb0*/  @!P1 LDG.E.U16 R10, desc[UR12][R12.64] ;  /* 0x0000000c0c0a9981 */ /* 0x0048a2000c1e1500 */
[----:B------:R-:W-:-:S03]  /*1acc0*/  PRMT R11, RZ, 0x7610, R11 ;  /* 0x00007610ff0b7816 */ /* 0x000fc6000000000b */
[----:B---3--:R-:W-:Y:S04]  /*1acd0*/  STL [R1+0x2094], R7 ;  /* 0x0020940701007387 */ /* 0x008fe80000100800 */
[----:B0-----:R-:W3:Y:S04]  /*1ace0*/  LDL R5, [R1+0x918] ;  /* 0x0009180001057983 */ /* 0x001ee80000100800 */
[----:B------:R-:W3:Y:S04]  /*1acf0*/  LDL R4, [R1+0x91c] ;  /* 0x00091c0001047983 */ /* 0x000ee80000100800 */
[----:B------:R0:W-:Y:S04]  /*1ad00*/  STL [R1+0x2098], R8 ;  /* 0x0020980801007387 */ /* 0x0001e80000100800 */
[----:B------:R1:W-:Y:S04]  /*1ad10*/  STL [R1+0x209c], R9 ;  /* 0x00209c0901007387 */ /* 0x0003e80000100800 */
[----:B------:R-:W3:Y:S04]  /*1ad20*/  LDL R19, [R1+0x910] ;  /* 0x0009100001137983 */ /* 0x000ee80000100800 */
[----:B0-----:R-:W3:Y:S01]  /*1ad30*/  LDL R8, [R1+0x914] ;  /* 0x0009140001087983 */ /* 0x001ee20000100800 */
[----:B----4-:R-:W-:Y:S01]  /*1ad40*/  @!P0 IMAD.MOV.U32 R13, RZ, RZ, R18 ;  /* 0x000000ffff0d8224 */ /* 0x010fe200078e0012 */
[----:B------:R-:W-:-:S05]  /*1ad50*/  @!P0 MOV R12, R17 ;  /* 0x00000011000c8202 */ /* 0x000fca0000000f00 */
[----:B------:R0:W4:Y:S02]  /*1ad60*/  @!P0 LDG.E.U16 R11, desc[UR12][R12.64] ;  /* 0x0000000c0c0b8981 */ /* 0x000124000c1e1500 */
[----:B0-----:R-:W-:Y:S02]  /*1ad70*/  PRMT R12, RZ, 0x7610, R12 ;  /* 0x00007610ff0c7816 */ /* 0x001fe4000000000c */
[----:B------:R-:W-:-:S04]  /*1ad80*/  PRMT R13, RZ, 0x7610, R13 ;  /* 0x00007610ff0d7816 */ /* 0x000fc8000000000d */
[----:B------:R0:W4:Y:S02]  /*1ad90*/  @!P1 LDG.E.U16 R12, desc[UR12][R14.64] ;  /* 0x0000000c0e0c9981 */ /* 0x000124000c1e1500 */
[----:B0-----:R-:W-:Y:S02]  /*1ada0*/  @!P0 IMAD.MOV.U32 R15, RZ, RZ, R16 ;  /* 0x000000ffff0f8224 */ /* 0x001fe400078e0010 */
[----:B------:R-:W-:-:S05]  /*1adb0*/  @!P0 IMAD.MOV.U32 R14, RZ, RZ, R2 ;  /* 0x000000ffff0e8224 */ /* 0x000fca00078e0002 */
[----:B------:R0:W4:Y:S04]  /*1adc0*/  @!P0 LDG.E.U16 R13, desc[UR12][R14.64] ;  /* 0x0000000c0e0d8981 */ /* 0x000128000c1e1500 */
[----:B--2---:R-:W-:Y:S04]  /*1add0*/  STL [R1+0x20a0], R10 ;  /* 0x0020a00a01007387 */ /* 0x004fe80000100800 */
[----:B------:R-:W2:Y:S04]  /*1ade0*/  LDL R18, [R1+0x8d8] ;  /* 0x0008d80001127983 */ /* 0x000ea80000100800 */
[----:B-1----:R-:W2:Y:S01]  /*1adf0*/  LDL R9, [R1+0x8dc] ;  /* 0x0008dc0001097983 */ /* 0x002ea20000100800 */
[----:B0-----:R-:W-:Y:S01]  /*1ae00*/  PRMT R14, RZ, 0x7610, R14 ;  /* 0x00007610ff0e7816 */ /* 0x001fe2000000000e */
[----:B---3--:R-:W-:-:S02]  /*1ae10*/  @!P1 IMAD.MOV.U32 R17, RZ, RZ, R5 ;  /* 0x000000ffff119224 */ /* 0x008fc400078e0005 */
[----:B------:R-:W-:-:S05]  /*1ae20*/  @!P1 IMAD.MOV.U32 R16, RZ, RZ, R4 ;  /* 0x000000ffff109224 */ /* 0x000fca00078e0004 */
[----:B------:R0:W3:Y:S01]  /*1ae30*/  @!P1 LDG.E.U16 R14, desc[UR12][R16.64] ;  /* 0x0000000c100e9981 */ /* 0x0000e2000c1e1500 */
[----:B------:R-:W-:Y:S02]  /*1ae40*/  PRMT R15, RZ, 0x7610, R15 ;  /* 0x00007610ff0f7816 */ /* 0x000fe4000000000f */
[----:B0-----:R-:W-:Y:S01]  /*1ae50*/  @!P0 MOV R17, R19 ;  /* 0x0000001300118202 */ /* 0x001fe20000000f00 */
[----:B------:R-:W-:-:S05]  /*1ae60*/  @!P0 IMAD.MOV.U32 R16, RZ, RZ, R8 ;  /* 0x000000ffff108224 */ /* 0x000fca00078e0008 */
[----:B------:R0:W3:Y:S02]  /*1ae70*/  @!P0 LDG.E.U16 R15, desc[UR12][R16.64] ;  /* 0x0000000c100f8981 */ /* 0x0000e4000c1e1500 */
[----:B0-----:R-:W-:Y:S02]  /*1ae80*/  PRMT R16, RZ, 0x7610, R16 ;  /* 0x00007610ff107816 */ /* 0x001fe40000000010 */
[----:B----4-:R0:W-:Y:S04]  /*1ae90*/  STL [R1+0x20a4], R11 ;  /* 0x0020a40b01007387 */ /* 0x0101e80000100800 */
[----:B------:R-:W4:Y:S04]  /*1aea0*/  LDL R22, [R1+0x8d0] ;  /* 0x0008d00001167983 */ /* 0x000f280000100800 */
[----:B------:R-:W4:Y:S04]  /*1aeb0*/  LDL R6, [R1+0x8d4] ;  /* 0x0008d40001067983 */ /* 0x000f280000100800 */
[----:B------:R-:W-:Y:S04]  /*1aec0*/  STL [R1+0x20a8], R12 ;  /* 0x0020a80c01007387 */ /* 0x000fe80000100800 */
[----:B------:R-:W4:Y:S04]  /*1aed0*/  LDL R21, [R1+0x898] ;  /* 0x0008980001157983 */ /* 0x000f280000100800 */
[----:B------:R-:W4:Y:S04]  /*1aee0*/  LDL R20, [R1+0x89c] ;  /* 0x00089c0001147983 */ /* 0x000f280000100800 */
[----:B------:R-:W4:Y:S04]  /*1aef0*/  LDL R7, [R1+0x890] ;  /* 0x0008900001077983 */ /* 0x000f280000100800 */
[----:B------:R-:W4:Y:S04]  /*1af00*/  LDL R2, [R1+0x894] ;  /* 0x0008940001027983 */ /* 0x000f280000100800 */
[----:B------:R-:W-:Y:S04]  /*1af10*/  STL [R1+0x20ac], R13 ;  /* 0x0020ac0d01007387 */ /* 0x000fe80000100800 */
[----:B------:R-:W4:Y:S04]  /*1af20*/  LDL R5, [R1+0x85c] ;  /* 0x00085c0001057983 */ /* 0x000f280000100800 */
[----:B0-----:R-:W4:Y:S04]  /*1af30*/  LDL R11, [R1+0x858] ;  /* 0x00085800010b7983 */ /* 0x001f280000100800 */
[----:B------:R-:W4:Y:S01]  /*1af40*/  LDL R4, [R1+0x854] ;  /* 0x0008540001047983 */ /* 0x000f220000100800 */
[----:B--2---:R-:W-:-:S02]  /*1af50*/  @!P1 IMAD.MOV.U32 R19, RZ, RZ, R18 ;  /* 0x000000ffff139224 */ /* 0x004fc400078e0012 */
[----:B------:R-:W-:-:S05]  /*1af60*/  @!P1 IMAD.MOV.U32 R18, RZ, RZ, R9 ;  /* 0x000000ffff129224 */ /* 0x000fca00078e0009 */
[----:B------:R4:W2:Y:S01]  /*1af70*/  @!P1 LDG.E.U16 R16, desc[UR12][R18.64] ;  /* 0x0000000c12109981 */ /* 0x0008a2000c1e1500 */
[----:B------:R-:W-:-:S03]  /*1af80*/  PRMT R17, RZ, 0x7610, R17 ;  /* 0x00007610ff117816 */ /* 0x000fc60000000011 */
[----:B---3--:R0:W-:Y:S04]  /*1af90*/  STL [R1+0x20b0], R14 ;  /* 0x0020b00e01007387 */ /* 0x0081e80000100800 */
[----:B------:R-:W3:Y:S04]  /*1afa0*/  LDL R10, [R1+0x850] ;  /* 0x00085000010a7983 */ /* 0x000ee80000100800 */
[----:B------:R-:W3:Y:S04]  /*1afb0*/  LDL R8, [R1+0x81c] ;  /* 0x00081c0001087983 */ /* 0x000ee80000100800 */
[----:B0-----:R-:W3:Y:S04]  /*1afc0*/  LDL R14, [R1+0x818] ;  /* 0x00081800010e7983 */ /* 0x001ee80000100800 */
[----:B------:R0:W-:Y:S04]  /*1afd0*/  STL [R1+0x20b4], R15 ;  /* 0x0020b40f01007387 */ /* 0x0001e80000100800 */
[----:B------:R-:W3:Y:S04]  /*1afe0*/  LDL R13, [R1+0x810] ;  /* 0x00081000010d7983 */ /* 0x000ee80000100800 */
[----:B------:R-:W3:Y:S01]  /*1aff0*/  LDL R9, [R1+0x814] ;  /* 0x0008140001097983 */ /* 0x000ee20000100800 */
[----:B----4-:R-:W-:-:S02]  /*1b000*/  @!P0 IMAD.MOV.U32 R19, RZ, RZ, R22 ;  /* 0x000000ffff138224 */ /* 0x010fc400078e0016 */
[----:B------:R-:W-:-:S05]  /*1b010*/  @!P0 IMAD.MOV.U32 R18, RZ, RZ, R6 ;  /* 0x000000ffff128224 */ /* 0x000fca00078e0006 */
[----:B------:R1:W4:Y:S02]  /*1b020*/  @!P0 LDG.E.U16 R17, desc[UR12][R18.64] ;  /* 0x0000000c12118981 */ /* 0x000324000c1e1500 */
[----:B-1----:R-:W-:-:S06]  /*1b030*/  PRMT R18, RZ, 0x7610, R18 ;  /* 0x00007610ff127816 */ /* 0x002fcc0000000012 */
[----:B------:R1:W4:Y:S02]  /*1b040*/  @!P1 LDG.E.U16 R18, desc[UR12][R20.64] ;  /* 0x0000000c14129981 */ /* 0x000324000c1e1500 */
[----:B-1----:R-:W-:Y:S01]  /*1b050*/  @!P0 IMAD.MOV.U32 R21, RZ, RZ, R7 ;  /* 0x000000ffff158224 */ /* 0x002fe200078e0007 */
[----:B------:R-:W-:Y:S01]  /*1b060*/  @!P1 MOV R22, R5 ;  /* 0x0000000500169202 */ /* 0x000fe20000000f00 */
[----:B------:R-:W-:Y:S01]  /*1b070*/  @!P0 IMAD.MOV.U32 R20, RZ, RZ, R2 ;  /* 0x000000ffff148224 */ /* 0x000fe200078e0002 */
[----:B--2---:R1:W-:Y:S04]  /*1b080*/  STL [R1+0x20b8], R16 ;  /* 0x0020b81001007387 */ /* 0x0043e80000100800 */
[----:B------:R-:W2:Y:S04]  /*1b090*/  LDL R12, [R1+0x7d8] ;  /* 0x0007d800010c7983 */ /* 0x000ea80000100800 */
[----:B------:R-:W4:Y:S04]  /*1b0a0*/  LDL R6, [R1+0x7dc] ;  /* 0x0007dc0001067983 */ /* 0x000f280000100800 */
[----:B------:R-:W4:Y:S04]  /*1b0b0*/  LDL R7, [R1+0x7d0] ;  /* 0x0007d00001077983 */ /* 0x000f280000100800 */
[----:B------:R-:W4:Y:S04]  /*1b0c0*/  LDL R5, [R1+0x79c] ;  /* 0x00079c0001057983 */ /* 0x000f280000100800 */
[----:B------:R-:W4:Y:S01]  /*1b0d0*/  LDL R2, [R1+0x7d4] ;  /* 0x0007d40001027983 */ /* 0x000f220000100800 */
[----:B------:R-:W-:Y:S01]  /*1b0e0*/  PRMT R19, RZ, 0x7610, R19 ;  /* 0x00007610ff137816 */ /* 0x000fe20000000013 */
[----:B------:R-:W-:-:S02]  /*1b0f0*/  @!P1 IMAD.MOV.U32 R23, RZ, RZ, R11 ;  /* 0x000000ffff179224 */ /* 0x000fc400078e000b */
[----:B------:R-:W4:Y:S04]  /*1b100*/  LDL R11, [R1+0x798] ;  /* 0x00079800010b7983 */ /* 0x000f280000100800 */
[----:B------:R0:W4:Y:S01]  /*1b110*/  @!P0 LDG.E.U16 R19, desc[UR12][R20.64] ;  /* 0x0000000c14138981 */ /* 0x000122000c1e1500 */
[----:B---3--:R-:W-:Y:S02]  /*1b120*/  @!P1 IMAD.MOV.U32 R24, RZ, RZ, R8 ;  /* 0x000000ffff189224 */ /* 0x008fe400078e0008 */
[----:B------:R-:W-:Y:S01]  /*1b130*/  @!P1 IMAD.MOV.U32 R25, RZ, RZ, R14 ;  /* 0x000000ffff199224 */ /* 0x000fe200078e000e */
[----:B------:R-:W3:Y:S04]  /*1b140*/  LDL R8, [R1+0x1214] ;  /* 0x0012140001087983 */ /* 0x000ee80000100800 */
[----:B------:R-:W3:Y:S01]  /*1b150*/  LDL R14, [R1+0x1210] ;  /* 0x00121000010e7983 */ /* 0x000ee20000100800 */
[----:B0-----:R-:W-:-:S02]  /*1b160*/  PRMT R20, RZ, 0x7610, R20 ;  /* 0x00007610ff147816 */ /* 0x001fc40000000014 */
[----:B------:R-:W-:Y:S01]  /*1b170*/  PRMT R33, RZ, 0x7610, R33 ;  /* 0x00007610ff217816 */ /* 0x000fe20000000021 */
[----:B------:R-:W3:Y:S04]  /*1b180*/  LDL R32, [R1+0x1310] ;  /* 0x0013100001207983 */ /* 0x000ee80000100800 */
[----:B------:R0:W3:Y:S01]  /*1b190*/  @!P1 LDG.E.U16 R20, desc[UR12][R22.64] ;  /* 0x0000000c16149981 */ /* 0x0000e2000c1e1500 */
[----:B------:R-:W-:Y:S02]  /*1b1a0*/  PRMT R35, RZ, 0x7610, R35 ;  /* 0x00007610ff237816 */ /* 0x000fe40000000023 */
[----:B------:R-:W-:Y:S01]  /*1b1b0*/  PRMT R37, RZ, 0x7610, R37 ;  /* 0x00007610ff257816 */ /* 0x000fe20000000025 */
[----:B------:R-:W3:Y:S04]  /*1b1c0*/  LDL R15, [R1+0xe0c] ;  /* 0x000e0c00010f7983 */ /* 0x000ee80000100800 */
[----:B-1----:R-:W3:Y:S01]  /*1b1d0*/  LDL R16, [R1+0xe08] ;  /* 0x000e080001107983 */ /* 0x002ee20000100800 */
[----:B0-----:R-:W-:-:S03]  /*1b1e0*/  @!P0 IMAD.MOV.U32 R22, RZ, RZ, R4 ;  /* 0x000000ffff168224 */ /* 0x001fc600078e0004 */
[----:B------:R-:W3:Y:S01]  /*1b1f0*/  LDL R4, [R1+0x794] ;  /* 0x0007940001047983 */ /* 0x000ee20000100800 */
[----:B------:R-:W-:Y:S01]  /*1b200*/  PRMT R21, RZ, 0x7610, R21 ;  /* 0x00007610ff157816 */ /* 0x000fe20000000015 */
[----:B------:R-:W-:Y:S02]  /*1b210*/  @!P0 IMAD.MOV.U32 R23, RZ, RZ, R10 ;  /* 0x000000ffff178224 */ /* 0x000fe400078e000a */
[----:B------:R-:W3:Y:S04]  /*1b220*/  LDL R10, [R1+0x790] ;  /* 0x00079000010a7983 */ /* 0x000ee80000100800 */
[----:B------:R0:W3:Y:S02]  /*1b230*/  @!P0 LDG.E.U16 R21, desc[UR12][R22.64] ;  /* 0x0000000c16158981 */ /* 0x0000e4000c1e1500 */
[----:B0-----:R-:W-:-:S02]  /*1b240*/  PRMT R22, RZ, 0x7610, R22 ;  /* 0x00007610ff167816 */ /* 0x001fc40000000016 */
[----:B------:R-:W-:-:S04]  /*1b250*/  PRMT R23, RZ, 0x7610, R23 ;  /* 0x00007610ff177816 */ /* 0x000fc80000000017 */
[----:B------:R0:W3:Y:S02]  /*1b260*/  @!P1 LDG.E.U16 R22, desc[UR12][R24.64] ;  /* 0x0000000c18169981 */ /* 0x0000e4000c1e1500 */
[----:B0-----:R-:W-:Y:S01]  /*1b270*/  @!P0 IMAD.MOV.U32 R24, RZ, RZ, R9 ;  /* 0x000000ffff188224 */ /* 0x001fe200078e0009 */
[----:B------:R-:W-:Y:S01]  /*1b280*/  @!P0 MOV R25, R13 ;  /* 0x0000000d00198202 */ /* 0x000fe20000000f00 */
[----:B------:R-:W3:Y:S04]  /*1b290*/  LDL R9, [R1+0x75c] ;  /* 0x00075c0001097983 */ /* 0x000ee80000100800 */
[----:B------:R0:W3:Y:S04]  /*1b2a0*/  @!P0 LDG.E.U16 R23, desc[UR12][R24.64] ;  /* 0x0000000c18178981 */ /* 0x0000e8000c1e1500 */
[----:B------:R-:W3:Y:S01]  /*1b2b0*/  LDL R13, [R1+0x121c] ;  /* 0x00121c00010d7983 */ /* 0x000ee20000100800 */
[----:B0-----:R-:W-:-:S02]  /*1b2c0*/  PRMT R24, RZ, 0x7610, R24 ;  /* 0x00007610ff187816 */ /* 0x001fc40000000018 */
[----:B------:R-:W-:Y:S01]  /*1b2d0*/  PRMT R25, RZ, 0x7610, R25 ;  /* 0x00007610ff197816 */ /* 0x000fe20000000019 */
[----:B--2---:R-:W-:Y:S02]  /*1b2e0*/  @!P1 IMAD.MOV.U32 R27, RZ, RZ, R12 ;  /* 0x000000ffff1b9224 */ /* 0x004fe400078e000c */
[----:B------:R-:W2:Y:S01]  /*1b2f0*/  LDL R12, [R1+0x1288] ;  /* 0x00128800010c7983 */ /* 0x000ea20000100800 */
[----:B----4-:R-:W-:-:S03]  /*1b300*/  @!P1 IMAD.MOV.U32 R26, RZ, RZ, R6 ;  /* 0x000000ffff1a9224 */ /* 0x010fc600078e0006 */
[----:B------:R-:W4:Y:S04]  /*1b310*/  LDL R6, [R1+0x1254] ;  /* 0x0012540001067983 */ /* 0x000f280000100800 */
[----:B------:R0:W2:Y:S01]  /*1b320*/  @!P1 LDG.E.U16 R24, desc[UR12][R26.64] ;  /* 0x0000000c1a189981 */ /* 0x0000a2000c1e1500 */
[----:B------:R-:W-:-:S03]  /*1b330*/  @!P1 IMAD.MOV.U32 R28, RZ, RZ, R5 ;  /* 0x000000ffff1c9224 */ /* 0x000fc600078e0005 */
[----:B------:R-:W2:Y:S01]  /*1b340*/  LDL R5, [R1+0x1250] ;  /* 0x0012500001057983 */ /* 0x000ea20000100800 */
[----:B0-----:R-:W-:-:S03]  /*1b350*/  @!P0 IMAD.MOV.U32 R27, RZ, RZ, R7 ;  /* 0x000000ffff1b8224 */ /* 0x001fc600078e0007 */
[----:B------:R-:W2:Y:S01]  /*1b360*/  LDL R7, [R1+0x1248] ;  /* 0x0012480001077983 */ /* 0x000ea20000100800 */
[----:B------:R-:W-:-:S03]  /*1b370*/  @!P0 IMAD.MOV.U32 R26, RZ, RZ, R2 ;  /* 0x000000ffff1a8224 */ /* 0x000fc600078e0002 */
[----:B------:R-:W2:Y:S01]  /*1b380*/  LDL R2, [R1+0x125c] ;  /* 0x00125c0001027983 */ /* 0x000ea20000100800 */
[----:B------:R-:W-:-:S03]  /*1b390*/  @!P1 IMAD.MOV.U32 R29, RZ, RZ, R11 ;  /* 0x000000ffff1d9224 */ /* 0x000fc600078e000b */
[----:B------:R0:W2:Y:S04]  /*1b3a0*/  @!P0 LDG.E.U16 R25, desc[UR12][R26.64] ;  /* 0x0000000c1a198981 */ /* 0x0000a8000c1e1500 */
[----:B------:R-:W2:Y:S01]  /*1b3b0*/  LDL R11, [R1+0x1294] ;  /* 0x00129400010b7983 */ /* 0x000ea20000100800 */
[----:B0-----:R-:W-:-:S06]  /*1b3c0*/  PRMT R26, RZ, 0x7610, R26 ;  /* 0x00007610ff1a7816 */ /* 0x001fcc000000001a */
[----:B------:R3:W2:Y:S02]  /*1b3d0*/  @!P1 LDG.E.U16 R26, desc[UR12][R28.64] ;  /* 0x0000000c1c1a9981 */ /* 0x0006a4000c1e1500 */
[----:B---3--:R-:W-:Y:S02]  /*1b3e0*/  @!P0 MOV R28, R4 ;  /* 0x00000004001c8202 */ /* 0x008fe40000000f00 */
[----:B------:R-:W3:Y:S01]  /*1b3f0*/  LDL R4, [R1+0x129c] ;  /* 0x00129c0001047983 */ /* 0x000ee20000100800 */
[----:B------:R-:W-:Y:S01]  /*1b400*/  PRMT R27, RZ, 0x7610, R27 ;  /* 0x00007610ff1b7816 */ /* 0x000fe2000000001b */
[----:B------:R-:W-:Y:S02]  /*1b410*/  @!P0 IMAD.MOV.U32 R29, RZ, RZ, R10 ;  /* 0x000000ffff1d8224 */ /* 0x000fe400078e000a */
[----:B------:R-:W-:Y:S01]  /*1b420*/  @!P1 IMAD.MOV.U32 R30, RZ, RZ, R8 ;  /* 0x000000ffff1e9224 */ /* 0x000fe200078e0008 */
[----:B------:R-:W3:Y:S04]  /*1b430*/  LDL R10, [R1+0x1290] ;  /* 0x00129000010a7983 */ /* 0x000ee80000100800 */
[----:B------:R0:W3:Y:S04]  /*1b440*/  @!P0 LDG.E.U16 R27, desc[UR12][R28.64] ;  /* 0x0000000c1c1b8981 */ /* 0x0000e8000c1e1500 */
[----:B------:R-:W3:Y:S01]  /*1b450*/  LDL R8, [R1+0x12d4] ;  /* 0x0012d40001087983 */ /* 0x000ee20000100800 */
[----:B0-----:R-:W-:-:S02]  /*1b460*/  PRMT R28, RZ, 0x7610, R28 ;  /* 0x00007610ff1c7816 */ /* 0x001fc4000000001c */
[----:B------:R-:W-:Y:S01]  /*1b470*/  PRMT R29, RZ, 0x7610, R29 ;  /* 0x00007610ff1d7816 */ /* 0x000fe2000000001d */
[----:B------:R-:W-:Y:S02]  /*1b480*/  @!P1 IMAD.MOV.U32 R31, RZ, RZ, R9 ;  /* 0x000000ffff1f9224 */ /* 0x000fe400078e0009 */
[----:B------:R-:W3:Y:S04]  /*1b490*/  LDL R9, [R1+0x12c8] ;  /* 0x0012c80001097983 */ /* 0x000ee80000100800 */
[----:B------:R0:W3:Y:S02]  /*1b4a0*/  @!P1 LDG.E.U16 R28, desc[UR12][R30.64] ;  /* 0x0000000c1e1c9981 */ /* 0x0000e4000c1e1500 */
[----:B0-----:R-:W-:Y:S02]  /*1b4b0*/  @!P0 IMAD.MOV.U32 R30, RZ, RZ, R13 ;  /* 0x000000ffff1e8224 */ /* 0x001fe400078e000d */
[----:B------:R-:W-:Y:S01]  /*1b4c0*/  @!P0 IMAD.MOV.U32 R31, RZ, RZ, R14 ;  /* 0x000000ffff1f8224 */ /* 0x000fe200078e000e */
[----:B------:R-:W3:Y:S04]  /*1b4d0*/  LDL R13, [R1+0xe04] ;  /* 0x000e0400010d7983 */ /* 0x000ee80000100800 */
[----:B------:R4:W3:Y:S04]  /*1b4e0*/  @!P0 LDG.E.U16 R29, desc[UR12][R30.64] ;  /* 0x0000000c1e1d8981 */ /* 0x0008e8000c1e1500 */
[----:B------:R-:W3:Y:S01]  /*1b4f0*/  LDL R14, [R1+0xe00] ;  /* 0x000e0000010e7983 */ /* 0x000ee20000100800 */
[----:B----4-:R-:W-:-:S03]  /*1b500*/  @!P1 IMAD.MOV.U32 R30, RZ, RZ, R6 ;  /* 0x000000ffff1e9224 */ /* 0x010fc600078e0006 */
[----:B------:R-:W4:Y:S01]  /*1b510*/  LDL R6, [R1+0x12dc] ;  /* 0x0012dc0001067983 */ /* 0x000f220000100800 */
[----:B--2---:R-:W-:-:S03]  /*1b520*/  @!P1 MOV R31, R7 ;  /* 0x00000007001f9202 */ /* 0x004fc60000000f00 */
[----:B------:R-:W2:Y:S04]  /*1b530*/  LDL R7, [R1+0x12d0] ;  /* 0x0012d00001077983 */ /* 0x000ea80000100800 */
[----:B------:R0:W2:Y:S02]  /*1b540*/  @!P1 LDG.E.U16 R33, desc[UR12][R30.64] ;  /* 0x0000000c1e219981 */ /* 0x0000a4000c1e1500 */
[----:B0-----:R-:W-:Y:S02]  /*1b550*/  @!P0 IMAD.MOV.U32 R31, RZ, RZ, R5 ;  /* 0x000000ffff1f8224 */ /* 0x001fe400078e0005 */
[----:B------:R-:W2:Y:S01]  /*1b560*/  LDL R5, [R1+0x1308] ;  /* 0x0013080001057983 */ /* 0x000ea20000100800 */
[----:B------:R-:W-:-:S03]  /*1b570*/  @!P0 IMAD.MOV.U32 R30, RZ, RZ, R2 ;  /* 0x000000ffff1e8224 */ /* 0x000fc600078e0002 */
[----:B------:R-:W2:Y:S04]  /*1b580*/  LDL R2, [R1+0x1314] ;  /* 0x0013140001027983 */ /* 0x000ea80000100800 */
[----:B------:R0:W2:Y:S02]  /*1b590*/  @!P0 LDG.E.U16 R35, desc[UR12][R30.64] ;  /* 0x0000000c1e238981 */ /* 0x0000a4000c1e1500 */
[----:B0-----:R-:W-:Y:S02]  /*1b5a0*/  @!P1 IMAD.MOV.U32 R30, RZ, RZ, R11 ;  /* 0x000000ffff1e9224 */ /* 0x001fe400078e000b */
[----:B------:R-:W-:Y:S01]  /*1b5b0*/  @!P1 IMAD.MOV.U32 R31, RZ, RZ, R12 ;  /* 0x000000ffff1f9224 */ /* 0x000fe200078e000c */
[----:B------:R-:W-:Y:S01]  /*1b5c0*/  PRMT R39, RZ, 0x7610, R39 ;  /* 0x00007610ff277816 */ /* 0x000fe20000000027 */
[----:B------:R-:W2:Y:S04]  /*1b5d0*/  LDL R11, [R1+0xdcc] ;  /* 0x000dcc00010b7983 */ /* 0x000ea80000100800 */
[----:B------:R3:W2:Y:S04]  /*1b5e0*/  @!P1 LDG.E.U16 R37, desc[UR12][R30.64] ;  /* 0x0000000c1e259981 */ /* 0x0006a8000c1e1500 */
[----:B------:R-:W2:Y:S01]  /*1b5f0*/  LDL R12, [R1+0xdc8] ;  /* 0x000dc800010c7983 */ /* 0x000ea20000100800 */
[----:B---3--:R-:W-:-:S03]  /*1b600*/  @!P0 IMAD.MOV.U32 R30, RZ, RZ, R4 ;  /* 0x000000ffff1e8224 */ /* 0x008fc600078e0004 */
[----:B------:R-:W3:Y:S01]  /*1b610*/  LDL R4, [R1+0x131c] ;  /* 0x00131c0001047983 */ /* 0x000ee20000100800 */
[----:B------:R-:W-:Y:S01]  /*1b620*/  @!P0 IMAD.MOV.U32 R31, RZ, RZ, R10 ;  /* 0x000000ffff1f8224 */ /* 0x000fe200078e000a */
[----:B------:R-:W-:Y:S02]  /*1b630*/  PRMT R41, RZ, 0x7610, R41 ;  /* 0x00007610ff297816 */ /* 0x000fe40000000029 */
[----:B------:R-:W3:Y:S04]  /*1b640*/  LDL R10, [R1+0xdc0] ;  /* 0x000dc000010a7983 */ /* 0x000ee80000100800 */
[----:B------:R0:W3:Y:S01]  /*1b650*/  @!P0 LDG.E.U16 R39, desc[UR12][R30.64] ;  /* 0x0000000c1e278981 */ /* 0x0000e2000c1e1500 */
[----:B------:R-:W-:Y:S02]  /*1b660*/  PRMT R43, RZ, 0x7610, R43 ;  /* 0x00007610ff2b7816 */ /* 0x000fe4000000002b */
[----:B0-----:R-:W-:Y:S01]  /*1b670*/  @!P1 MOV R30, R8 ;  /* 0x00000008001e9202 */ /* 0x001fe20000000f00 */
[----:B------:R-:W-:Y:S01]  /*1b680*/  @!P1 IMAD.MOV.U32 R31, RZ, RZ, R9 ;  /* 0x000000ffff1f9224 */ /* 0x000fe200078e0009 */
[----:B------:R-:W3:Y:S04]  /*1b690*/  LDL R8, [R1+0xd88] ;  /* 0x000d880001087983 */ /* 0x000ee80000100800 */
[----:B------:R-:W3:Y:S04]  /*1b6a0*/  LDL R9, [R1+0xdc4] ;  /* 0x000dc40001097983 */ /* 0x000ee80000100800 */
[----:B------:R4:W3:Y:S01]  /*1b6b0*/  @!P1 LDG.E.U16 R41, desc[UR12][R30.64] ;  /* 0x0000000c1e299981 */ /* 0x0008e2000c1e1500 */
[----:B------:R-:W-:Y:S01]  /*1b6c0*/  PRMT R45, RZ, 0x7610, R45 ;  /* 0x00007610ff2d7816 */ /* 0x000fe2000000002d */
[----:B----4-:R-:W-:-:S02]  /*1b6d0*/  @!P0 IMAD.MOV.U32 R30, RZ, RZ, R6 ;  /* 0x000000ffff1e8224 */ /* 0x010fc400078e0006 */
[----:B------:R-:W4:Y:S01]  /*1b6e0*/  LDL R6, [R1+0xd80] ;  /* 0x000d800001067983 */ /* 0x000f220000100800 */
[----:B--2---:R-:W-:-:S03]  /*1b6f0*/  @!P0 IMAD.MOV.U32 R31, RZ, RZ, R7 ;  /* 0x000000ffff1f8224 */ /* 0x004fc600078e0007 */
[----:B------:R-:W2:Y:S04]  /*1b700*/  LDL R7, [R1+0xd8c] ;  /* 0x000d8c0001077983 */ /* 0x000ea80000100800 */
[----:B------:R0:W4:Y:S02]  /*1b710*/  @!P0 LDG.E.U16 R43, desc[UR12][R30.64] ;  /* 0x0000000c1e2b8981 */ /* 0x000124000c1e1500 */
[----:B0-----:R-:W-:Y:S02]  /*1b720*/  @!P1 IMAD.MOV.U32 R31, RZ, RZ, R5 ;  /* 0x000000ffff1f9224 */ /* 0x001fe400078e0005 */
[----:B------:R-:W4:Y:S01]  /*1b730*/  LDL R5, [R1+0xd84] ;  /* 0x000d840001057983 */ /* 0x000f220000100800 */
[----:B------:R-:W-:-:S03]  /*1b740*/  @!P1 IMAD.MOV.U32 R30, RZ, RZ, R2 ;  /* 0x000000ffff1e9224 */ /* 0x000fc600078e0002 */
[----:B------:R-:W4:Y:S04]  /*1b750*/  LDL R2, [R1+0xd4c] ;  /* 0x000d4c0001027983 */ /* 0x000f280000100800 */
[----:B------:R0:W4:Y:S02]  /*1b760*/  @!P1 LDG.E.U16 R45, desc[UR12][R30.64] ;  /* 0x0000000c1e2d9981 */ /* 0x000124000c1e1500 */
[----:B0-----:R-:W-:Y:S01]  /*1b770*/  @!P0 MOV R31, R32 ;  /* 0x00000020001f8202 */ /* 0x001fe20000000f00 */
[----:B---3--:R-:W-:Y:S02]  /*1b780*/  @!P0 IMAD.MOV.U32 R30, RZ, RZ, R4 ;  /* 0x000000ffff1e8224 */ /* 0x008fe400078e0004 */
[----:B------:R-:W3:Y:S04]  /*1b790*/  LDL R4, [R1+0xd48] ;  /* 0x000d480001047983 */ /* 0x000ee80000100800 */
[----:B------:R-:W3:Y:S04]  /*1b7a0*/  LDL.LU R32, [R1+0x1c8] ;  /* 0x0001c80001207983 */ /* 0x000ee80000300800 */
        /* <DEDUP_REMOVED lines=10> */
[----:B------:R-:W3:Y:S01]  /*1b850*/  LDL.LU R60, [R1+0x114] ;  /* 0x00011400013c7983 */ /* 0x000ee20000300800 */
[----:B------:R-:W0:Y:S03]  /*1b860*/  S2R R0, SR_TID.X ;  /* 0x0000000000007919 */ /* 0x000e260000002100 */
[----:B------:R-:W3:Y:S01]  /*1b870*/  LDL.LU R58, [R1+0xf8] ;  /* 0x0000f800013a7983 */ /* 0x000ee20000300800 */
[----:B0-----:R-:W-:-:S05]  /*1b880*/  LOP3.LUT R0, R0, 0x1f, RZ, 0xc0, !PT ;  /* 0x0000001f00007812 */ /* 0x001fca00078ec0ff */
[----:B------:R-:W-:-:S05]  /*1b890*/  IMAD.SHL.U32 R0, R0, 0x2, RZ ;  /* 0x0000000200007824 */ /* 0x000fca00078e00ff */
[----:B------:R0:W-:Y:S04]  /*1b8a0*/  STS.U16 [R0+UR5+0x4000], R47 ;  /* 0x0040002f00007988 */ /* 0x0001e80008000405 */
[----:B------:R1:W-:Y:S01]  /*1b8b0*/  STS.U16 [R0+UR5+0x4040], R49 ;  /* 0x0040403100007988 */ /* 0x0003e20008000405 */
[----:B0-----:R-:W-:Y:S02]  /*1b8c0*/  PRMT R47, RZ, 0x7610, R47 ;  /* 0x00007610ff2f7816 */ /* 0x001fe4000000002f */
[----:B-1----:R-:W-:-:S04]  /*1b8d0*/  PRMT R49, RZ, 0x7610, R49 ;  /* 0x00007610ff317816 */ /* 0x002fc80000000031 */
[----:B------:R0:W3:Y:S04]  /*1b8e0*/  @!P0 LDG.E.U16 R47, desc[UR12][R30.64] ;  /* 0x0000000c1e2f8981 */ /* 0x0000e8000c1e1500 */
[----:B------:R1:W-:Y:S01]  /*1b8f0*/  STS.U16 [R0+UR5+0x4240], R51 ;  /* 0x0042403300007988 */ /* 0x0003e20008000405 */
[----:B0-----:R-:W-:Y:S02]  /*1b900*/  @!P1 IMAD.MOV.U32 R30, RZ, RZ, R15 ;  /* 0x000000ffff1e9224 */ /* 0x001fe400078e000f */
[----:B------:R-:W-:Y:S01]  /*1b910*/  @!P1 IMAD.MOV.U32 R31, RZ, RZ, R16 ;  /* 0x000000ffff1f9224 */ /* 0x000fe200078e0010 */
        /* <DEDUP_REMOVED lines=13> */
[----:B0-----:R-:W-:Y:S01]  /*1b9f0*/  @!P0 MOV R30, R9 ;  /* 0x00000009001e8202 */ /* 0x001fe20000000f00 */
[----:B------:R-:W-:Y:S01]  /*1ba00*/  @!P0 IMAD.MOV.U32 R31, RZ, RZ, R10 ;  /* 0x000000ffff1f8224 */ /* 0x000fe200078e000a */
[----:B-1----:R-:W-:-:S04]  /*1ba10*/  PRMT R57, RZ, 0x7610, R57 ;  /* 0x00007610ff397816 */ /* 0x002fc80000000039 */
[----:B------:R0:W3:Y:S04]  /*1ba20*/  @!P0 LDG.E.U16 R55, desc[UR12][R30.64] ;  /* 0x0000000c1e378981 */ /* 0x0000e8000c1e1500 */
[----:B------:R1:W-:Y:S01]  /*1ba30*/  STS.U16 [R0+UR5+0x4640], R59 ;  /* 0x0046403b00007988 */ /* 0x0003e20008000405 */
[----:B0-----:R-:W-:Y:S01]  /*1ba40*/  @!P1 IMAD.MOV.U32 R31, RZ, RZ, R8 ;  /* 0x000000ffff1f9224 */ /* 0x001fe200078e0008 */
[----:B-1----:R-:W-:Y:S01]  /*1ba50*/  PRMT R59, RZ, 0x7610, R59 ;  /* 0x00007610ff3b7816 */ /* 0x002fe2000000003b */
[----:B--2---:R-:W-:-:S05]  /*1ba60*/  @!P1 IMAD.MOV.U32 R30, RZ, RZ, R7 ;  /* 0x000000ffff1e9224 */ /* 0x004fca00078e0007 */
[----:B------:R4:W2:Y:S02]  /*1ba70*/  @!P1 LDG.E.U16 R57, desc[UR12][R30.64] ;  /* 0x0000000c1e399981 */ /* 0x0008a4000c1e1500 */
[----:B----4-:R-:W-:Y:S02]  /*1ba80*/  @!P0 IMAD.MOV.U32 R31, RZ, RZ, R6 ;  /* 0x000000ffff1f8224 */ /* 0x010fe400078e0006 */
[----:B------:R-:W-:-:S05]  /*1ba90*/  @!P0 IMAD.MOV.U32 R30, RZ, RZ, R5 ;  /* 0x000000ffff1e8224 */ /* 0x000fca00078e0005 */
[----:B------:R0:W4:Y:S02]  /*1baa0*/  @!P0 LDG.E.U16 R59, desc[UR12][R30.64] ;  /* 0x0000000c1e3b8981 */ /* 0x000124000c1e1500 */
[----:B0-----:R-:W-:Y:S02]  /*1bab0*/  @!P1 IMAD.MOV.U32 R30, RZ, RZ, R2 ;  /* 0x000000ffff1e9224 */ /* 0x001fe400078e0002 */
[----:B------:R-:W2:Y:S04]  /*1bac0*/  LDL.LU R2, [R1+0xf4] ;  /* 0x0000f40001027983 */ /* 0x000ea80000300800 */
[----:B------:R-:W4:Y:S04]  /*1bad0*/  LDL.LU R52, [R1+0xd8] ;  /* 0x0000d80001347983 */ /* 0x000f280000300800 */
[----:B------:R-:W4:Y:S04]  /*1bae0*/  LDL.LU R54, [R1+0xd4] ;  /* 0x0000d40001367983 */ /* 0x000f280000300800 */
        /* <DEDUP_REMOVED lines=39> */
[----:B---3--:R-:W-:-:S03]  /*1bd60*/  @!P1 MOV R31, R4 ;  /* 0x00000004001f9202 */ /* 0x008fc60000000f00 */
        /* <DEDUP_REMOVED lines=9> */
[----:B------:R-:W3:Y:S04]  /*1be00*/  LDL.LU R12, [R1+0xb8] ;  /* 0x0000b800010c7983 */ /* 0x000ee80000300800 */
[----:B------:R-:W3:Y:S04]  /*1be10*/  LDL.LU R11, [R1+0xb4] ;  /* 0x0000b400010b7983 */ /* 0x000ee80000300800 */
[----:B------:R-:W3:Y:S04]  /*1be20*/  LDL.LU R10, [R1+0x98] ;  /* 0x00009800010a7983 */ /* 0x000ee80000300800 */
[----:B------:R-:W3:Y:S04]  /*1be30*/  LDL.LU R9, [R1+0x94] ;  /* 0x0000940001097983 */ /* 0x000ee80000300800 */
[----:B------:R0:W-:Y:S04]  /*1be40*/  STS.U16 [R0+UR5+0x5200], R60 ;  /* 0x0052003c00007988 */ /* 0x0001e80008000405 */
[----:B0-----:R-:W3:Y:S04]  /*1be50*/  LDL.LU R60, [R1+0x74] ;  /* 0x00007400013c7983 */ /* 0x001ee80000300800 */
[----:B------:R0:W-:Y:S04]  /*1be60*/  STS.U16 [R0+UR5+0x5240], R56 ;  /* 0x0052403800007988 */ /* 0x0001e80008000405 */
[----:B------:R1:W-:Y:S04]  /*1be70*/  STS.U16 [R0+UR5+0x5400], R58 ;  /* 0x0054003a00007988 */ /* 0x0003e80008000405 */
[----:B0-----:R-:W3:Y:S04]  /*1be80*/  LDL.LU R56, [R1+0x58] ;  /* 0x0000580001387983 */ /* 0x001ee80000300800 */
[----:B------:R-:W3:Y:S04]  /*1be90*/  LDL.LU R8, [R1+0x54] ;  /* 0x0000540001087983 */ /* 0x000ee80000300800 */
[----:B------:R-:W3:Y:S04]  /*1bea0*/  LDL.LU R7, [R1+0x228] ;  /* 0x0002280001077983 */ /* 0x000ee80000300800 */
[----:B-1----:R-:W3:Y:S04]  /*1beb0*/  LDL.LU R58, [R1+0x224] ;  /* 0x00022400013a7983 */ /* 0x002ee80000300800 */
[----:B------:R-:W-:Y:S04]  /*1bec0*/  STS.U16 [R0+UR5+0x4800], R32 ;  /* 0x0048002000007988 */ /* 0x000fe80008000405 */
[----:B------:R-:W-:Y:S04]  /*1bed0*/  STS.U16 [R0+UR5+0x4840], R34 ;  /* 0x0048402200007988 */ /* 0x000fe80008000405 */
[----:B------:R-:W-:Y:S04]  /*1bee0*/  STS.U16 [R0+UR5+0x4a40], R36 ;  /* 0x004a402400007988 */ /* 0x000fe80008000405 */
[----:B------:R-:W-:Y:S04]  /*1bef0*/  STS.U16 [R0+UR5+0x4a00], R38 ;  /* 0x004a002600007988 */ /* 0x000fe80008000405 */
[----:B------:R-:W-:Y:S04]  /*1bf00*/  STS.U16 [R0+UR5+0x4c00], R40 ;  /* 0x004c002800007988 */ /* 0x000fe80008000405 */
[----:B------:R-:W-:Y:S04]  /*1bf10*/  STS.U16 [R0+UR5+0x4c40], R42 ;  /* 0x004c402a00007988 */ /* 0x000fe80008000405 */
[----:B------:R-:W-:Y:S04]  /*1bf20*/  STS.U16 [R0+UR5+0x4e40], R44 ;  /* 0x004e402c00007988 */ /* 0x000fe80008000405 */
[----:B------:R-:W-:Y:S04]  /*1bf30*/  STS.U16 [R0+UR5+0x4e00], R46 ;  /* 0x004e002e00007988 */ /* 0x000fe80008000405 */
[----:B--2---:R0:W-:Y:S04]  /*1bf40*/  STS.U16 [R0+UR5+0x5440], R2 ;  /* 0x0054400200007988 */ /* 0x0041e80008000405 */
[----:B0-----:R-:W2:Y:S04]  /*1bf50*/  LDL.LU R2, [R1+0x210] ;  /* 0x0002100001027983 */ /* 0x001ea80000300800 */
        /* <DEDUP_REMOVED lines=10> */
[----:B------:R0:W-:Y:S04]  /*1c000*/  STS.U16 [R0+UR5+0x5000], R48 ;  /* 0x0050003000007988 */ /* 0x0001e80008000405 */
[----:B------:R-:W2:Y:S04]  /*1c010*/  LDL.LU R46, [R1+0x17c] ;  /* 0x00017c00012e7983 */ /* 0x000ea80000300800 */
[----:B------:R1:W-:Y:S04]  /*1c020*/  STS.U16 [R0+UR5+0x5040], R50 ;  /* 0x0050403200007988 */ /* 0x0003e80008000405 */
[----:B0-----:R-:W2:Y:S04]  /*1c030*/  LDL.LU R48, [R1+0x150] ;  /* 0x0001500001307983 */ /* 0x001ea80000300800 */
[----:B----4-:R0:W-:Y:S04]  /*1c040*/  STS.U16 [R0+UR5+0x5640], R52 ;  /* 0x0056403400007988 */ /* 0x0101e80008000405 */
[----:B-1----:R-:W4:Y:S04]  /*1c050*/  LDL.LU R50, [R1+0x14c] ;  /* 0x00014c0001327983 */ /* 0x002f280000300800 */
[----:B------:R1:W-:Y:S04]  /*1c060*/  STS.U16 [R0+UR5+0x5600], R54 ;  /* 0x0056003600007988 */ /* 0x0003e80008000405 */
[----:B0-----:R-:W4:Y:S04]  /*1c070*/  LDL.LU R52, [R1+0x130] ;  /* 0x0001300001347983 */ /* 0x001f280000300800 */
[----:B-1----:R-:W4:Y:S04]  /*1c080*/  LDL.LU R54, [R1+0x12c] ;  /* 0x00012c0001367983 */ /* 0x002f280000300800 */
[----:B---3--:R0:W-:Y:S04]  /*1c090*/  STS.U16 [R0+UR5+0x5c40], R60 ;  /* 0x005c403c00007988 */ /* 0x0081e80008000405 */
[----:B0-----:R-:W3:Y:S04]  /*1c0a0*/  LDL.LU R60, [R1+0x110] ;  /* 0x00011000013c7983 */ /* 0x001ee80000300800 */
[----:B------:R0:W-:Y:S04]  /*1c0b0*/  STS.U16 [R0+UR5+0x5c00], R3 ;  /* 0x005c000300007988 */ /* 0x0001e80008000405 */
[----:B------:R1:W-:Y:S01]  /*1c0c0*/  STS.U16 [R0+UR5+0x5e40], R56 ;  /* 0x005e403800007988 */ /* 0x0003e20008000405 */
[----:B0-----:R-:W-:-:S03]  /*1c0d0*/  LOP3.LUT R3, R0, 0x10, RZ, 0x3c, !PT ;  /* 0x0000001000037812 */ /* 0x001fc600078e3cff */
[----:B------:R-:W-:Y:S04]  /*1c0e0*/  STS.U16 [R0+UR5+0x4600], R61 ;  /* 0x0046003d00007988 */ /* 0x000fe80008000405 */
[----:B-1----:R-:W3:Y:S04]  /*1c0f0*/  LDL.LU R56, [R1+0x10c] ;  /* 0x00010c0001387983 */ /* 0x002ee80000300800 */
[----:B------:R-:W-:Y:S04]  /*1c100*/  STS.U16 [R0+UR5+0x5800], R12 ;  /* 0x0058000c00007988 */ /* 0x000fe80008000405 */
[----:B------:R-:W-:Y:S04]  /*1c110*/  STS.U16 [R0+UR5+0x5840], R11 ;  /* 0x0058400b00007988 */ /* 0x000fe80008000405 */
[----:B------:R-:W-:Y:S04]  /*1c120*/  STS.U16 [R0+UR5+0x5a40], R10 ;  /* 0x005a400a00007988 */ /* 0x000fe80008000405 */
[----:B------:R-:W-:Y:S04]  /*1c130*/  STS.U16 [R0+UR5+0x5a00], R9 ;  /* 0x005a000900007988 */ /* 0x000fe80008000405 */
[----:B------:R-:W-:Y:S04]  /*1c140*/  STS.U16 [R0+UR5+0x5e00], R8 ;  /* 0x005e000800007988 */ /* 0x000fe80008000405 */
[----:B------:R-:W-:Y:S04]  /*1c150*/  STS.U16 [R3+UR5+0x4080], R7 ;  /* 0x0040800703007988 */ /* 0x000fe80008000405 */
[----:B------:R0:W-:Y:S04]  /*1c160*/  STS.U16 [R3+UR5+0x40c0], R58 ;  /* 0x0040c03a03007988 */ /* 0x0001e80008000405 */
[----:B0-----:R-:W3:Y:S04]  /*1c170*/  LDL.LU R58, [R1+0xf0] ;  /* 0x0000f000013a7983 */ /* 0x001ee80000300800 */
[----:B--2---:R0:W-:Y:S04]  /*1c180*/  STS.U16 [R3+UR5+0x42c0], R2 ;  /* 0x0042c00203007988 */ /* 0x0041e80008000405 */
[----:B------:R1:W-:Y:S04]  /*1c190*/  STS.U16 [R3+UR5+0x4280], R6 ;  /* 0x0042800603007988 */ /* 0x0003e80008000405 */
[----:B------:R-:W-:Y:S04]  /*1c1a0*/  STS.U16 [R3+UR5+0x4480], R5 ;  /* 0x0044800503007988 */ /* 0x000fe80008000405 */
[----:B------:R-:W-:Y:S04]  /*1c1b0*/  STS.U16 [R3+UR5+0x44c0], R4 ;  /* 0x0044c00403007988 */ /* 0x000fe80008000405 */
[----:B------:R-:W-:Y:S04]  /*1c1c0*/  STS.U16 [R3+UR5+0x46c0], R32 ;  /* 0x0046c02003007988 */ /* 0x000fe80008000405 */
[----:B------:R-:W-:Y:S04]  /*1c1d0*/  STS.U16 [R3+UR5+0x4680], R34 ;  /* 0x0046802203007988 */ /* 0x000fe80008000405 */
[----:B------:R-:W-:Y:S04]  /*1c1e0*/  STS.U16 [R3+UR5+0x4880], R36 ;  /* 0x0048802403007988 */ /* 0x000fe80008000405 */
[----:B------:R-:W-:Y:S04]  /*1c1f0*/  STS.U16 [R3+UR5+0x48c0], R38 ;  /* 0x0048c02603007988 */ /* 0x000fe80008000405 */
[----:B------:R-:W-:Y:S04]  /*1c200*/  STS.U16 [R3+UR5+0x4ac0], R40 ;  /* 0x004ac02803007988 */ /* 0x000fe80008000405 */
[----:B0-----:R-:W2:Y:S04]  /*1c210*/  LDL.LU R2, [R1+0xec] ;  /* 0x0000ec0001027983 */ /* 0x001ea80000300800 */
[----:B------:R-:W-:Y:S04]  /*1c220*/  STS.U16 [R3+UR5+0x4a80], R42 ;  /* 0x004a802a03007988 */ /* 0x000fe80008000405 */
[----:B------:R-:W-:Y:S04]  /*1c230*/  STS.U16 [R3+UR5+0x4c80], R44 ;  /* 0x004c802c03007988 */ /* 0x000fe80008000405 */
[----:B------:R-:W2:Y:S04]  /*1c240*/  LDL.LU R14, [R1+0xd0] ;  /* 0x0000d000010e7983 */ /* 0x000ea80000300800 */
[----:B------:R-:W-:Y:S04]  /*1c250*/  STS.U16 [R3+UR5+0x4cc0], R46 ;  /* 0x004cc02e03007988 */ /* 0x000fe80008000405 */
[----:B------:R-:W2:Y:S04]  /*1c260*/  LDL.LU R13, [R1+0xcc] ;  /* 0x0000cc00010d7983 */ /* 0x000ea80000300800 */
[----:B------:R-:W-:Y:S04]  /*1c270*/  STS.U16 [R3+UR5+0x4ec0], R48 ;  /* 0x004ec03003007988 */ /* 0x000fe80008000405 */
[----:B------:R-:W2:Y:S04]  /*1c280*/  LDL.LU R12, [R1+0xb0] ;  /* 0x0000b000010c7983 */ /* 0x000ea80000300800 */
[----:B----4-:R-:W-:Y:S04]  /*1c290*/  STS.U16 [R3+UR5+0x4e80], R50 ;  /* 0x004e803203007988 */ /* 0x010fe80008000405 */
[----:B------:R-:W4:Y:S04]  /*1c2a0*/  LDL.LU R11, [R1+0xac] ;  /* 0x0000ac00010b7983 */ /* 0x000f280000300800 */
[----:B------:R-:W-:Y:S04]  /*1c2b0*/  STS.U16 [R3+UR5+0x5080], R52 ;  /* 0x0050803403007988 */ /* 0x000fe80008000405 */
[----:B------:R-:W4:Y:S04]  /*1c2c0*/  LDL.LU R10, [R1+0x90] ;  /* 0x00009000010a7983 */ /* 0x000f280000300800 */
[----:B------:R-:W-:Y:S04]  /*1c2d0*/  STS.U16 [R3+UR5+0x50c0], R54 ;  /* 0x0050c03603007988 */ /* 0x000fe80008000405 */
[----:B------:R-:W4:Y:S04]  /*1c2e0*/  LDL.LU R9, [R1+0x8c] ;  /* 0x00008c0001097983 */ /* 0x000f280000300800 */
[----:B-1----:R-:W4:Y:S04]  /*1c2f0*/  LDL.LU R6, [R1+0x70] ;  /* 0x0000700001067983 */ /* 0x002f280000300800 */
[----:B---3--:R0:W-:Y:S04]  /*1c300*/  STS.U16 [R3+UR5+0x52c0], R60 ;  /* 0x0052c03c03007988 */ /* 0x0081e80008000405 */
[----:B0-----:R-:W3:Y:S04]  /*1c310*/  LDL.LU R60, [R1+0x6c] ;  /* 0x00006c00013c7983 */ /* 0x001ee80000300800 */
[----:B------:R-:W3:Y:S04]  /*1c320*/  LDL.LU R8, [R1+0x50] ;  /* 0x0000500001087983 */ /* 0x000ee80000300800 */
[----:B------:R-:W3:Y:S04]  /*1c330*/  LDL.LU R7, [R1+0x4c] ;  /* 0x00004c0001077983 */ /* 0x000ee80000300800 */
[----:B------:R0:W-:Y:S04]  /*1c340*/  STS.U16 [R3+UR5+0x5280], R56 ;  /* 0x0052803803007988 */ /* 0x0001e80008000405 */
[----:B------:R-:W3:Y:S04]  /*1c350*/  LDL.LU R54, [R1+0x220] ;  /* 0x0002200001367983 */ /* 0x000ee80000300800 */
[----:B0-----:R-:W3:Y:S04]  /*1c360*/  LDL.LU R56, [R1+0x21c] ;  /* 0x00021c0001387983 */ /* 0x001ee80000300800 */
        /* <DEDUP_REMOVED lines=10> */
[----:B------:R0:W-:Y:S04]  /*1c410*/  STS.U16 [R3+UR5+0x5480], R58 ;  /* 0x0054803a03007988 */ /* 0x0001e80008000405 */
[----:B------:R-:W3:Y:S04]  /*1c420*/  LDL.LU R48, [R1+0x178] ;  /* 0x0001780001307983 */ /* 0x000ee80000300800 */
[----:B------:R-:W3:Y:S04]  /*1c430*/  LDL.LU R50, [R1+0x174] ;  /* 0x0001740001327983 */ /* 0x000ee80000300800 */
[----:B------:R-:W3:Y:S04]  /*1c440*/  LDL.LU R52, [R1+0x148] ;  /* 0x0001480001347983 */ /* 0x000ee80000300800 */
[----:B0-----:R-:W3:Y:S04]  /*1c450*/  LDL.LU R58, [R1+0x144] ;  /* 0x00014400013a7983 */ /* 0x001ee80000300800 */
[----:B--2---:R0:W-:Y:S04]  /*1c460*/  STS.U16 [R3+UR5+0x54c0], R2 ;  /* 0x0054c00203007988 */ /* 0x0041e80008000405 */
[----:B0-----:R-:W2:Y:S04]  /*1c470*/  LDL.LU R2, [R1+0x128] ;  /* 0x0001280001027983 */ /* 0x001ea80000300800 */
[----:B------:R-:W-:Y:S04]  /*1c480*/  STS.U16 [R3+UR5+0x56c0], R14 ;  /* 0x0056c00e03007988 */ /* 0x000fe80008000405 */
[----:B------:R-:W-:Y:S04]  /*1c490*/  STS.U16 [R3+UR5+0x5680], R13 ;  /* 0x0056800d03007988 */ /* 0x000fe80008000405 */
[----:B------:R-:W-:Y:S04]  /*1c4a0*/  STS.U16 [R3+UR5+0x5880], R12 ;  /* 0x0058800c03007988 */ /* 0x000fe80008000405 */
[----:B----4-:R-:W-:Y:S04]  /*1c4b0*/  STS.U16 [R3+UR5+0x58c0], R11 ;  /* 0x0058c00b03007988 */ /* 0x010fe80008000405 */
[----:B------:R-:W-:Y:S04]  /*1c4c0*/  STS.U16 [R3+UR5+0x5ac0], R10 ;  /* 0x005ac00a03007988 */ /* 0x000fe80008000405 */
[----:B------:R-:W-:Y:S04]  /*1c4d0*/  STS.U16 [R3+UR5+0x5a80], R9 ;  /* 0x005a800903007988 */ /* 0x000fe80008000405 */
[----:B------:R-:W-:Y:S04]  /*1c4e0*/  STS.U16 [R3+UR5+0x5c80], R6 ;  /* 0x005c800603007988 */ /* 0x000fe80008000405 */
[----:B---3--:R0:W-:Y:S04]  /*1c4f0*/  STS.U16 [R3+UR5+0x5cc0], R60 ;  /* 0x005cc03c03007988 */ /* 0x0081e80008000405 */
[----:B0-----:R-:W3:Y:S01]  /*1c500*/  LDL.LU R60, [R1+0x124] ;  /* 0x00012400013c7983 */ /* 0x001ee20000300800 */
[----:B------:R-:W-:-:S03]  /*1c510*/  LOP3.LUT R6, R0, 0x20, RZ, 0x3c, !PT ;  /* 0x0000002000067812 */ /* 0x000fc600078e3cff */
[----:B------:R-:W-:Y:S04]  /*1c520*/  STS.U16 [R3+UR5+0x5ec0], R8 ;  /* 0x005ec00803007988 */ /* 0x000fe80008000405 */
[----:B------:R-:W-:Y:S04]  /*1c530*/  STS.U16 [R3+UR5+0x5e80], R7 ;  /* 0x005e800703007988 */ /* 0x000fe80008000405 */
[----:B------:R0:W-:Y:S04]  /*1c540*/  STS.U16 [R6+UR5+0x4100], R54 ;  /* 0x0041003606007988 */ /* 0x0001e80008000405 */
[----:B------:R1:W-:Y:S04]  /*1c550*/  STS.U16 [R6+UR5+0x4140], R56 ;  /* 0x0041403806007988 */ /* 0x0003e80008000405 */
[----:B------:R-:W-:Y:S04]  /*1c560*/  STS.U16 [R6+UR5+0x4340], R5 ;  /* 0x0043400506007988 */ /* 0x000fe80008000405 */
[----:B------:R-:W-:Y:S04]  /*1c570*/  STS.U16 [R6+UR5+0x4300], R4 ;  /* 0x0043000406007988 */ /* 0x000fe80008000405 */
[----:B------:R-:W-:Y:S04]  /*1c580*/  STS.U16 [R6+UR5+0x4500], R32 ;  /* 0x0045002006007988 */ /* 0x000fe80008000405 */
[----:B------:R-:W-:Y:S04]  /*1c590*/  STS.U16 [R6+UR5+0x4540], R34 ;  /* 0x0045402206007988 */ /* 0x000fe80008000405 */
[----:B------:R-:W-:Y:S04]  /*1c5a0*/  STS.U16 [R6+UR5+0x4740], R36 ;  /* 0x0047402406007988 */ /* 0x000fe80008000405 */
[----:B0-----:R-:W4:Y:S04]  /*1c5b0*/  LDL.LU R54, [R1+0x108] ;  /* 0x0001080001367983 */ /* 0x001f280000300800 */
[----:B------:R-:W-:Y:S04]  /*1c5c0*/  STS.U16 [R6+UR5+0x4700], R38 ;  /* 0x0047002606007988 */ /* 0x000fe80008000405 */
[----:B-1----:R-:W4:Y:S04]  /*1c5d0*/  LDL.LU R56, [R1+0x104] ;  /* 0x0001040001387983 */ /* 0x002f280000300800 */
[----:B------:R-:W-:Y:S04]  /*1c5e0*/  STS.U16 [R6+UR5+0x4900], R40 ;  /* 0x0049002806007988 */ /* 0x000fe80008000405 */
[----:B------:R-:W-:Y:S04]  /*1c5f0*/  STS.U16 [R6+UR5+0x4940], R42 ;  /* 0x0049402a06007988 */ /* 0x000fe80008000405 */
[----:B------:R-:W4:Y:S04]  /*1c600*/  LDL.LU R16, [R1+0xe8] ;  /* 0x0000e80001107983 */ /* 0x000f280000300800 */
        /* <DEDUP_REMOVED lines=12> */
[----:B--2---:R0:W-:Y:S04]  /*1c6d0*/  STS.U16 [R6+UR5+0x5100], R2 ;  /* 0x0051000206007988 */ /* 0x0041e80008000405 */
[----:B------:R-:W2:Y:S04]  /*1c6e0*/  LDL.LU R9, [R1+0x84] ;  /* 0x0000840001097983 */ /* 0x000ea80000300800 */
[----:B0-----:R-:W2:Y:S04]  /*1c6f0*/  LDL.LU R2, [R1+0x68] ;  /* 0x0000680001027983 */ /* 0x001ea80000300800 */
[----:B------:R-:W2:Y:S04]  /*1c700*/  LDL.LU R8, [R1+0x64] ;  /* 0x0000640001087983 */ /* 0x000ea80000300800 */
[----:B------:R-:W2:Y:S04]  /*1c710*/  LDL.LU R7, [R1+0x48] ;  /* 0x0000480001077983 */ /* 0x000ea80000300800 */
[----:B------:R-:W2:Y:S04]  /*1c720*/  LDL.LU R58, [R1+0x44] ;  /* 0x00004400013a7983 */ /* 0x000ea80000300800 */
[----:B---3--:R0:W-:Y:S04]  /*1c730*/  STS.U16 [R6+UR5+0x5140], R60 ;  /* 0x0051403c06007988 */ /* 0x0081e80008000405 */
        /* <DEDUP_REMOVED lines=8> */
[----:B----4-:R0:W-:Y:S04]  /*1c7c0*/  STS.U16 [R6+UR5+0x5340], R54 ;  /* 0x0053403606007988 */ /* 0x0101e80008000405 */
[----:B------:R-:W4:Y:S04]  /*1c7d0*/  LDL.LU R42, [R1+0x1b0] ;  /* 0x0001b000012a7983 */ /* 0x000f280000300800 */
[----:B------:R1:W-:Y:S04]  /*1c7e0*/  STS.U16 [R6+UR5+0x5300], R56 ;  /* 0x0053003806007988 */ /* 0x0003e80008000405 */
[----:B------:R-:W4:Y:S04]  /*1c7f0*/  LDL.LU R44, [R1+0x1ac] ;  /* 0x0001ac00012c7983 */ /* 0x000f280000300800 */
        /* <DEDUP_REMOVED lines=8> */
[----:B0-----:R-:W4:Y:S04]  /*1c880*/  LDL.LU R54, [R1+0x140] ;  /* 0x0001400001367983 */ /* 0x001f280000300800 */
[----:B------:R-:W-:Y:S04]  /*1c890*/  STS.U16 [R6+UR5+0x5900], R12 ;  /* 0x0059000c06007988 */ /* 0x000fe80008000405 */
[----:B-1----:R-:W4:Y:S04]  /*1c8a0*/  LDL.LU R56, [R1+0x13c] ;  /* 0x00013c0001387983 */ /* 0x002f280000300800 */
[----:B------:R-:W-:Y:S04]  /*1c8b0*/  STS.U16 [R6+UR5+0x5940], R11 ;  /* 0x0059400b06007988 */ /* 0x000fe80008000405 */
[----:B------:R-:W-:Y:S04]  /*1c8c0*/  STS.U16 [R6+UR5+0x5b40], R10 ;  /* 0x005b400a06007988 */ /* 0x000fe80008000405 */
[----:B--2---:R-:W-:Y:S04]  /*1c8d0*/  STS.U16 [R6+UR5+0x5b00], R9 ;  /* 0x005b000906007988 */ /* 0x004fe80008000405 */
[----:B------:R0:W-:Y:S04]  /*1c8e0*/  STS.U16 [R6+UR5+0x5d00], R2 ;  /* 0x005d000206007988 */ /* 0x0001e80008000405 */
[----:B------:R-:W-:Y:S01]  /*1c8f0*/  STS.U16 [R6+UR5+0x5d40], R8 ;  /* 0x005d400806007988 */ /* 0x000fe20008000405 */
[----:B0-----:R-:W-:-:S03]  /*1c900*/  LOP3.LUT R2, R0, 0x30, RZ, 0x3c, !PT ;  /* 0x0000003000027812 */ /* 0x001fc600078e3cff */
[----:B------:R-:W-:Y:S04]  /*1c910*/  STS.U16 [R6+UR5+0x5f40], R7 ;  /* 0x005f400706007988 */ /* 0x000fe80008000405 */
[----:B------:R0:W-:Y:S04]  /*1c920*/  STS.U16 [R6+UR5+0x5f00], R58 ;  /* 0x005f003a06007988 */ /* 0x0001e80008000405 */
[----:B0-----:R-:W2:Y:S04]  /*1c930*/  LDL.LU R58, [R1+0x120] ;  /* 0x00012000013a7983 */ /* 0x001ea80000300800 */
        /* <DEDUP_REMOVED lines=14> */
[----:B------:R1:W-:Y:S04]  /*1ca20*/  STS.U16 [R2+UR5+0x43c0], R4 ;  /* 0x0043c00402007988 */ /* 0x0003e80008000405 */
[----:B0-----:R-:W3:Y:S04]  /*1ca30*/  LDL.LU R5, [R1+0x5c] ;  /* 0x00005c0001057983 */ /* 0x001ee80000300800 */
[----:B-1----:R-:W3:Y:S04]  /*1ca40*/  LDL.LU R4, [R1+0x40] ;  /* 0x0000400001047983 */ /* 0x002ee80000300800 */
[----:B------:R-:W3:Y:S04]  /*1ca50*/  LDL.LU R0, [R1+0x3c] ;  /* 0x00003c0001007983 */ /* 0x000ee80000300800 */
[----:B------:R0:W-:Y:S04]  /*1ca60*/  STS.U16 [R2+UR5+0x4380], R32 ;  /* 0x0043802002007988 */ /* 0x0001e80008000405 */
[----:B------:R1:W-:Y:S04]  /*1ca70*/  STS.U16 [R2+UR5+0x4580], R34 ;  /* 0x0045802202007988 */ /* 0x0003e80008000405 */
[----:B------:R4:W-:Y:S04]  /*1ca80*/  STS.U16 [R2+UR5+0x45c0], R36 ;  /* 0x0045c02402007988 */ /* 0x0009e80008000405 */
[----:B0-----:R-:W3:Y:S04]  /*1ca90*/  LDL.LU R32, [R1+0x38] ;  /* 0x0000380001207983 */ /* 0x001ee80000300800 */
[----:B-1----:R-:W3:Y:S04]  /*1caa0*/  LDL.LU R34, [R1+0x34] ;  /* 0x0000340001227983 */ /* 0x002ee80000300800 */
[----:B------:R0:W-:Y:S04]  /*1cab0*/  STS.U16 [R2+UR5+0x47c0], R38 ;  /* 0x0047c02602007988 */ /* 0x0001e80008000405 */
[----:B----4-:R-:W4:Y:S04]  /*1cac0*/  LDL.LU R36, [R1+0x30] ;  /* 0x0000300001247983 */ /* 0x010f280000300800 */
[----:B------:R1:W-:Y:S04]  /*1cad0*/  STS.U16 [R2+UR5+0x4780], R40 ;  /* 0x0047802802007988 */ /* 0x0003e80008000405 */
[----:B0-----:R-:W4:Y:S04]  /*1cae0*/  LDL.LU R38, [R1+0x2c] ;  /* 0x00002c0001267983 */ /* 0x001f280000300800 */
[----:B------:R0:W-:Y:S04]  /*1caf0*/  STS.U16 [R2+UR5+0x4980], R42 ;  /* 0x0049802a02007988 */ /* 0x0001e80008000405 */
[----:B-1----:R-:W4:Y:S04]  /*1cb00*/  LDL.LU R40, [R1+0x28] ;  /* 0x0000280001287983 */ /* 0x002f280000300800 */
        /* <DEDUP_REMOVED lines=14> */
[----:B--2---:R0:W-:Y:S04]  /*1cbf0*/  STS.U16 [R2+UR5+0x5180], R58 ;  /* 0x0051803a02007988 */ /* 0x0041e80008000405 */
[----:B-1----:R-:W2:Y:S04]  /*1cc00*/  LDL.LU R56, [R1+0x8] ;  /* 0x0000080001387983 */ /* 0x002ea80000300800 */
[----:B0-----:R-:W2:Y:S04]  /*1cc10*/  LDL.LU R58, [R1+0x4] ;  /* 0x00000400013a7983 */ /* 0x001ea80000300800 */
[----:B---3--:R0:W-:Y:S04]  /*1cc20*/  STS.U16 [R2+UR5+0x51c0], R60 ;  /* 0x0051c03c02007988 */ /* 0x0081e80008000405 */
[----:B------:R1:W-:Y:S04]  /*1cc30*/  STS.U16 [R2+UR5+0x53c0], R16 ;  /* 0x0053c01002007988 */ /* 0x0003e80008000405 */
[----:B------:R3:W-:Y:S04]  /*1cc40*/  STS.U16 [R2+UR5+0x5380], R15 ;  /* 0x0053800f02007988 */ /* 0x0007e80008000405 */
[----:B0-----:R-:W2:Y:S04]  /*1cc50*/  LDL.LU R60, [R1] ;  /* 0x00000000013c7983 */ /* 0x001ea80000300800 */
[----:B-1----:R-:W2:Y:S04]  /*1cc60*/  LDL.LU R16, [R1+0x20b8] ;  /* 0x0020b80001107983 */ /* 0x002ea80000300800 */
[----:B---3--:R-:W3:Y:S04]  /*1cc70*/  LDL.LU R15, [R1+0x20b4] ;  /* 0x0020b400010f7983 */ /* 0x008ee80000300800 */
[----:B------:R0:W-:Y:S04]  /*1cc80*/  STS.U16 [R2+UR5+0x5580], R14 ;  /* 0x0055800e02007988 */ /* 0x0001e80008000405 */
[----:B------:R1:W-:Y:S04]  /*1cc90*/  STS.U16 [R2+UR5+0x55c0], R13 ;  /* 0x0055c00d02007988 */ /* 0x0003e80008000405 */
        /* <DEDUP_REMOVED lines=18> */
[----:B0-----:R-:W3:Y:S04]  /*1cdc0*/  LDL.LU R5, [R1+0x208c] ;  /* 0x00208c0001057983 */ /* 0x001ee80000300800 */
[----:B-1----:R-:W3:Y:S04]  /*1cdd0*/  LDL.LU R4, [R1+0x2088] ;  /* 0x0020880001047983 */ /* 0x002ee80000300800 */
[----:B------:R0:W-:Y:S02]  /*1cde0*/  STS.U16 [R2+UR5+0x5f80], R0 ;  /* 0x005f800002007988 */ /* 0x0001e40008000405 */
[----:B0-----:R-:W0:Y:S02]  /*1cdf0*/  S2R R0, SR_TID.X ;  /* 0x0000000000007919 */ /* 0x001e240000002100 */
[----:B------:R-:W-:Y:S04]  /*1ce00*/  STL [R1+0x1e40], R2 ;  /* 0x001e400201007387 */ /* 0x000fe80000100800 */
[----:B------:R-:W-:Y:S01]  /*1ce10*/  STL [R1+0x1ec0], R2 ;  /* 0x001ec00201007387 */ /* 0x000fe20000100800 */
[----:B0-----:R-:W-:-:S05]  /*1ce20*/  LOP3.LUT R0, R0, 0x1f, RZ, 0xc0, !PT ;  /* 0x0000001f00007812 */ /* 0x001fca00078ec0ff */
[----:B------:R-:W-:-:S05]  /*1ce30*/  IMAD.SHL.U32 R0, R0, 0x2, RZ ;  /* 0x0000000200007824 */ /* 0x000fca00078e00ff */
[----:B------:R0:W-:Y:S04]  /*1ce40*/  STS.U16 [R0+UR5], R32 ;  /* 0x0000002000007988 */ /* 0x0001e80008000405 */
[----:B------:R1:W-:Y:S04]  /*1ce50*/  STS.U16 [R0+UR5+0x40], R34 ;  /* 0x0000402200007988 */ /* 0x0003e80008000405 */
[----:B----4-:R4:W-:Y:S04]  /*1ce60*/  STS.U16 [R0+UR5+0x240], R36 ;  /* 0x0002402400007988 */ /* 0x0109e80008000405 */
[----:B0-----:R-:W3:Y:S04]  /*1ce70*/  LDL.LU R32, [R1+0x2084] ;  /* 0x0020840001207983 */ /* 0x001ee80000300800 */
[----:B-1----:R-:W3:Y:S04]  /*1ce80*/  LDL.LU R34, [R1+0x2080] ;  /* 0x0020800001227983 */ /* 0x002ee80000300800 */
[----:B----4-:R-:W4:Y:S04]  /*1ce90*/  LDL.LU R36, [R1+0x207c] ;  /* 0x00207c0001247983 */ /* 0x010f280000300800 */
[----:B------:R0:W-:Y:S04]  /*1cea0*/  STS.U16 [R0+UR5+0x200], R38 ;  /* 0x0002002600007988 */ /* 0x0001e80008000405 */
[----:B------:R1:W-:Y:S04]  /*1ceb0*/  STS.U16 [R0+UR5+0x400], R40 ;  /* 0x0004002800007988 */ /* 0x0003e80008000405 */
[----:B------:R1:W-:Y:S04]  /*1cec0*/  STS.U16 [R0+UR5+0x440], R42 ;  /* 0x0004402a00007988 */ /* 0x0003e80008000405 */
[----:B0-----:R-:W4:Y:S04]  /*1ced0*/  LDL.LU R38, [R1+0x2078] ;  /* 0x0020780001267983 */ /* 0x001f280000300800 */
[----:B-1----:R-:W4:Y:S04]  /*1cee0*/  LDL.LU R40, [R1+0x2074] ;  /* 0x0020740001287983 */ /* 0x002f280000300800 */
[----:B------:R-:W4:Y:S04]  /*1cef0*/  LDL.LU R42, [R1+0x2070] ;  /* 0x00207000012a7983 */ /* 0x000f280000300800 */
        /* <DEDUP_REMOVED lines=12> */
[----:B--2---:R0:W-:Y:S04]  /*1cfc0*/  STS.U16 [R0+UR5+0xc00], R56 ;  /* 0x000c003800007988 */ /* 0x0041e80008000405 */
[----:B------:R1:W-:Y:S04]  /*1cfd0*/  STS.U16 [R0+UR5+0xc40], R58 ;  /* 0x000c403a00007988 */ /* 0x0003e80008000405 */
[----:B0-----:R-:W2:Y:S04]  /*1cfe0*/  LDL.LU R56, [R1+0x2054] ;  /* 0x0020540001387983 */ /* 0x001ea80000300800 */
[----:B-1----:R-:W2:Y:S04]  /*1cff0*/  LDL.LU R58, [R1+0x2050] ;  /* 0x00205000013a7983 */ /* 0x002ea80000300800 */
[----:B------:R0:W-:Y:S04]  /*1d000*/  STS.U16 [R0+UR5+0xe40], R60 ;  /* 0x000e403c00007988 */ /* 0x0001e80008000405 */
[----:B0-----:R-:W2:Y:S04]  /*1d010*/  LDL.LU R60, [R1+0x204c] ;  /* 0x00204c00013c7983 */ /* 0x001ea80000300800 */
[----:B---3--:R0:W-:Y:S04]  /*1d020*/  STS.U16 [R0+UR5+0x1e00], R5 ;  /* 0x001e000500007988 */ /* 0x0081e80008000405 */
[----:B------:R1:W-:Y:S04]  /*1d030*/  STS.U16 [R0+UR5+0x1e40], R4 ;  /* 0x001e400400007988 */ /* 0x0003e80008000405 */
[----:B0-----:R-:W3:Y:S04]  /*1d040*/  LDL R5, [R1+0xdf8] ;  /* 0x000df80001057983 */ /* 0x001ee80000100800 */
[----:B-1----:R-:W3:Y:S01]  /*1d050*/  LDL R4, [R1+0xdfc] ;  /* 0x000dfc0001047983 */ /* 0x002ee20000100800 */
[----:B------:R-:W-:-:S06]  /*1d060*/  PRMT R61, RZ, 0x7610, R61 ;  /* 0x00007610ff3d7816 */ /* 0x000fcc000000003d */
[----:B------:R0:W4:Y:S02]  /*1d070*/  @!P1 LDG.E.U16 R61, desc[UR12][R30.64] ;  /* 0x0000000c1e3d9981 */ /* 0x000124000c1e1500 */
[----:B0-----:R-:W-:-:S06]  /*1d080*/  PRMT R30, RZ, 0x7610, R30 ;  /* 0x00007610ff1e7816 */ /* 0x001fcc000000001e */
[----:B---3--:R-:W3:Y:S04]  /*1d090*/  @!P1 LDG.E.U16 R30, desc[UR12][R4.64] ;  /* 0x0000000c041e9981 */ /* 0x008ee8000c1e1500 */
[----:B--2---:R-:W-:Y:S04]  /*1d0a0*/  STS.U16 [R0+UR5+0xe00], R60 ;  /* 0x000e003c00007988 */ /* 0x004fe80008000405 */
[----:B------:R-:W-:Y:S04]  /*1d0b0*/  STS.U16 [R0+UR5+0x1000], R58 ;  /* 0x0010003a00007988 */ /* 0x000fe80008000405 */
[----:B------:R-:W-:Y:S04]  /*1d0c0*/  STS.U16 [R0+UR5+0x1040], R56 ;  /* 0x0010403800007988 */ /* 0x000fe80008000405 */
[----:B----4-:R-:W-:Y:S04]  /*1d0d0*/  STS.U16 [R0+UR5+0x1240], R54 ;  /* 0x0012403600007988 */ /* 0x010fe80008000405 */
        /* <DEDUP_REMOVED lines=42> */
[----:B------:R0:W-:Y:S04]  /*1d380*/  STS.U16 [R0+UR5+0x3e00], R47 ;  /* 0x003e002f00007988 */ /* 0x0001e80008000405 */
[----:B------:R-:W-:Y:S04]  /*1d390*/  STS.U16 [R3+UR5+0x80], R49 ;  /* 0x0000803103007988 */ /* 0x000fe80008000405 */
[----:B------:R-:W-:Y:S04]  /*1d3a0*/  STS.U16 [R3+UR5+0xc0], R51 ;  /* 0x0000c03303007988 */ /* 0x000fe80008000405 */
[----:B------:R-:W-:Y:S04]  /*1d3b0*/  STS.U16 [R3+UR5+0x2c0], R53 ;  /* 0x0002c03503007988 */ /* 0x000fe80008000405 */
[----:B------:R-:W-:Y:S04]  /*1d3c0*/  STS.U16 [R3+UR5+0x280], R55 ;  /* 0x0002803703007988 */ /* 0x000fe80008000405 */
[----:B------:R-:W-:Y:S04]  /*1d3d0*/  STS.U16 [R3+UR5+0x480], R57 ;  /* 0x0004803903007988 */ /* 0x000fe80008000405 */
[----:B------:R-:W-:Y:S04]  /*1d3e0*/  STS.U16 [R3+UR5+0x4c0], R59 ;  /* 0x0004c03b03007988 */ /* 0x000fe80008000405 */
[----:B0-----:R-:W2:Y:S04]  /*1d3f0*/  LDL.LU R0, [R1+0x1340] ;  /* 0x0013400001007983 */ /* 0x001ea80000300800 */
[----:B------:R0:W-:Y:S04]  /*1d400*/  STS.U16 [R3+UR5+0x6c0], R61 ;  /* 0x0006c03d03007988 */ /* 0x0001e80008000405 */
[----:B0-----:R-:W4:Y:S04]  /*1d410*/  LDL.LU R3, [R1+0x2048] ;  /* 0x0020480001037983 */ /* 0x001f280000300800 */
[----:B---3--:R0:W-:Y:S04]  /*1d420*/  STL [R1+0x20c], R30 ;  /* 0x00020c1e01007387 */ /* 0x0081e80000100800 */
[----:B0-----:R-:W3:Y:S04]  /*1d430*/  LDL.LU R30, [R1+0x2044] ;  /* 0x00204400011e7983 */ /* 0x001ee80000300800 */
[----:B------:R-:W2:Y:S04]  /*1d440*/  LDL R4, [R1+0xdf0] ;  /* 0x000df00001047983 */ /* 0x000ea80000100800 */
[----:B------:R-:W2:Y:S01]  /*1d450*/  LDL R5, [R1+0xdf4] ;  /* 0x000df40001057983 */ /* 0x000ea20000100800 */
[----:B----4-:R-:W-:-:S02]  /*1d460*/  PRMT R3, RZ, 0x7610, R3 ;  /* 0x00007610ff037816 */ /* 0x010fc40000000003 */
[----:B--2---:R-:W-:-:S04]  /*1d470*/  @!P0 LOP3.LUT R5, R5, R4, RZ, 0x3c, !PT ;  /* 0x0000000405058212 */ /* 0x004fc800078e3cff */
[----:B------:R-:W-:-:S04]  /*1d480*/  @!P0 LOP3.LUT R4, R5, R4, RZ, 0x3c, !PT ;  /* 0x0000000405048212 */ /* 0x000fc800078e3cff */
[----:B------:R-:W-:-:S05]  /*1d490*/  @!P0 LOP3.LUT R5, R5, R4, RZ, 0x3c, !PT ;  /* 0x0000000405058212 */ /* 0x000fca00078e3cff */
[----:B------:R-:W2:Y:S04]  /*1d4a0*/  @!P0 LDG.E.U16 R3, desc[UR12][R4.64] ;  /* 0x0000000c04038981 */ /* 0x000ea8000c1e1500 */
[----:B--2---:R0:W-:Y:S04]  /*1d4b0*/  STL [R1+0x208], R3 ;  /* 0x0002080301007387 */ /* 0x0041e80000100800 */
[----:B0-----:R-:W2:Y:S04]  /*1d4c0*/  LDL.LU R3, [R1+0x2040] ;  /* 0x0020400001037983 */ /* 0x001ea80000300800 */
[----:B------:R-:W4:Y:S04]  /*1d4d0*/  LDL R4, [R1+0xde8] ;  /* 0x000de80001047983 */ /* 0x000f280000100800 */
[----:B------:R-:W4:Y:S01]  /*1d4e0*/  LDL R5, [R1+0xdec] ;  /* 0x000dec0001057983 */ /* 0x000f220000100800 */
[----:B---3--:R-:W-:-:S02]  /*1d4f0*/  PRMT R30, RZ, 0x7610, R30 ;  /* 0x00007610ff1e7816 */ /* 0x008fc4000000001e */
[----:B----4-:R-:W-:-:S04]  /*1d500*/  @!P1 LOP3.LUT R5, R5, R4, RZ, 0x3c, !PT ;  /* 0x0000000405059212 */ /* 0x010fc800078e3cff */
[----:B------:R-:W-:-:S04]  /*1d510*/  @!P1 LOP3.LUT R4, R5, R4, RZ, 0x3c, !PT ;  /* 0x0000000405049212 */ /* 0x000fc800078e3cff */
[----:B------:R-:W-:-:S05]  /*1d520*/  @!P1 LOP3.LUT R5, R5, R4, RZ, 0x3c, !PT ;  /* 0x0000000405059212 */ /* 0x000fca00078e3cff */
[----:B------:R-:W3:Y:S04]  /*1d530*/  @!P1 LDG.E.U16 R30, desc[UR12][R4.64] ;  /* 0x0000000c041e9981 */ /* 0x000ee8000c1e1500 */
[----:B---3--:R0:W-:Y:S04]  /*1d540*/  STL [R1+0x204], R30 ;  /* 0x0002041e01007387 */ /* 0x0081e80000100800 */
[----:B0-----:R-:W3:Y:S04]  /*1d550*/  LDL.LU R30, [R1+0x203c] ;  /* 0x00203c00011e7983 */ /* 0x001ee80000300800 */
[----:B------:R-:W4:Y:S04]  /*1d560*/  LDL R4, [R1+0xde0] ;  /* 0x000de00001047983 */ /* 0x000f280000100800 */
[----:B------:R-:W4:Y:S01]  /*1d570*/  LDL R5, [R1+0xde4] ;  /* 0x000de40001057983 */ /* 0x000f220000100800 */
[----:B--2---:R-:W-:-:S02]  /*1d580*/  PRMT R3, RZ, 0x7610, R3 ;  /* 0x00007610ff037816 */ /* 0x004fc40000000003 */
[----:B----4-:R-:W-:-:S04]  /*1d590*/  @!P0 LOP3.LUT R5, R5, R4, RZ, 0x3c, !PT ;  /* 0x0000000405058212 */ /* 0x010fc800078e3cff */
        /* <DEDUP_REMOVED lines=781> */
[----:B------:R-:W-:-:S02]  /*20670*/  PRMT R29, RZ, 0x7610, R29 ;  /* 0x00007610ff1d7816 */ /* 0x000fc4000000001d */
[----:B----4-:R-:W-:-:S04]  /*20680*/  @!P0 LOP3.LUT R5, R5, R4, RZ, 0x3c, !PT ;  /* 0x0000000405058212 */ /* 0x010fc800078e3cff */
[----:B------:R-:W-:-:S04]  /*20690*/  @!P0 LOP3.LUT R4, R5, R4, RZ, 0x3c, !PT ;  /* 0x0000000405048212 */ /* 0x000fc800078e3cff */
[----:B------:R-:W-:-:S05]  /*206a0*/  @!P0 LOP3.LUT R5, R5, R4, RZ, 0x3c, !PT ;  /* 0x0000000405058212 */ /* 0x000fca00078e3cff */
[----:B------:R0:W4:Y:S04]  /*206b0*/  @!P0 LDG.E.U16 R29, desc[UR12][R4.64] ;  /* 0x0000000c041d8981 */ /* 0x000128000c1e1500 */
[----:B------:R-:W0:Y:S04]  /*206c0*/  LDL R4, [R1+0x9f8] ;  /* 0x0009f80001047983 */ /* 0x000e280000100800 */
[----:B------:R-:W0:Y:S01]  /*206d0*/  LDL R5, [R1+0x9fc] ;  /* 0x0009fc0001057983 */ /* 0x000e220000100800 */
[----:B--2---:R-:W-:Y:S02]  /*206e0*/  PRMT R3, RZ, 0x7610, R3 ;  /* 0x00007610ff037816 */ /* 0x004fe40000000003 */
[----:B0-----:R-:W-:-:S04]  /*206f0*/  @!P1 LOP3.LUT R5, R5, R4, RZ, 0x3c, !PT ;  /* 0x0000000405059212 */ /* 0x001fc800078e3cff */
[----:B------:R-:W-:-:S04]  /*20700*/  @!P1 LOP3.LUT R4, R5, R4, RZ, 0x3c, !PT ;  /* 0x0000000405049212 */ /* 0x000fc800078e3cff */
[----:B------:R-:W-:-:S05]  /*20710*/  @!P1 LOP3.LUT R5, R5, R4, RZ, 0x3c, !PT ;  /* 0x0000000405059212 */ /* 0x000fca00078e3cff */
[----:B------:R-:W2:Y:S04]  /*20720*/  @!P1 LDG.E.U16 R3, desc[UR12][R4.64] ;  /* 0x0000000c04039981 */ /* 0x000ea8000c1e1500 */
[----:B----4-:R0:W-:Y:S04]  /*20730*/  STL [R1+0x94], R29 ;  /* 0x0000941d01007387 */ /* 0x0101e80000100800 */
[----:B0-----:R-:W4:Y:S04]  /*20740*/  LDL R29, [R1+0x9c4] ;  /* 0x0009c400011d7983 */ /* 0x001f280000100800 */
[----:B--2---:R0:W-:Y:S04]  /*20750*/  STL [R1+0x90], R3 ;  /* 0x0000900301007387 */ /* 0x0041e80000100800 */
[----:B0-----:R-:W2:Y:S04]  /*20760*/  LDL.LU R3, [R1+0x1edc] ;  /* 0x001edc0001037983 */ /* 0x001ea80000300800 */
[----:B------:R-:W2:Y:S04]  /*20770*/  LDL R4, [R1+0x9f0] ;  /* 0x0009f00001047983 */ /* 0x000ea80000100800 */
[----:B------:R-:W2:Y:S01]  /*20780*/  LDL R5, [R1+0x9f4] ;  /* 0x0009f40001057983 */ /* 0x000ea20000100800 */
[----:B---3--:R-:W-:-:S02]  /*20790*/  PRMT R30, RZ, 0x7610, R30 ;  /* 0x00007610ff1e7816 */ /* 0x008fc4000000001e */
[----:B--2---:R-:W-:-:S04]  /*207a0*/  @!P0 LOP3.LUT R5, R5, R4, RZ, 0x3c, !PT ;  /* 0x0000000405058212 */ /* 0x004fc800078e3cff */
[----:B------:R-:W-:-:S04]  /*207b0*/  @!P0 LOP3.LUT R4, R5, R4, RZ, 0x3c, !PT ;  /* 0x0000000405048212 */ /* 0x000fc800078e3cff */
[----:B------:R-:W-:-:S05]  /*207c0*/  @!P0 LOP3.LUT R5, R5, R4, RZ, 0x3c, !PT ;  /* 0x0000000405058212 */ /* 0x000fca00078e3cff */
[----:B------:R-:W2:Y:S04]  /*207d0*/  @!P0 LDG.E.U16 R30, desc[UR12][R4.64] ;  /* 0x0000000c041e8981 */ /* 0x000ea8000c1e1500 */
[----:B--2---:R0:W-:Y:S04]  /*207e0*/  STL [R1+0x8c], R30 ;  /* 0x00008c1e01007387 */ /* 0x0041e80000100800 */
[----:B0-----:R-:W2:Y:S04]  /*207f0*/  LDL.LU R30, [R1+0x1ed8] ;  /* 0x001ed800011e7983 */ /* 0x001ea80000300800 */
[----:B------:R-:W3:Y:S04]  /*20800*/  LDL R4, [R1+0x9e8] ;  /* 0x0009e80001047983 */ /* 0x000ee80000100800 */
[----:B------:R-:W3:Y:S01]  /*20810*/  LDL R5, [R1+0x9ec] ;  /* 0x0009ec0001057983 */ /* 0x000ee20000100800 */
[----:B------:R-:W-:-:S02]  /*20820*/  PRMT R3, RZ, 0x7610, R3 ;  /* 0x00007610ff037816 */ /* 0x000fc40000000003 */
[----:B---3--:R-:W-:-:S04]  /*20830*/  @!P1 LOP3.LUT R5, R5, R4, RZ, 0x3c, !PT ;  /* 0x0000000405059212 */ /* 0x008fc800078e3cff */
[----:B------:R-:W-:-:S04]  /*20840*/  @!P1 LOP3.LUT R4, R5, R4, RZ, 0x3c, !PT ;  /* 0x0000000405049212 */ /* 0x000fc800078e3cff */
[----:B------:R-:W-:-:S05]  /*20850*/  @!P1 LOP3.LUT R5, R5, R4, RZ, 0x3c, !PT ;  /* 0x0000000405059212 */ /* 0x000fca00078e3cff */
[----:B------:R-:W3:Y:S04]  /*20860*/  @!P1 LDG.E.U16 R3, desc[UR12][R4.64] ;  /* 0x0000000c04039981 */ /* 0x000ee8000c1e1500 */
[----:B---3--:R0:W-:Y:S04]  /*20870*/  STL [R1+0x88], R3 ;  /* 0x0000880301007387 */ /* 0x0081e80000100800 */
[----:B0-----:R-:W3:Y:S04]  /*20880*/  LDL.LU R3, [R1+0x1ed4] ;  /* 0x001ed40001037983 */ /* 0x001ee80000300800 */
[----:B------:R-:W3:Y:S04]  /*20890*/  LDL R4, [R1+0x9e0] ;  /* 0x0009e00001047983 */ /* 0x000ee80000100800 */
[----:B------:R-:W3:Y:S01]  /*208a0*/  LDL R5, [R1+0x9e4] ;  /* 0x0009e40001057983 */ /* 0x000ee20000100800 */
[----:B--2---:R-:W-:-:S02]  /*208b0*/  PRMT R30, RZ, 0x7610, R30 ;  /* 0x00007610ff1e7816 */ /* 0x004fc4000000001e */
[----:B---3--:R-:W-:-:S04]  /*208c0*/  @!P0 LOP3.LUT R5, R5, R4, RZ, 0x3c, !PT ;  /* 0x0000000405058212 */ /* 0x008fc800078e3cff */
        /* <DEDUP_REMOVED lines=11> */
[----:B------:R-:W3:Y:S01]  /*20980*/  @!P1 LDG.E.U16 R3, desc[UR12][R4.64] ;  /* 0x0000000c04039981 */ /* 0x000ee2000c1e1500 */
[----:B------:R-:W-:-:S03]  /*20990*/  PRMT R31, RZ, 0x7610, R31 ;  /* 0x00007610ff1f7816 */ /* 0x000fc6000000001f */
[----:B---3--:R0:W-:Y:S04]  /*209a0*/  STL [R1+0x80], R3 ;  /* 0x0000800301007387 */ /* 0x0081e80000100800 */
[----:B0-----:R-:W3:Y:S04]  /*209b0*/  LDL.LU R3, [R1+0x1ecc] ;  /* 0x001ecc0001037983 */ /* 0x001ee80000300800 */
[----:B------:R-:W2:Y:S01]  /*209c0*/  LDL R5, [R1+0x9c0] ;  /* 0x0009c00001057983 */ /* 0x000ea20000100800 */
[----:B----4-:R-:W-:-:S03]  /*209d0*/  @!P0 IMAD.MOV.U32 R4, RZ, RZ, R29 ;  /* 0x000000ffff048224 */ /* 0x010fc600078e001d */
[----:B------:R-:W4:Y:S04]  /*209e0*/  LDL R29, [R1+0x98c] ;  /* 0x00098c00011d7983 */ /* 0x000f280000100800 */
[----:B--2---:R-:W2:Y:S04]  /*209f0*/  @!P0 LDG.E.U16 R31, desc[UR12][R4.64] ;  /* 0x0000000c041f8981 */ /* 0x004ea8000c1e1500 */
        /* <DEDUP_REMOVED lines=17> */
[----:B------:R0:W3:Y:S04]  /*20b10*/  @!P0 LDG.E.U16 R31, desc[UR12][R4.64] ;  /* 0x0000000c041f8981 */ /* 0x0000e8000c1e1500 */
[----:B------:R-:W0:Y:S04]  /*20b20*/  LDL R4, [R1+0x9a8] ;  /* 0x0009a80001047983 */ /* 0x000e280000100800 */
[----:B------:R-:W0:Y:S01]  /*20b30*/  LDL R5, [R1+0x9ac] ;  /* 0x0009ac0001057983 */ /* 0x000e220000100800 */
[----:B------:R-:W-:Y:S02]  /*20b40*/  PRMT R30, RZ, 0x7610, R30 ;  /* 0x00007610ff1e7816 */ /* 0x000fe4000000001e */
[----:B0-----:R-:W-:-:S04]  /*20b50*/  @!P1 LOP3.LUT R5, R5, R4, RZ, 0x3c, !PT ;  /* 0x0000000405059212 */ /* 0x001fc800078e3cff */
[----:B------:R-:W-:-:S04]  /*20b60*/  @!P1 LOP3.LUT R4, R5, R4, RZ, 0x3c, !PT ;  /* 0x0000000405049212 */ /* 0x000fc800078e3cff */
[----:B------:R-:W-:Y:S01]  /*20b70*/  @!P1 LOP3.LUT R5, R5, R4, RZ, 0x3c, !PT ;  /* 0x0000000405059212 */ /* 0x000fe200078e3cff */
[----:B---3--:R0:W-:Y:S04]  /*20b80*/  STL [R1+0x74], R31 ;  /* 0x0000741f01007387 */ /* 0x0081e80000100800 */
[----:B------:R1:W3:Y:S01]  /*20b90*/  @!P1 LDG.E.U16 R30, desc[UR12][R4.64] ;  /* 0x0000000c041e9981 */ /* 0x0002e2000c1e1500 */
[----:B------:R-:W-:-:S03]  /*20ba0*/  PRMT R2, RZ, 0x7610, R2 ;  /* 0x00007610ff027816 */ /* 0x000fc60000000002 */
[----:B0-----:R-:W2:Y:S04]  /*20bb0*/  LDL R31, [R1+0x97c] ;  /* 0x00097c00011f7983 */ /* 0x001ea80000100800 */
[----:B------:R-:W1:Y:S04]  /*20bc0*/  LDL R4, [R1+0x9a0] ;  /* 0x0009a00001047983 */ /* 0x000e680000100800 */
[----:B------:R-:W1:Y:S02]  /*20bd0*/  LDL R5, [R1+0x9a4] ;  /* 0x0009a40001057983 */ /* 0x000e640000100800 */
[----:B-1----:R-:W-:-:S04]  /*20be0*/  @!P0 LOP3.LUT R5, R5, R4, RZ, 0x3c, !PT ;  /* 0x0000000405058212 */ /* 0x002fc800078e3cff */
[----:B------:R-:W-:-:S04]  /*20bf0*/  @!P0 LOP3.LUT R4, R5, R4, RZ, 0x3c, !PT ;  /* 0x0000000405048212 */ /* 0x000fc800078e3cff */
[----:B------:R-:W-:-:S05]  /*20c00*/  @!P0 LOP3.LUT R5, R5, R4, RZ, 0x3c, !PT ;  /* 0x0000000405058212 */ /* 0x000fca00078e3cff */
[----:B------:R-:W2:Y:S04]  /*20c10*/  @!P0 LDG.E.U16 R2, desc[UR12][R4.64] ;  /* 0x0000000c04028981 */ /* 0x000ea8000c1e1500 */
[----:B---3--:R0:W-:Y:S04]  /*20c20*/  STL [R1+0x70], R30 ;  /* 0x0000701e01007387 */ /* 0x0081e80000100800 */
[----:B0-----:R-:W3:Y:S04]  /*20c30*/  LDL R30, [R1+0x974] ;  /* 0x00097400011e7983 */ /* 0x001ee80000100800 */
[----:B--2---:R0:W-:Y:S04]  /*20c40*/  STL [R1+0x6c], R2 ;  /* 0x00006c0201007387 */ /* 0x0041e80000100800 */
[----:B0-----:R-:W2:Y:S04]  /*20c50*/  LDL.LU R2, [R1+0x1ec0] ;  /* 0x001ec00001027983 */ /* 0x001ea80000300800 */
[----:B------:R-:W2:Y:S01]  /*20c60*/  LDL R5, [R1+0x988] ;  /* 0x0009880001057983 */ /* 0x000ea20000100800 */
[----:B------:R-:W-:Y:S01]  /*20c70*/  PRMT R3, RZ, 0x7610, R3 ;  /* 0x00007610ff037816 */ /* 0x000fe20000000003 */
[----:B----4-:R-:W-:-:S02]  /*20c80*/  @!P1 IMAD.MOV.U32 R4, RZ, RZ, R29 ;  /* 0x000000ffff049224 */ /* 0x010fc400078e001d */
[----:B------:R-:W4:Y:S04]  /*20c90*/  LDL R29, [R1+0x96c] ;  /* 0x00096c00011d7983 */ /* 0x000f280000100800 */
[----:B--2---:R-:W2:Y:S04]  /*20ca0*/  @!P1 LDG.E.U16 R3, desc[UR12][R4.64] ;  /* 0x0000000c04039981 */ /* 0x004ea8000c1e1500 */
[----:B--2---:R0:W-:Y:S04]  /*20cb0*/  STL [R1+0x68], R3 ;  /* 0x0000680301007387 */ /* 0x0041e80000100800 */
[----:B0-----:R-:W2:Y:S04]  /*20cc0*/  LDL.LU R3, [R1+0x1ebc] ;  /* 0x001ebc0001037983 */ /* 0x001ea80000300800 */
[----:B------:R-:W2:Y:S04]  /*20cd0*/  LDL R4, [R1+0x980] ;  /* 0x0009800001047983 */ /* 0x000ea80000100800 */
[----:B------:R-:W2:Y:S01]  /*20ce0*/  LDL R5, [R1+0x984] ;  /* 0x0009840001057983 */ /* 0x000ea20000100800 */
[----:B------:R-:W-:-:S02]  /*20cf0*/  PRMT R7, RZ, 0x7610, R7 ;  /* 0x00007610ff077816 */ /* 0x000fc40000000007 */
[----:B--2---:R-:W-:-:S04]  /*20d00*/  @!P0 LOP3.LUT R5, R5, R4, RZ, 0x3c, !PT ;  /* 0x0000000405058212 */ /* 0x004fc800078e3cff */
[----:B------:R-:W-:-:S04]  /*20d10*/  @!P0 LOP3.LUT R4, R5, R4, RZ, 0x3c, !PT ;  /* 0x0000000405048212 */ /* 0x000fc800078e3cff */
[----:B------:R-:W-:-:S05]  /*20d20*/  @!P0 LOP3.LUT R5, R5, R4, RZ, 0x3c, !PT ;  /* 0x0000000405058212 */ /* 0x000fca00078e3cff */
[----:B------:R0:W2:Y:S04]  /*20d30*/  @!P0 LDG.E.U16 R7, desc[UR12][R4.64] ;  /* 0x0000000c04078981 */ /* 0x0000a8000c1e1500 */
[----:B------:R-:W3:Y:S01]  /*20d40*/  LDL R5, [R1+0x978] ;  /* 0x0009780001057983 */ /* 0x000ee20000100800 */
[----:B------:R-:W-:Y:S01]  /*20d50*/  PRMT R14, RZ, 0x7610, R14 ;  /* 0x00007610ff0e7816 */ /* 0x000fe2000000000e */
[----:B0-----:R-:W-:Y:S02]  /*20d60*/  @!P1 IMAD.MOV.U32 R4, RZ, RZ, R31 ;  /* 0x000000ffff049224 */ /* 0x001fe400078e001f */
[----:B--2---:R0:W-:Y:S01]  /*20d70*/  STL [R1+0x64], R7 ;  /* 0x0000640701007387 */ /* 0x0041e20000100800 */
[----:B------:R-:W-:-:S03]  /*20d80*/  PRMT R9, RZ, 0x7610, R9 ;  /* 0x00007610ff097816 */ /* 0x000fc60000000009 */
[----:B------:R-:W2:Y:S04]  /*20d90*/  LDL R31, [R1+0x948] ;  /* 0x00094800011f7983 */ /* 0x000ea80000100800 */
[----:B---3--:R1:W3:Y:S04]  /*20da0*/  @!P1 LDG.E.U16 R14, desc[UR12][R4.64] ;  /* 0x0000000c040e9981 */ /* 0x0082e8000c1e1500 */
[----:B0-----:R-:W2:Y:S04]  /*20db0*/  LDL R7, [R1+0x964] ;  /* 0x0009640001077983 */ /* 0x001ea80000100800 */
[----:B------:R-:W2:Y:S01]  /*20dc0*/  LDL R5, [R1+0x970] ;  /* 0x0009700001057983 */ /* 0x000ea20000100800 */
[----:B-1----:R-:W-:-:S03]  /*20dd0*/  @!P0 IMAD.MOV.U32 R4, RZ, RZ, R30 ;  /* 0x000000ffff048224 */ /* 0x002fc600078e001e */
[----:B---3--:R0:W-:Y:S01]  /*20de0*/  STL [R1+0x60], R14 ;  /* 0x0000600e01007387 */ /* 0x0081e20000100800 */
[----:B------:R-:W-:-:S03]  /*20df0*/  PRMT R11, RZ, 0x7610, R11 ;  /* 0x00007610ff0b7816 */ /* 0x000fc6000000000b */
[----:B------:R-:W3:Y:S04]  /*20e00*/  LDL R30, [R1+0x940] ;  /* 0x00094000011e7983 */ /* 0x000ee80000100800 */
[----:B--2---:R4:W2:Y:S04]  /*20e10*/  @!P0 LDG.E.U16 R9, desc[UR12][R4.64] ;  /* 0x0000000c04098981 */ /* 0x0048a8000c1e1500 */
[----:B0-----:R-:W3:Y:S04]  /*20e20*/  LDL R14, [R1+0x94c] ;  /* 0x00094c00010e7983 */ /* 0x001ee80000100800 */
[----:B------:R-:W3:Y:S01]  /*20e30*/  LDL R5, [R1+0x968] ;  /* 0x0009680001057983 */ /* 0x000ee20000100800 */
[----:B----4-:R-:W-:-:S03]  /*20e40*/  @!P1 IMAD.MOV.U32 R4, RZ, RZ, R29 ;  /* 0x000000ffff049224 */ /* 0x010fc600078e001d */
[----:B--2---:R0:W-:Y:S04]  /*20e50*/  STL [R1+0x5c], R9 ;  /* 0x00005c0901007387 */ /* 0x0041e80000100800 */
[----:B------:R-:W2:Y:S04]  /*20e60*/  LDL R29, [R1+0x938] ;  /* 0x00093800011d7983 */ /* 0x000ea80000100800 */
[----:B---3--:R1:W3:Y:S04]  /*20e70*/  @!P1 LDG.E.U16 R11, desc[UR12][R4.64] ;  /* 0x0000000c040b9981 */ /* 0x0082e8000c1e1500 */
[----:B0-----:R-:W4:Y:S04]  /*20e80*/  LDL R9, [R1+0x944] ;  /* 0x0009440001097983 */ /* 0x001f280000100800 */
[----:B------:R-:W2:Y:S01]  /*20e90*/  LDL R5, [R1+0x960] ;  /* 0x0009600001057983 */ /* 0x000ea20000100800 */
[----:B------:R-:W-:-:S02]  /*20ea0*/  PRMT R6, RZ, 0x7610, R6 ;  /* 0x00007610ff067816 */ /* 0x000fc40000000006 */
[----:B-1----:R-:W-:Y:S02]  /*20eb0*/  @!P0 MOV R4, R7 ;  /* 0x0000000700048202 */ /* 0x002fe40000000f00 */
[----:B------:R-:W-:Y:S02]  /*20ec0*/  PRMT R13, RZ, 0x7610, R13 ;  /* 0x00007610ff0d7816 */ /* 0x000fe4000000000d */
[----:B------:R-:W-:Y:S01]  /*20ed0*/  PRMT R8, RZ, 0x7610, R8 ;  /* 0x00007610ff087816 */ /* 0x000fe20000000008 */
[----:B---3--:R0:W-:Y:S01]  /*20ee0*/  STL [R1+0x58], R11 ;  /* 0x0000580b01007387 */ /* 0x0081e20000100800 */
[----:B------:R-:W-:-:S03]  /*20ef0*/  PRMT R10, RZ, 0x7610, R10 ;  /* 0x00007610ff0a7816 */ /* 0x000fc6000000000a */
[----:B------:R-:W3:Y:S04]  /*20f00*/  LDL R7, [R1+0x930] ;  /* 0x0009300001077983 */ /* 0x000ee80000100800 */
[----:B0-----:R-:W3:Y:S04]  /*20f10*/  LDL R11, [R1+0x93c] ;  /* 0x00093c00010b7983 */ /* 0x001ee80000100800 */
[----:B--2---:R0:W2:Y:S02]  /*20f20*/  @!P0 LDG.E.U16 R6, desc[UR12][R4.64] ;  /* 0x0000000c04068981 */ /* 0x0040a4000c1e1500 */
[----:B0-----:R-:W-:-:S02]  /*20f30*/  @!P1 IMAD.MOV.U32 R4, RZ, RZ, R14 ;  /* 0x000000ffff049224 */ /* 0x001fc400078e000e */
[----:B------:R-:W-:-:S05]  /*20f40*/  @!P1 IMAD.MOV.U32 R5, RZ, RZ, R31 ;  /* 0x000000ffff059224 */ /* 0x000fca00078e001f */
[----:B------:R4:W2:Y:S02]  /*20f50*/  @!P1 LDG.E.U16 R13, desc[UR12][R4.64] ;  /* 0x0000000c040d9981 */ /* 0x0008a4000c1e1500 */
[----:B----4-:R-:W-:Y:S02]  /*20f60*/  @!P0 IMAD.MOV.U32 R4, RZ, RZ, R9 ;  /* 0x000000ffff048224 */ /* 0x010fe400078e0009 */
[----:B------:R-:W-:-:S05]  /*20f70*/  @!P0 IMAD.MOV.U32 R5, RZ, RZ, R30 ;  /* 0x000000ffff058224 */ /* 0x000fca00078e001e */
[----:B------:R0:W4:Y:S02]  /*20f80*/  @!P0 LDG.E.U16 R8, desc[UR12][R4.64] ;  /* 0x0000000c04088981 */ /* 0x000124000c1e1500 */
[----:B0-----:R-:W-:Y:S02]  /*20f90*/  @!P1 IMAD.MOV.U32 R5, RZ, RZ, R29 ;  /* 0x000000ffff059224 */ /* 0x001fe400078e001d */
[----:B---3--:R-:W-:-:S05]  /*20fa0*/  @!P1 IMAD.MOV.U32 R4, RZ, RZ, R11 ;  /* 0x000000ffff049224 */ /* 0x008fca00078e000b */
[----:B------:R0:W3:Y:S04]  /*20fb0*/  @!P1 LDG.E.U16 R10, desc[UR12][R4.64] ;  /* 0x0000000c040a9981 */ /* 0x0000e8000c1e1500 */
[----:B--2---:R1:W-:Y:S04]  /*20fc0*/  STL [R1+0x54], R6 ;  /* 0x0000540601007387 */ /* 0x0043e80000100800 */
[----:B------:R-:W2:Y:S04]  /*20fd0*/  LDL R14, [R1+0x928] ;  /* 0x00092800010e7983 */ /* 0x000ea80000100800 */
[----:B-1----:R-:W2:Y:S04]  /*20fe0*/  LDL R6, [R1+0x934] ;  /* 0x0009340001067983 */ /* 0x002ea80000100800 */
[----:B------:R1:W-:Y:S04]  /*20ff0*/  STL [R1+0x50], R13 ;  /* 0x0000500d01007387 */ /* 0x0003e80000100800 */
[----:B------:R-:W2:Y:S04]  /*21000*/  LDL R9, [R1+0x920] ;  /* 0x0009200001097983 */ /* 0x000ea80000100800 */
[----:B-1----:R-:W2:Y:S04]  /*21010*/  LDL R13, [R1+0x92c] ;  /* 0x00092c00010d7983 */ /* 0x002ea80000100800 */
[----:B----4-:R1:W-:Y:S04]  /*21020*/  STL [R1+0x4c], R8 ;  /* 0x00004c0801007387 */ /* 0x0103e80000100800 */
[----:B------:R-:W4:Y:S04]  /*21030*/  LDL R11, [R1+0x908] ;  /* 0x00090800010b7983 */ /* 0x000f280000100800 */
[----:B-1----:R-:W4:Y:S01]  /*21040*/  LDL R8, [R1+0x924] ;  /* 0x0009240001087983 */ /* 0x002f220000100800 */
[----:B0-----:R-:W-:Y:S01]  /*21050*/  @!P0 IMAD.MOV.U32 R5, RZ, RZ, R7 ;  /* 0x000000ffff058224 */ /* 0x001fe200078e0007 */
[----:B------:R-:W-:-:S02]  /*21060*/  PRMT R28, RZ, 0x7610, R28 ;  /* 0x00007610ff1c7816 */ /* 0x000fc4000000001c */
[----:B------:R-:W-:Y:S01]  /*21070*/  PRMT R27, RZ, 0x7610, R27 ;  /* 0x00007610ff1b7816 */ /* 0x000fe2000000001b */
[----:B---3--:R0:W-:Y:S04]  /*21080*/  STL [R1+0x48], R10 ;  /* 0x0000480a01007387 */ /* 0x0081e80000100800 */
[----:B------:R-:W3:Y:S04]  /*21090*/  LDL R7, [R1+0x900] ;  /* 0x0009000001077983 */ /* 0x000ee80000100800 */
[----:B0-----:R-:W3:Y:S01]  /*210a0*/  LDL R10, [R1+0x90c] ;  /* 0x00090c00010a7983 */ /* 0x001ee20000100800 */
[----:B--2---:R-:W-:-:S03]  /*210b0*/  @!P0 MOV R4, R6 ;  /* 0x0000000600048202 */ /* 0x004fc60000000f00 */
[----:B------:R-:W2:Y:S04]  /*210c0*/  LDL R6, [R1+0x904] ;  /* 0x0009040001067983 */ /* 0x000ea80000100800 */
[----:B------:R0:W2:Y:S02]  /*210d0*/  @!P0 LDG.E.U16 R28, desc[UR12][R4.64] ;  /* 0x0000000c041c8981 */ /* 0x0000a4000c1e1500 */
[----:B0-----:R-:W-:Y:S02]  /*210e0*/  @!P1 IMAD.MOV.U32 R4, RZ, RZ, R13 ;  /* 0x000000ffff049224 */ /* 0x001fe400078e000d */
[----:B------:R-:W-:Y:S01]  /*210f0*/  @!P1 IMAD.MOV.U32 R5, RZ, RZ, R14 ;  /* 0x000000ffff059224 */ /* 0x000fe200078e000e */
[----:B------:R-:W2:Y:S04]  /*21100*/  LDL R13, [R1+0x8fc] ;  /* 0x0008fc00010d7983 */ /* 0x000ea80000100800 */
[----:B------:R-:W2:Y:S04]  /*21110*/  LDL R14, [R1+0x8f8] ;  /* 0x0008f800010e7983 */ /* 0x000ea80000100800 */
[----:B------:R4:W2:Y:S02]  /*21120*/  @!P1 LDG.E.U16 R27, desc[UR12][R4.64] ;  /* 0x0000000c041b9981 */ /* 0x0008a4000c1e1500 */
[----:B----4-:R-:W-:-:S02]  /*21130*/  @!P0 IMAD.MOV.U32 R4, RZ, RZ, R8 ;  /* 0x000000ffff048224 */ /* 0x010fc400078e0008 */
[----:B------:R-:W-:Y:S01]  /*21140*/  @!P0 IMAD.MOV.U32 R5, RZ, RZ, R9 ;  /* 0x000000ffff058224 */ /* 0x000fe200078e0009 */
[----:B------:R-:W4:Y:S04]  /*21150*/  LDL R8, [R1+0x8f4] ;  /* 0x0008f40001087983 */ /* 0x000f280000100800 */
[----:B------:R-:W4:Y:S01]  /*21160*/  LDL R9, [R1+0x8f0] ;  /* 0x0008f00001097983 */ /* 0x000f220000100800 */
[----:B------:R-:W-:Y:S02]  /*21170*/  PRMT R26, RZ, 0x7610, R26 ;  /* 0x00007610ff1a7816 */ /* 0x000fe4000000001a */
[----:B------:R-:W-:-:S04]  /*21180*/  PRMT R25, RZ, 0x7610, R25 ;  /* 0x00007610ff197816 */ /* 0x000fc80000000019 */
[----:B------:R0:W4:Y:S02]  /*21190*/  @!P0 LDG.E.U16 R26, desc[UR12][R4.64] ;  /* 0x0000000c041a8981 */ /* 0x000124000c1e1500 */
[----:B0-----:R-:W-:Y:S02]  /*211a0*/  @!P1 MOV R5, R11 ;  /* 0x0000000b00059202 */ /* 0x001fe40000000f00 */
[----:B------:R-:W4:Y:S01]  /*211b0*/  LDL R11, [R1+0x8e8] ;  /* 0x0008e800010b7983 */ /* 0x000f220000100800 */
[----:B------:R-:W-:Y:S02]  /*211c0*/  PRMT R24, RZ, 0x7610, R24 ;  /* 0x00007610ff187816 */ /* 0x000fe40000000018 */
[----:B------:R-:W-:Y:S01]  /*211d0*/  PRMT R23, RZ, 0x7610, R23 ;  /* 0x00007610ff177816 */ /* 0x000fe20000000017 */
[----:B---3--:R-:W-:Y:S02]  /*211e0*/  @!P1 IMAD.MOV.U32 R4, RZ, RZ, R10 ;  /* 0x000000ffff049224 */ /* 0x008fe400078e000a */
[----:B------:R-:W3:Y:S04]  /*211f0*/  LDL R10, [R1+0x8ec] ;  /* 0x0008ec00010a7983 */ /* 0x000ee80000100800 */
[----:B------:R2:W3:Y:S02]  /*21200*/  @!P1 LDG.E.U16 R25, desc[UR12][R4.64] ;  /* 0x0000000c04199981 */ /* 0x0004e4000c1e1500 */
[----:B--2---:R-:W-:-:S02]  /*21210*/  @!P0 IMAD.MOV.U32 R4, RZ, RZ, R6 ;  /* 0x000000ffff048224 */ /* 0x004fc400078e0006 */
[----:B------:R-:W-:Y:S01]  /*21220*/  @!P0 IMAD.MOV.U32 R5, RZ, RZ, R7 ;  /* 0x000000ffff058224 */ /* 0x000fe200078e0007 */
[----:B------:R-:W2:Y:S04]  /*21230*/  LDL R6, [R1+0x8e4] ;  /* 0x0008e40001067983 */ /* 0x000ea80000100800 */
[----:B------:R-:W2:Y:S04]  /*21240*/  LDL R7, [R1+0x8e0] ;  /* 0x0008e00001077983 */ /* 0x000ea80000100800 */
[----:B------:R0:W2:Y:S02]  /*21250*/  @!P0 LDG.E.U16 R24, desc[UR12][R4.64] ;  /* 0x0000000c04188981 */ /* 0x0000a4000c1e1500 */
[----:B0-----:R-:W-:-:S02]  /*21260*/  @!P1 IMAD.MOV.U32 R4, RZ, RZ, R13 ;  /* 0x000000ffff049224 */ /* 0x001fc400078e000d */
        /* <DEDUP_REMOVED lines=9> */
[----:B------:R-:W-:Y:S01]  /*21300*/  PRMT R21, RZ, 0x7610, R21 ;  /* 0x00007610ff157816 */ /* 0x000fe20000000015 */
[----:B------:R-:W-:Y:S04]  /*21310*/  STL [R1+0x44], R28 ;  /* 0x0000441c01007387 */ /* 0x000fe80000100800 */
[----:B------:R0:W4:Y:S02]  /*21320*/  @!P0 LDG.E.U16 R22, desc[UR12][R4.64] ;  /* 0x0000000c04168981 */ /* 0x000124000c1e1500 */
[----:B0-----:R-:W-:-:S02]  /*21330*/  @!P1 IMAD.MOV.U32 R5, RZ, RZ, R11 ;  /* 0x000000ffff059224 */ /* 0x001fc400078e000b */
[----:B------:R-:W4:Y:S01]  /*21340*/  LDL R11, [R1+0x8b8] ;  /* 0x0008b800010b7983 */ /* 0x000f220000100800 */
[----:B------:R-:W-:Y:S02]  /*21350*/  PRMT R20, RZ, 0x7610, R20 ;  /* 0x00007610ff147816 */ /* 0x000fe40000000014 */
[----:B------:R-:W-:Y:S02]  /*21360*/  PRMT R19, RZ, 0x7610, R19 ;  /* 0x00007610ff137816 */ /* 0x000fe40000000013 */
[----:B---3--:R-:W-:Y:S02]  /*21370*/  @!P1 MOV R4, R10 ;  /* 0x0000000a00049202 */ /* 0x008fe40000000f00 */
[----:B------:R-:W3:Y:S04]  /*21380*/  LDL R10, [R1+0x8bc] ;  /* 0x0008bc00010a7983 */ /* 0x000ee80000100800 */
[----:B------:R2:W3:Y:S04]  /*21390*/  @!P1 LDG.E.U16 R21, desc[UR12][R4.64] ;  /* 0x0000000c04159981 */ /* 0x0004e8000c1e1500 */
[----:B------:R-:W-:Y:S01]  /*213a0*/  STL [R1+0x40], R27 ;  /* 0x0000401b01007387 */ /* 0x000fe20000100800 */
[----:B--2---:R-:W-:-:S02]  /*213b0*/  @!P0 IMAD.MOV.U32 R4, RZ, RZ, R6 ;  /* 0x000000ffff048224 */ /* 0x004fc400078e0006 */
[----:B------:R-:W-:Y:S01]  /*213c0*/  @!P0 IMAD.MOV.U32 R5, RZ, RZ, R7 ;  /* 0x000000ffff058224 */ /* 0x000fe200078e0007 */
[----:B------:R-:W2:Y:S04]  /*213d0*/  LDL R6, [R1+0x8b4] ;  /* 0x0008b40001067983 */ /* 0x000ea80000100800 */
[----:B------:R-:W2:Y:S04]  /*213e0*/  LDL R7, [R1+0x8b0] ;  /* 0x0008b00001077983 */ /* 0x000ea80000100800 */
[----:B------:R0:W2:Y:S04]  /*213f0*/  @!P0 LDG.E.U16 R20, desc[UR12][R4.64] ;  /* 0x0000000c04148981 */ /* 0x0000a8000c1e1500 */
[----:B------:R-:W-:Y:S01]  /*21400*/  STL [R1+0x3c], R26 ;  /* 0x00003c1a01007387 */ /* 0x000fe20000100800 */
[----:B0-----:R-:W-:-:S02]  /*21410*/  @!P1 IMAD.MOV.U32 R4, RZ, RZ, R13 ;  /* 0x000000ffff049224 */ /* 0x001fc400078e000d */
[----:B------:R-:W-:Y:S01]  /*21420*/  @!P1 IMAD.MOV.U32 R5, RZ, RZ, R14 ;  /* 0x000000ffff059224 */ /* 0x000fe200078e000e */
[----:B------:R-:W2:Y:S04]  /*21430*/  LDL R13, [R1+0x8ac] ;  /* 0x0008ac00010d7983 */ /* 0x000ea80000100800 */
[----:B------:R-:W2:Y:S04]  /*21440*/  LDL R14, [R1+0x8a8] ;  /* 0x0008a800010e7983 */ /* 0x000ea80000100800 */
[----:B------:R4:W2:Y:S04]  /*21450*/  @!P1 LDG.E.U16 R19, desc[UR12][R4.64] ;  /* 0x0000000c04139981 */ /* 0x0008a8000c1e1500 */
[----:B------:R-:W-:Y:S01]  /*21460*/  STL [R1+0x38], R25 ;  /* 0x0000381901007387 */ /* 0x000fe20000100800 */
[----:B----4-:R-:W-:Y:S01]  /*21470*/  @!P0 IMAD.MOV.U32 R4, RZ, RZ, R8 ;  /* 0x000000ffff048224 */ /* 0x010fe200078e0008 */
[----:B------:R-:W-:-:S02]  /*21480*/  @!P0 MOV R5, R9 ;  /* 0x0000000900058202 */ /* 0x000fc40000000f00 */
[----:B------:R-:W4:Y:S04]  /*21490*/  LDL R8, [R1+0x8a4] ;  /* 0x0008a40001087983 */ /* 0x000f280000100800 */
[----:B------:R-:W4:Y:S01]  /*214a0*/  LDL R9, [R1+0x8a0] ;  /* 0x0008a00001097983 */ /* 0x000f220000100800 */
[----:B------:R-:W-:Y:S02]  /*214b0*/  PRMT R18, RZ, 0x7610, R18 ;  /* 0x00007610ff127816 */ /* 0x000fe40000000012 */
[----:B------:R-:W-:-:S04]  /*214c0*/  PRMT R17, RZ, 0x7610, R17 ;  /* 0x00007610ff117816 */ /* 0x000fc80000000011 */
[----:B------:R0:W4:Y:S01]  /*214d0*/  @!P0 LDG.E.U16 R18, desc[UR12][R4.64] ;  /* 0x0000000c04128981 */ /* 0x000122000c1e1500 */
[----:B------:R-:W-:Y:S01]  /*214e0*/  PRMT R15, RZ, 0x7610, R15 ;  /* 0x00007610ff0f7816 */ /* 0x000fe2000000000f */
[----:B0-----:R-:W-:Y:S01]  /*214f0*/  @!P1 IMAD.MOV.U32 R5, RZ, RZ, R11 ;  /* 0x000000ffff059224 */ /* 0x001fe200078e000b */
[----:B------:R-:W-:Y:S02]  /*21500*/  PRMT R12, RZ, 0x7610, R12 ;  /* 0x00007610ff0c7816 */ /* 0x000fe4000000000c */
[----:B------:R-:W-:Y:S01]  /*21510*/  PRMT R3, RZ, 0x7610, R3 ;  /* 0x00007610ff037816 */ /* 0x000fe20000000003 */
[----:B------:R-:W-:Y:S04]  /*21520*/  STL [R1+0x34], R24 ;  /* 0x0000341801007387 */ /* 0x000fe80000100800 */
[----:B------:R-:W4:Y:S01]  /*21530*/  LDL R11, [R1+0x888] ;  /* 0x00088800010b7983 */ /* 0x000f220000100800 */
[----:B---3--:R-:W-:-:S03]  /*21540*/  @!P1 IMAD.MOV.U32 R4, RZ, RZ, R10 ;  /* 0x000000ffff049224 */ /* 0x008fc600078e000a */
[----:B------:R-:W3:Y:S04]  /*21550*/  LDL R10, [R1+0x88c] ;  /* 0x00088c00010a7983 */ /* 0x000ee80000100800 */
[----:B------:R2:W3:Y:S02]  /*21560*/  @!P1 LDG.E.U16 R17, desc[UR12][R4.64] ;  /* 0x0000000c04119981 */ /* 0x0004e4000c1e1500 */
[----:B--2---:R-:W-:Y:S02]  /*21570*/  @!P0 IMAD.MOV.U32 R4, RZ, RZ, R6 ;  /* 0x000000ffff048224 */ /* 0x004fe400078e0006 */
[----:B------:R-:W-:-:S05]  /*21580*/  @!P0 IMAD.MOV.U32 R5, RZ, RZ, R7 ;  /* 0x000000ffff058224 */ /* 0x000fca00078e0007 */
[----:B------:R0:W2:Y:S02]  /*21590*/  @!P0 LDG.E.U16 R15, desc[UR12][R4.64] ;  /* 0x0000000c040f8981 */ /* 0x0000a4000c1e1500 */
[----:B0-----:R-:W-:Y:S02]  /*215a0*/  @!P1 IMAD.MOV.U32 R4, RZ, RZ, R13 ;  /* 0x000000ffff049224 */ /* 0x001fe400078e000d */
[----:B------:R-:W-:-:S05]  /*215b0*/  @!P1 IMAD.MOV.U32 R5, RZ, RZ, R14 ;  /* 0x000000ffff059224 */ /* 0x000fca00078e000e */
[----:B------:R4:W3:Y:S04]  /*215c0*/  @!P1 LDG.E.U16 R12, desc[UR12][R4.64] ;  /* 0x0000000c040c9981 */ /* 0x0008e8000c1e1500 */
[----:B------:R-:W-:Y:S04]  /*215d0*/  STL [R1+0x30], R23 ;  /* 0x0000301701007387 */ /* 0x000fe80000100800 */
[----:B------:R-:W3:Y:S04]  /*215e0*/  LDL R7, [R1+0x880] ;  /* 0x0008800001077983 */ /* 0x000ee80000100800 */
[----:B------:R-:W3:Y:S01]  /*215f0*/  LDL R6, [R1+0x884] ;  /* 0x0008840001067983 */ /* 0x000ee20000100800 */
[----:B----4-:R-:W-:Y:S01]  /*21600*/  @!P0 MOV R4, R8 ;  /* 0x0000000800048202 */ /* 0x010fe20000000f00 */
[----:B------:R-:W-:-:S05]  /*21610*/  @!P0 IMAD.MOV.U32 R5, RZ, RZ, R9 ;  /* 0x000000ffff058224 */ /* 0x000fca00078e0009 */
[----:B------:R0:W4:Y:S04]  /*21620*/  @!P0 LDG.E.U16 R3, desc[UR12][R4.64] ;  /* 0x0000000c04038981 */ /* 0x000128000c1e1500 */
[----:B------:R-:W-:Y:S01]  /*21630*/  STL [R1+0x2c], R22 ;  /* 0x00002c1601007387 */ /* 0x000fe20000100800 */
[----:B------:R-:W-:Y:S01]  /*21640*/  PRMT R16, RZ, 0x7610, R16 ;  /* 0x00007610ff107816 */ /* 0x000fe20000000010 */
[----:B0-----:R-:W-:Y:S02]  /*21650*/  @!P1 IMAD.MOV.U32 R5, RZ, RZ, R11 ;  /* 0x000000ffff059224 */ /* 0x001fe400078e000b */
[----:B--2---:R0:W-:Y:S04]  /*21660*/  STL [R1+0x14], R15 ;  /* 0x0000140f01007387 */ /* 0x0041e80000100800 */
[----:B------:R-:W2:Y:S04]  /*21670*/  LDL R14, [R1+0x87c] ;  /* 0x00087c00010e7983 */ /* 0x000ea80000100800 */
[----:B0-----:R-:W2:Y:S04]  /*21680*/  LDL R15, [R1+0x878] ;  /* 0x00087800010f7983 */ /* 0x001ea80000100800 */
[----:B------:R-:W-:Y:S04]  /*21690*/  STL [R1+0x28], R21 ;  /* 0x0000281501007387 */ /* 0x000fe80000100800 */
[----:B------:R-:W2:Y:S04]  /*216a0*/  LDL R9, [R1+0x870] ;  /* 0x0008700001097983 */ /* 0x000ea80000100800 */
[----:B------:R-:W2:Y:S01]  /*216b0*/  LDL R8, [R1+0x874] ;  /* 0x0008740001087983 */ /* 0x000ea20000100800 */
[----:B---3--:R-:W-:-:S03]  /*216c0*/  @!P1 IMAD.MOV.U32 R4, RZ, RZ, R10 ;  /* 0x000000ffff049224 */ /* 0x008fc600078e000a */
[----:B------:R-:W-:Y:S04]  /*216d0*/  STL [R1+0x24], R20 ;  /* 0x0000241401007387 */ /* 0x000fe80000100800 */
[----:B------:R0:W3:Y:S02]  /*216e0*/  @!P1 LDG.E.U16 R16, desc[UR12][R4.64] ;  /* 0x0000000c04109981 */ /* 0x0000e4000c1e1500 */
[----:B0-----:R-:W-:Y:S02]  /*216f0*/  @!P0 IMAD.MOV.U32 R4, RZ, RZ, R6 ;  /* 0x000000ffff048224 */ /* 0x001fe400078e0006 */
[----:B------:R-:W-:Y:S01]  /*21700*/  @!P0 IMAD.MOV.U32 R5, RZ, RZ, R7 ;  /* 0x000000ffff058224 */ /* 0x000fe200078e0007 */
[----:B----4-:R0:W-:Y:S01]  /*21710*/  STL [R1+0x1e44], R3 ;  /* 0x001e440301007387 */ /* 0x0101e20000100800 */
[----:B------:R-:W-:-:S02]  /*21720*/  PRMT R2, RZ, 0x7610, R2 ;  /* 0x00007610ff027816 */ /* 0x000fc40000000002 */
[----:B------:R-:W-:Y:S01]  /*21730*/  PRMT R60, RZ, 0x7610, R60 ;  /* 0x00007610ff3c7816 */ /* 0x000fe2000000003c */
[----:B------:R-:W4:Y:S04]  /*21740*/  LDL R13, [R1+0x868] ;  /* 0x00086800010d7983 */ /* 0x000f280000100800 */
[----:B------:R-:W3:Y:S01]  /*21750*/  LDL R11, [R1+0x86c] ;  /* 0x00086c00010b7983 */ /* 0x000ee20000100800 */
[----:B0-----:R-:W-:-:S06]  /*21760*/  PRMT R3, RZ, 0x7610, R3 ;  /* 0x00007610ff037816 */ /* 0x001fcc0000000003 */
[----:B------:R2:W3:Y:S04]  /*21770*/  @!P0 LDG.E.U16 R3, desc[UR12][R4.64] ;  /* 0x0000000c04038981 */ /* 0x0004e8000c1e1500 */
[----:B------:R-:W-:Y:S04]  /*21780*/  STL [R1+0x20], R19 ;  /* 0x0000201301007387 */ /* 0x000fe80000100800 */
[----:B------:R0:W-:Y:S04]  /*21790*/  STL [R1+0x10], R12 ;  /* 0x0000100c01007387 */ /* 0x0001e80000100800 */
[----:B------:R-:W4:Y:S04]  /*217a0*/  LDL R10, [R1+0x864] ;  /* 0x00086400010a7983 */ /* 0x000f280000100800 */
[----:B0-----:R-:W4:Y:S04]  /*217b0*/  LDL R12, [R1+0x860] ;  /* 0x00086000010c7983 */ /* 0x001f280000100800 */
[----:B------:R-:W-:Y:S04]  /*217c0*/  STL [R1+0x1c], R18 ;  /* 0x00001c1201007387 */ /* 0x000fe80000100800 */
[----:B------:R-:W4:Y:S04]  /*217d0*/  LDL R7, [R1+0x848] ;  /* 0x0008480001077983 */ /* 0x000f280000100800 */
[----:B------:R-:W4:Y:S01]  /*217e0*/  LDL R6, [R1+0x84c] ;  /* 0x00084c0001067983 */ /* 0x000f220000100800 */
[----:B--2---:R-:W-:Y:S01]  /*217f0*/  @!P1 IMAD.MOV.U32 R4, RZ, RZ, R14 ;  /* 0x000000ffff049224 */ /* 0x004fe200078e000e */
[----:B------:R-:W-:-:S05]  /*21800*/  @!P1 MOV R5, R15 ;  /* 0x0000000f00059202 */ /* 0x000fca0000000f00 */
[----:B------:R0:W2:Y:S02]  /*21810*/  @!P1 LDG.E.U16 R2, desc[UR12][R4.64] ;  /* 0x0000000c04029981 */ /* 0x0000a4000c1e1500 */
[----:B0-----:R-:W-:Y:S02]  /*21820*/  @!P0 IMAD.MOV.U32 R4, RZ, RZ, R8 ;  /* 0x000000ffff048224 */ /* 0x001fe400078e0008 */
[----:B------:R-:W-:-:S05]  /*21830*/  @!P0 IMAD.MOV.U32 R5, RZ, RZ, R9 ;  /* 0x000000ffff058224 */ /* 0x000fca00078e0009 */
[----:B------:R0:W2:Y:S04]  /*21840*/  @!P0 LDG.E.U16 R60, desc[UR12][R4.64] ;  /* 0x0000000c043c8981 */ /* 0x0000a8000c1e1500 */
[----:B---3--:R-:W-:Y:S04]  /*21850*/  STL [R1+0x1e70], R3 ;  /* 0x001e700301007387 */ /* 0x008fe80000100800 */
[----:B------:R-:W-:Y:S04]  /*21860*/  STL [R1+0x18], R17 ;  /* 0x0000181101007387 */ /* 0x000fe80000100800 */
[----:B------:R-:W3:Y:S04]  /*21870*/  LDL R15, [R1+0x840] ;  /* 0x00084000010f7983 */ /* 0x000ee80000100800 */
[----:B------:R-:W3:Y:S01]  /*21880*/  LDL R14, [R1+0x844] ;  /* 0x00084400010e7983 */ /* 0x000ee20000100800 */
[----:B------:R-:W-:Y:S01]  /*21890*/  PRMT R58, RZ, 0x7610, R58 ;  /* 0x00007610ff3a7816 */ /* 0x000fe2000000003a */
[----:B0-----:R-:W-:-:S02]  /*218a0*/  @!P1 IMAD.MOV.U32 R4, RZ, RZ, R11 ;  /* 0x000000ffff049224 */ /* 0x001fc400078e000b */
[----:B----4-:R-:W-:Y:S01]  /*218b0*/  @!P1 IMAD.MOV.U32 R5, RZ, RZ, R13 ;  /* 0x000000ffff059224 */ /* 0x010fe200078e000d */
[----:B------:R-:W-:-:S04]  /*218c0*/  PRMT R56, RZ, 0x7610, R56 ;  /* 0x00007610ff387816 */ /* 0x000fc80000000038 */
[----:B------:R0:W4:Y:S02]  /*218d0*/  @!P1 LDG.E.U16 R58, desc[UR12][R4.64] ;  /* 0x0000000c043a9981 */ /* 0x000124000c1e1500 */
[----:B0-----:R-:W-:Y:S02]  /*218e0*/  @!P0 IMAD.MOV.U32 R4, RZ, RZ, R10 ;  /* 0x000000ffff048224 */ /* 0x001fe400078e000a */
[----:B------:R-:W-:-:S05]  /*218f0*/  @!P0 IMAD.MOV.U32 R5, RZ, RZ, R12 ;  /* 0x000000ffff058224 */ /* 0x000fca00078e000c */
[----:B------:R0:W4:Y:S01]  /*21900*/  @!P0 LDG.E.U16 R56, desc[UR12][R4.64] ;  /* 0x0000000c04388981 */ /* 0x000122000c1e1500 */
[----:B------:R-:W-:Y:S02]  /*21910*/  PRMT R54, RZ, 0x7610, R54 ;  /* 0x00007610ff367816 */ /* 0x000fe40000000036 */
[----:B0-----:R-:W-:Y:S01]  /*21920*/  @!P1 MOV R4, R6 ;  /* 0x0000000600049202 */ /* 0x001fe20000000f00 */
[----:B------:R-:W-:-:S05]  /*21930*/  @!P1 IMAD.MOV.U32 R5, RZ, RZ, R7 ;  /* 0x000000ffff059224 */ /* 0x000fca00078e0007 */
[----:B------:R3:W4:Y:S01]  /*21940*/  @!P1 LDG.E.U16 R54, desc[UR12][R4.64] ;  /* 0x0000000c04369981 */ /* 0x000722000c1e1500 */
[----:B------:R-:W-:-:S03]  /*21950*/  PRMT R52, RZ, 0x7610, R52 ;  /* 0x00007610ff347816 */ /* 0x000fc60000000034 */
[----:B--2---:R0:W-:Y:S04]  /*21960*/  STL [R1+0x1e48], R2 ;  /* 0x001e480201007387 */ /* 0x0041e80000100800 */
[----:B------:R-:W2:Y:S04]  /*21970*/  LDL R9, [R1+0x838] ;  /* 0x0008380001097983 */ /* 0x000ea80000100800 */
[----:B------:R-:W2:Y:S04]  /*21980*/  LDL R8, [R1+0x83c] ;  /* 0x00083c0001087983 */ /* 0x000ea80000100800 */
[----:B------:R-:W-:Y:S04]  /*21990*/  STL [R1+0x1e4c], R60 ;  /* 0x001e4c3c01007387 */ /* 0x000fe80000100800 */
[----:B------:R-:W2:Y:S04]  /*219a0*/  LDL R11, [R1+0x830] ;  /* 0x00083000010b7983 */ /* 0x000ea80000100800 */
[----:B0-----:R-:W2:Y:S01]  /*219b0*/  LDL R2, [R1+0x834] ;  /* 0x0008340001027983 */ /* 0x001ea20000100800 */
[----:B---3--:R-:W-:-:S02]  /*219c0*/  @!P0 IMAD.MOV.U32 R5, RZ, RZ, R15 ;  /* 0x000000ffff058224 */ /* 0x008fc400078e000f */
[----:B------:R-:W-:-:S05]  /*219d0*/  @!P0 IMAD.MOV.U32 R4, RZ, RZ, R14 ;  /* 0x000000ffff048224 */ /* 0x000fca00078e000e */
[----:B------:R2:W3:Y:S01]  /*219e0*/  @!P0 LDG.E.U16 R52, desc[UR12][R4.64] ;  /* 0x0000000c04348981 */ /* 0x0004e2000c1e1500 */
[----:B------:R-:W-:Y:S02]  /*219f0*/  PRMT R50, RZ, 0x7610, R50 ;  /* 0x00007610ff327816 */ /* 0x000fe40000000032 */
[----:B------:R-:W-:Y:S01]  /*21a00*/  PRMT R48, RZ, 0x7610, R48 ;  /* 0x00007610ff307816 */ /* 0x000fe20000000030 */
[----:B----4-:R-:W-:Y:S04]  /*21a10*/  STL [R1+0x1e50], R58 ;  /* 0x001e503a01007387 */ /* 0x010fe80000100800 */
[----:B------:R-:W4:Y:S04]  /*21a20*/  LDL R10, [R1+0x828] ;  /* 0x00082800010a7983 */ /* 0x000f280000100800 */
[----:B------:R-:W4:Y:S04]  /*21a30*/  LDL R3, [R1+0x82c] ;  /* 0x00082c0001037983 */ /* 0x000f280000100800 */
[----:B------:R-:W4:Y:S04]  /*21a40*/  LDL R12, [R1+0x824] ;  /* 0x00082400010c7983 */ /* 0x000f280000100800 */
[----:B------:R-:W-:Y:S04]  /*21a50*/  STL [R1+0x1e54], R56 ;  /* 0x001e543801007387 */ /* 0x000fe80000100800 */
[----:B------:R0:W-:Y:S04]  /*21a60*/  STL [R1+0x8], R16 ;  /* 0x0000081001007387 */ /* 0x0001e80000100800 */
[----:B------:R-:W4:Y:S04]  /*21a70*/  LDL R13, [R1+0x820] ;  /* 0x00082000010d7983 */ /* 0x000f280000100800 */
[----:B------:R-:W4:Y:S04]  /*21a80*/  LDL R7, [R1+0x808] ;  /* 0x0008080001077983 */ /* 0x000f280000100800 */
[----:B------:R-:W4:Y:S04]  /*21a90*/  LDL R6, [R1+0x80c] ;  /* 0x00080c0001067983 */ /* 0x000f280000100800 */
[----:B------:R-:W-:Y:S04]  /*21aa0*/  STL [R1+0x1e74], R54 ;  /* 0x001e743601007387 */ /* 0x000fe80000100800 */
[----:B------:R-:W4:Y:S04]  /*21ab0*/  LDL R15, [R1+0x800] ;  /* 0x00080000010f7983 */ /* 0x000f280000100800 */
[----:B------:R-:W4:Y:S01]  /*21ac0*/  LDL R14, [R1+0x804] ;  /* 0x00080400010e7983 */ /* 0x000f220000100800 */
[----:B--2---:R-:W-:-:S02]  /*21ad0*/  @!P1 IMAD.MOV.U32 R5, RZ, RZ, R9 ;  /* 0x000000ffff059224 */ /* 0x004fc400078e0009 */
[----:B------:R-:W-:-:S05]  /*21ae0*/  @!P1 IMAD.MOV.U32 R4, RZ, RZ, R8 ;  /* 0x000000ffff049224 */ /* 0x000fca00078e0008 */
[----:B------:R1:W2:Y:S02]  /*21af0*/  @!P1 LDG.E.U16 R50, desc[UR12][R4.64] ;  /* 0x0000000c04329981 */ /* 0x0002a4000c1e1500 */
[----:B-1----:R-:W-:Y:S01]  /*21b00*/  @!P0 MOV R5, R11 ;  /* 0x0000000b00058202 */ /* 0x002fe20000000f00 */
[----:B------:R-:W-:-:S05]  /*21b10*/  @!P0 IMAD.MOV.U32 R4, RZ, RZ, R2 ;  /* 0x000000ffff048224 */ /* 0x000fca00078e0002 */
[----:B------:R4:W2:Y:S04]  /*21b20*/  @!P0 LDG.E.U16 R48, desc[UR12][R4.64] ;  /* 0x0000000c04308981 */ /* 0x0008a8000c1e1500 */
[----:B---3--:R-:W-:Y:S04]  /*21b30*/  STL [R1+0x1e78], R52 ;  /* 0x001e783401007387 */ /* 0x008fe80000100800 */
[----:B------:R-:W3:Y:S04]  /*21b40*/  LDL R9, [R1+0x7f8] ;  /* 0x0007f80001097983 */ /* 0x000ee80000100800 */
[----:B------:R-:W3:Y:S01]  /*21b50*/  LDL R8, [R1+0x7fc] ;  /* 0x0007fc0001087983 */ /* 0x000ee20000100800 */
[----:B------:R-:W-:Y:S01]  /*21b60*/  PRMT R46, RZ, 0x7610, R46 ;  /* 0x00007610ff2e7816 */ /* 0x000fe2000000002e */
[----:B----4-:R-:W-:-:S02]  /*21b70*/  @!P1 IMAD.MOV.U32 R4, RZ, RZ, R3 ;  /* 0x000000ffff049224 */ /* 0x010fc400078e0003 */
[----:B------:R-:W-:Y:S01]  /*21b80*/  @!P1 IMAD.MOV.U32 R5, RZ, RZ, R10 ;  /* 0x000000ffff059224 */ /* 0x000fe200078e000a */
[----:B------:R-:W-:-:S04]  /*21b90*/  PRMT R44, RZ, 0x7610, R44 ;  /* 0x00007610ff2c7816 */ /* 0x000fc8000000002c */
[----:B------:R1:W4:Y:S01]  /*21ba0*/  @!P1 LDG.E.U16 R46, desc[UR12][R4.64] ;  /* 0x0000000c042e9981 */ /* 0x000322000c1e1500 */
[----:B------:R-:W-:Y:S01]  /*21bb0*/  PRMT R42, RZ, 0x7610, R42 ;  /* 0x00007610ff2a7816 */ /* 0x000fe2000000002a */
[----:B-1----:R-:W-:Y:S02]  /*21bc0*/  @!P0 IMAD.MOV.U32 R4, RZ, RZ, R12 ;  /* 0x000000ffff048224 */ /* 0x002fe400078e000c */
[----:B------:R-:W-:-:S05]  /*21bd0*/  @!P0 IMAD.MOV.U32 R5, RZ, RZ, R13 ;  /* 0x000000ffff058224 */ /* 0x000fca00078e000d */
[----:B------:R1:W4:Y:S02]  /*21be0*/  @!P0 LDG.E.U16 R44, desc[UR12][R4.64] ;  /* 0x0000000c042c8981 */ /* 0x000324000c1e1500 */
[----:B-1----:R-:W-:Y:S02]  /*21bf0*/  @!P1 IMAD.MOV.U32 R4, RZ, RZ, R6 ;  /* 0x000000ffff049224 */ /* 0x002fe400078e0006 */
[----:B------:R-:W-:-:S05]  /*21c00*/  @!P1 IMAD.MOV.U32 R5, RZ, RZ, R7 ;  /* 0x000000ffff059224 */ /* 0x000fca00078e0007 */
[----:B------:R1:W4:Y:S01]  /*21c10*/  @!P1 LDG.E.U16 R42, desc[UR12][R4.64] ;  /* 0x0000000c042a9981 */ /* 0x000322000c1e1500 */
[----:B------:R-:W-:Y:S02]  /*21c20*/  PRMT R40, RZ, 0x7610, R40 ;  /* 0x00007610ff287816 */ /* 0x000fe40000000028 */
[----:B-1----:R-:W-:Y:S01]  /*21c30*/  @!P0 MOV R4, R14 ;  /* 0x0000000e00048202 */ /* 0x002fe20000000f00 */
[----:B------:R-:W-:-:S05]  /*21c40*/  @!P0 IMAD.MOV.U32 R5, RZ, RZ, R15 ;  /* 0x000000ffff058224 */ /* 0x000fca00078e000f */
[----:B------:R3:W4:Y:S01]  /*21c50*/  @!P0 LDG.E.U16 R40, desc[UR12][R4.64] ;  /* 0x0000000c04288981 */ /* 0x000722000c1e1500 */
[----:B------:R-:W-:-:S03]  /*21c60*/  PRMT R38, RZ, 0x7610, R38 ;  /* 0x00007610ff267816 */ /* 0x000fc60000000026 */
[----:B--2---:R-:W-:Y:S04]  /*21c70*/  STL [R1+0x1e58], R50 ;  /* 0x001e583201007387 */ /* 0x004fe80000100800 */
[----:B------:R-:W2:Y:S04]  /*21c80*/  LDL R11, [R1+0x7f0] ;  /* 0x0007f000010b7983 */ /* 0x000ea80000100800 */
[----:B------:R-:W2:Y:S04]  /*21c90*/  LDL R2, [R1+0x7f4] ;  /* 0x0007f40001027983 */ /* 0x000ea80000100800 */
[----:B------:R-:W-:Y:S04]  /*21ca0*/  STL [R1+0x1e5c], R48 ;  /* 0x001e5c3001007387 */ /* 0x000fe80000100800 */
[----:B------:R-:W2:Y:S04]  /*21cb0*/  LDL R10, [R1+0x7e8] ;  /* 0x0007e800010a7983 */ /* 0x000ea80000100800 */
[----:B------:R-:W2:Y:S01]  /*21cc0*/  LDL R3, [R1+0x7ec] ;  /* 0x0007ec0001037983 */ /* 0x000ea20000100800 */
        /* <DEDUP_REMOVED lines=28> */
[----:B------:R-:W-:-:S05]  /*21e90*/  @!P0 IMAD.MOV.U32 R5, RZ, RZ, R13 ;  /* 0x000000ffff058224 */ /* 0x000fca00078e000d */
[----:B------:R1:W4:Y:S02]  /*21ea0*/  @!P0 LDG.E.U16 R32, desc[UR12][R4.64] ;  /* 0x0000000c04208981 */ /* 0x000324000c1e1500 */
[----:B-1----:R-:W-:Y:S02]  /*21eb0*/  PRMT R4, RZ, 0x7610, R4 ;  /* 0x00007610ff047816 */ /* 0x002fe40000000004 */
[----:B------:R-:W-:-:S04]  /*21ec0*/  PRMT R5, RZ, 0x7610, R5 ;  /* 0x00007610ff057816 */ /* 0x000fc80000000005 */
[----:B------:R1:W4:Y:S02]  /*21ed0*/  @!P1 LDG.E.U16 R4, desc[UR12][R6.64] ;  /* 0x0000000c06049981 */ /* 0x000324000c1e1500 */
[----:B-1----:R-:W-:Y:S02]  /*21ee0*/  @!P0 IMAD.MOV.U32 R7, RZ, RZ, R15 ;  /* 0x000000ffff078224 */ /* 0x002fe400078e000f */
[----:B------:R-:W-:-:S05]  /*21ef0*/  @!P0 IMAD.MOV.U32 R6, RZ, RZ, R14 ;  /* 0x000000ffff068224 */ /* 0x000fca00078e000e */
[----:B------:R1:W4:Y:S02]  /*21f00*/  @!P0 LDG.E.U16 R5, desc[UR12][R6.64] ;  /* 0x0000000c06058981 */ /* 0x000324000c1e1500 */
[----:B-1----:R-:W-:-:S06]  /*21f10*/  PRMT R6, RZ, 0x7610, R6 ;  /* 0x00007610ff067816 */ /* 0x002fcc0000000006 */
        /* <DEDUP_REMOVED lines=10> */
[----:B------:R1:W3:Y:S02]  /*21fc0*/  @!P0 LDG.E.U16 R7, desc[UR12][R8.64] ;  /* 0x0000000c08078981 */ /* 0x0002e4000c1e1500 */
[----:B-1----:R-:W-:Y:S02]  /*21fd0*/  PRMT R8, RZ, 0x7610, R8 ;  /* 0x00007610ff087816 */ /* 0x002fe40000000008 */
[----:B------:R-:W-:Y:S01]  /*21fe0*/  PRMT R9, RZ, 0x7610, R9 ;  /* 0x00007610ff097816 */ /* 0x000fe20000000009 */
[----:B----4-:R-:W-:Y:S04]  /*21ff0*/  STL [R1+0x1e88], R32 ;  /* 0x001e882001007387 */ /* 0x010fe80000100800 */
[----:B------:R-:W4:Y:S04]  /*22000*/  LDL R13, [R1+0x788] ;  /* 0x00078800010d7983 */ /* 0x000f280000100800 */
[----:B------:R-:W4:Y:S04]  /*22010*/  LDL R12, [R1+0x78c] ;  /* 0x00078c00010c7983 */ /* 0x000f280000100800 */
[----:B------:R-:W-:Y:S04]  /*22020*/  STL [R1+0x1e8c], R4 ;  /* 0x001e8c0401007387 */ /* 0x000fe80000100800 */
[----:B------:R-:W4:Y:S04]  /*22030*/  LDL R19, [R1+0x780] ;  /* 0x0007800001137983 */ /* 0x000f280000100800 */
[----:B------:R-:W4:Y:S04]  /*22040*/  LDL R18, [R1+0x784] ;  /* 0x0007840001127983 */ /* 0x000f280000100800 */
[----:B------:R1:W-:Y:S04]  /*22050*/  STL [R1+0x1e90], R5 ;  /* 0x001e900501007387 */ /* 0x0003e80000100800 */
[----:B------:R-:W4:Y:S04]  /*22060*/  LDL R15, [R1+0x778] ;  /* 0x00077800010f7983 */ /* 0x000f280000100800 */
[----:B------:R-:W4:Y:S04]  /*22070*/  LDL R14, [R1+0x77c] ;  /* 0x00077c00010e7983 */ /* 0x000f280000100800 */
[----:B------:R-:W-:Y:S04]  /*22080*/  STL [R1+0x1e94], R6 ;  /* 0x001e940601007387 */ /* 0x000fe80000100800 */
[----:B------:R-:W4:Y:S04]  /*22090*/  LDL R17, [R1+0x1218] ;  /* 0x0012180001117983 */ /* 0x000f280000100800 */
[----:B------:R-:W4:Y:S01]  /*220a0*/  LDL R2, [R1+0x1224] ;  /* 0x0012240001027983 */ /* 0x000f220000100800 */
[----:B--2---:R-:W-:Y:S01]  /*220b0*/  @!P1 MOV R11, R10 ;  /* 0x0000000a000b9202 */ /* 0x004fe20000000f00 */
[----:B------:R-:W-:-:S05]  /*220c0*/  @!P1 IMAD.MOV.U32 R10, RZ, RZ, R3 ;  /* 0x000000ffff0a9224 */ /* 0x000fca00078e0003 */
[----:B------:R2:W4:Y:S02]  /*220d0*/  @!P1 LDG.E.U16 R8, desc[UR12][R10.64] ;  /* 0x0000000c0a089981 */ /* 0x000524000c1e1500 */
[----:B--2---:R-:W-:Y:S02]  /*220e0*/  @!P0 IMAD.MOV.U32 R11, RZ, RZ, R21 ;  /* 0x000000ffff0b8224 */ /* 0x004fe400078e0015 */
[----:B------:R-:W-:-:S05]  /*220f0*/  @!P0 IMAD.MOV.U32 R10, RZ, RZ, R20 ;  /* 0x000000ffff0a8224 */ /* 0x000fca00078e0014 */
[----:B------:R2:W4:Y:S04]  /*22100*/  @!P0 LDG.E.U16 R9, desc[UR12][R10.64] ;  /* 0x0000000c0a098981 */ /* 0x000528000c1e1500 */
[----:B---3--:R-:W-:Y:S04]  /*22110*/  STL [R1+0x1e98], R7 ;  /* 0x001e980701007387 */ /* 0x008fe80000100800 */
[----:B0-----:R-:W3:Y:S04]  /*22120*/  LDL R16, [R1+0x1220] ;  /* 0x0012200001107983 */ /* 0x001ee80000100800 */
[----:B------:R-:W3:Y:S01]  /*22130*/  LDL R3, [R1+0x122c] ;  /* 0x00122c0001037983 */ /* 0x000ee20000100800 */
[----:B--2---:R-:W-:-:S02]  /*22140*/  PRMT R10, RZ, 0x7610, R10 ;  /* 0x00007610ff0a7816 */ /* 0x004fc4000000000a */
[----:B------:R-:W-:-:S04]  /*22150*/  PRMT R11, RZ, 0x7610, R11 ;  /* 0x00007610ff0b7816 */ /* 0x000fc8000000000b */
[----:B----4-:R0:W2:Y:S02]  /*22160*/  @!P1 LDG.E.U16 R10, desc[UR12][R12.64] ;  /* 0x0000000c0c0a9981 */ /* 0x0100a4000c1e1500 */
[----:B0-----:R-:W-:Y:S02]  /*22170*/  @!P0 IMAD.MOV.U32 R12, RZ, RZ, R18 ;  /* 0x000000ffff0c8224 */ /* 0x001fe400078e0012 */
[----:B------:R-:W-:-:S05]  /*22180*/  @!P0 IMAD.MOV.U32 R13, RZ, RZ, R19 ;  /* 0x000000ffff0d8224 */ /* 0x000fca00078e0013 */
[----:B------:R0:W4:Y:S02]  /*22190*/  @!P0 LDG.E.U16 R11, desc[UR12][R12.64] ;  /* 0x0000000c0c0b8981 */ /* 0x000124000c1e1500 */
[----:B0-----:R-:W-:Y:S02]  /*221a0*/  PRMT R12, RZ, 0x7610, R12 ;  /* 0x00007610ff0c7816 */ /* 0x001fe4000000000c */
[----:B------:R-:W-:-:S04]  /*221b0*/  PRMT R13, RZ, 0x7610, R13 ;  /* 0x00007610ff0d7816 */ /* 0x000fc8000000000d */
[----:B------:R0:W4:Y:S02]  /*221c0*/  @!P1 LDG.E.U16 R12, desc[UR12][R14.64] ;  /* 0x0000000c0e0c9981 */ /* 0x000124000c1e1500 */
[----:B0-----:R-:W-:Y:S01]  /*221d0*/  @!P1 IMAD.MOV.U32 R14, RZ, RZ, R2 ;  /* 0x000000ffff0e9224 */ /* 0x001fe200078e0002 */
[----:B------:R-:W-:-:S05]  /*221e0*/  @!P1 MOV R15, R17 ;  /* 0x00000011000f9202 */ /* 0x000fca0000000f00 */
[----:B------:R0:W4:Y:S02]  /*221f0*/  @!P1 LDG.E.U16 R13, desc[UR12][R14.64] ;  /* 0x0000000c0e0d9981 */ /* 0x000124000c1e1500 */
[----:B0-----:R-:W-:Y:S02]  /*22200*/  PRMT R14, RZ, 0x7610, R14 ;  /* 0x00007610ff0e7816 */ /* 0x001fe4000000000e */
[----:B------:R-:W-:Y:S04]  /*22210*/  STL [R1+0x1e9c], R8 ;  /* 0x001e9c0801007387 */ /* 0x000fe80000100800 */
[----:B------:R0:W-:Y:S04]  /*22220*/  STL [R1+0x1ea0], R9 ;  /* 0x001ea00901007387 */ /* 0x0001e80000100800 */
[----:B-1----:R-:W4:Y:S04]  /*22230*/  LDL R5, [R1+0x1258] ;  /* 0x0012580001057983 */ /* 0x002f280000100800 */
[----:B------:R-:W4:Y:S01]  /*22240*/  LDL R4, [R1+0x1264] ;  /* 0x0012640001047983 */ /* 0x000f220000100800 */
[----:B---3--:R-:W-:-:S02]  /*22250*/  @!P0 IMAD.MOV.U32 R17, RZ, RZ, R16 ;  /* 0x000000ffff118224 */ /* 0x008fc400078e0010 */
[----:B------:R-:W-:-:S05]  /*22260*/  @!P0 IMAD.MOV.U32 R16, RZ, RZ, R3 ;  /* 0x000000ffff108224 */ /* 0x000fca00078e0003 */
[----:B------:R1:W3:Y:S01]  /*22270*/  @!P0 LDG.E.U16 R14, desc[UR12][R16.64] ;  /* 0x0000000c100e8981 */ /* 0x0002e2000c1e1500 */
[----:B------:R-:W-:-:S03]  /*22280*/  PRMT R15, RZ, 0x7610, R15 ;  /* 0x00007610ff0f7816 */ /* 0x000fc6000000000f */
[----:B--2---:R-:W-:Y:S04]  /*22290*/  STL [R1+0x1ea4], R10 ;  /* 0x001ea40a01007387 */ /* 0x004fe80000100800 */
[----:B------:R-:W2:Y:S04]  /*222a0*/  LDL R19, [R1+0x1260] ;  /* 0x0012600001137983 */ /* 0x000ea80000100800 */
[----:B------:R-:W2:Y:S04]  /*222b0*/  LDL R18, [R1+0x126c] ;  /* 0x00126c0001127983 */ /* 0x000ea80000100800 */
[----:B0-----:R-:W2:Y:S04]  /*222c0*/  LDL R9, [R1+0x1298] ;  /* 0x0012980001097983 */ /* 0x001ea80000100800 */
[----:B------:R-:W2:Y:S04]  /*222d0*/  LDL R8, [R1+0x12a4] ;  /* 0x0012a40001087983 */ /* 0x000ea80000100800 */
[----:B----4-:R0:W-:Y:S04]  /*222e0*/  STL [R1+0x1ea8], R11 ;  /* 0x001ea80b01007387 */ /* 0x0101e80000100800 */
[----:B------:R-:W4:Y:S04]  /*222f0*/  LDL R20, [R1+0x12a0] ;  /* 0x0012a00001147983 */ /* 0x000f280000100800 */
[----:B------:R-:W4:Y:S04]  /*22300*/  LDL R6, [R1+0x12ac] ;  /* 0x0012ac0001067983 */ /* 0x000f280000100800 */
[----:B------:R0:W-:Y:S04]  /*22310*/  STL [R1+0x1eac], R12 ;  /* 0x001eac0c01007387 */ /* 0x0001e80000100800 */
[----:B------:R-:W4:Y:S04]  /*22320*/  LDL R7, [R1+0x12d8] ;  /* 0x0012d80001077983 */ /* 0x000f280000100800 */
[----:B------:R-:W4:Y:S04]  /*22330*/  LDL R2, [R1+0x12e4] ;  /* 0x0012e40001027983 */ /* 0x000f280000100800 */
[----:B------:R0:W-:Y:S04]  /*22340*/  STL [R1+0x1eb0], R13 ;  /* 0x001eb00d01007387 */ /* 0x0001e80000100800 */
[----:B------:R-:W4:Y:S04]  /*22350*/  LDL R22, [R1+0x12e0] ;  /* 0x0012e00001167983 */ /* 0x000f280000100800 */
[----:B------:R-:W4:Y:S04]  /*22360*/  LDL R3, [R1+0x12ec] ;  /* 0x0012ec0001037983 */ /* 0x000f280000100800 */
[----:B0-----:R-:W4:Y:S04]  /*22370*/  LDL R11, [R1+0x1318] ;  /* 0x00131800010b7983 */ /* 0x001f280000100800 */
[----:B------:R-:W4:Y:S01]  /*22380*/  LDL R10, [R1+0x1324] ;  /* 0x00132400010a7983 */ /* 0x000f220000100800 */
[----:B-1----:R-:W-:-:S02]  /*22390*/  @!P1 IMAD.MOV.U32 R17, RZ, RZ, R5 ;  /* 0x000000ffff119224 */ /* 0x002fc400078e0005 */
[----:B------:R-:W-:-:S05]  /*223a0*/  @!P1 IMAD.MOV.U32 R16, RZ, RZ, R4 ;  /* 0x000000ffff109224 */ /* 0x000fca00078e0004 */
[----:B------:R0:W4:Y:S04]  /*223b0*/  @!P1 LDG.E.U16 R15, desc[UR12][R16.64] ;  /* 0x0000000c100f9981 */ /* 0x000128000c1e1500 */
[----:B---3--:R1:W-:Y:S04]  /*223c0*/  STL [R1+0x1eb4], R14 ;  /* 0x001eb40e01007387 */ /* 0x0083e80000100800 */
[----:B------:R-:W3:Y:S04]  /*223d0*/  LDL R5, [R1+0x1320] ;  /* 0x0013200001057983 */ /* 0x000ee80000100800 */
[----:B------:R-:W3:Y:S01]  /*223e0*/  LDL R4, [R1+0x132c] ;  /* 0x00132c0001047983 */ /* 0x000ee20000100800 */
[----:B0-----:R-:W-:-:S02]  /*223f0*/  PRMT R16, RZ, 0x7610, R16 ;  /* 0x00007610ff107816 */ /* 0x001fc40000000010 */
[----:B------:R-:W-:-:S04]  /*22400*/  PRMT R17, RZ, 0x7610, R17 ;  /* 0x00007610ff117816 */ /* 0x000fc80000000011 */
[----:B--2---:R0:W2:Y:S02]  /*22410*/  @!P0 LDG.E.U16 R16, desc[UR12][R18.64] ;  /* 0x0000000c12108981 */ /* 0x0040a4000c1e1500 */
[----:B0-----:R-:W-:Y:S02]  /*22420*/  @!P1 IMAD.MOV.U32 R18, RZ, RZ, R8 ;  /* 0x000000ffff129224 */ /* 0x001fe400078e0008 */
[----:B------:R-:W-:Y:S01]  /*22430*/  @!P1 IMAD.MOV.U32 R19, RZ, RZ, R9 ;  /* 0x000000ffff139224 */ /* 0x000fe200078e0009 */
[----:B----4-:R-:W-:-:S04]  /*22440*/  @!P0 MOV R21, R20 ;  /* 0x0000001400158202 */ /* 0x010fc80000000f00 */
[----:B------:R0:W4:Y:S01]  /*22450*/  @!P1 LDG.E.U16 R17, desc[UR12][R18.64] ;  /* 0x0000000c12119981 */ /* 0x000122000c1e1500 */
[----:B------:R-:W-:Y:S01]  /*22460*/  @!P0 IMAD.MOV.U32 R20, RZ, RZ, R6 ;  /* 0x000000ffff148224 */ /* 0x000fe200078e0006 */
[----:B0-----:R-:W-:Y:S02]  /*22470*/  PRMT R18, RZ, 0x7610, R18 ;  /* 0x00007610ff127816 */ /* 0x001fe40000000012 */
[----:B------:R-:W-:-:S04]  /*22480*/  PRMT R19, RZ, 0x7610, R19 ;  /* 0x00007610ff137816 */ /* 0x000fc80000000013 */
[----:B------:R0:W2:Y:S02]  /*22490*/  @!P0 LDG.E.U16 R18, desc[UR12][R20.64] ;  /* 0x0000000c14128981 */ /* 0x0000a4000c1e1500 */
[----:B0-----:R-:W-:Y:S02]  /*224a0*/  @!P1 IMAD.MOV.U32 R21, RZ, RZ, R7 ;  /* 0x000000ffff159224 */ /* 0x001fe400078e0007 */
[----:B------:R-:W-:Y:S02]  /*224b0*/  @!P1 IMAD.MOV.U32 R20, RZ, RZ, R2 ;  /* 0x000000ffff149224 */ /* 0x000fe400078e0002 */
[----:B------:R-:W-:Y:S02]  /*224c0*/  @!P0 IMAD.MOV.U32 R23, RZ, RZ, R22 ;  /* 0x000000ffff178224 */ /* 0x000fe400078e0016 */
[----:B------:R-:W-:Y:S01]  /*224d0*/  @!P0 IMAD.MOV.U32 R22, RZ, RZ, R3 ;  /* 0x000000ffff168224 */ /* 0x000fe200078e0003 */
[----:B------:R0:W2:Y:S02]  /*224e0*/  @!P1 LDG.E.U16 R19, desc[UR12][R20.64] ;  /* 0x0000000c14139981 */ /* 0x0000a4000c1e1500 */
[----:B0-----:R-:W-:-:S06]  /*224f0*/  PRMT R20, RZ, 0x7610, R20 ;  /* 0x00007610ff147816 */ /* 0x001fcc0000000014 */
[----:B------:R0:W2:Y:S02]  /*22500*/  @!P0 LDG.E.U16 R20, desc[UR12][R22.64] ;  /* 0x0000000c16148981 */ /* 0x0000a4000c1e1500 */
[----:B0-----:R-:W-:Y:S01]  /*22510*/  @!P1 IMAD.MOV.U32 R22, RZ, RZ, R10 ;  /* 0x000000ffff169224 */ /* 0x001fe200078e000a */
[----:B------:R-:W-:Y:S01]  /*22520*/  @!P1 MOV R23, R11 ;  /* 0x0000000b00179202 */ /* 0x000fe20000000f00 */
[----:B------:R0:W-:Y:S04]  /*22530*/  STL [R1+0x1eb8], R15 ;  /* 0x001eb80f01007387 */ /* 0x0001e80000100800 */
[----:B------:R-:W2:Y:S04]  /*22540*/  LDL R12, [R1+0x774] ;  /* 0x00077400010c7983 */ /* 0x000ea80000100800 */
[----:B------:R-:W4:Y:S04]  /*22550*/  LDL R13, [R1+0x770] ;  /* 0x00077000010d7983 */ /* 0x000f280000100800 */
[----:B------:R-:W4:Y:S04]  /*22560*/  LDL R9, [R1+0x1228] ;  /* 0x0012280001097983 */ /* 0x000f280000100800 */
[----:B------:R-:W4:Y:S04]  /*22570*/  LDL R8, [R1+0x1234] ;  /* 0x0012340001087983 */ /* 0x000f280000100800 */
[----:B------:R-:W4:Y:S04]  /*22580*/  LDL R6, [R1+0x123c] ;  /* 0x00123c0001067983 */ /* 0x000f280000100800 */
[----:B------:R-:W4:Y:S04]  /*22590*/  LDL R7, [R1+0x1230] ;  /* 0x0012300001077983 */ /* 0x000f280000100800 */
[----:B------:R-:W4:Y:S04]  /*225a0*/  LDL R2, [R1+0x1274] ;  /* 0x0012740001027983 */ /* 0x000f280000100800 */
[----:B------:R-:W4:Y:S04]  /*225b0*/  LDL R3, [R1+0x1268] ;  /* 0x0012680001037983 */ /* 0x000f280000100800 */
[----:B------:R-:W4:Y:S04]  /*225c0*/  LDL R11, [R1+0x1270] ;  /* 0x00127000010b7983 */ /* 0x000f280000100800 */
[----:B------:R-:W4:Y:S01]  /*225d0*/  LDL R10, [R1+0x127c] ;  /* 0x00127c00010a7983 */ /* 0x000f220000100800 */
[----:B---3--:R-:W-:-:S02]  /*225e0*/  @!P0 IMAD.MOV.U32 R25, RZ, RZ, R5 ;  /* 0x000000ffff198224 */ /* 0x008fc400078e0005 */
[----:B------:R-:W-:Y:S01]  /*225f0*/  @!P0 IMAD.MOV.U32 R24, RZ, RZ, R4 ;  /* 0x000000ffff188224 */ /* 0x000fe200078e0004 */
[----:B------:R-:W3:Y:S04]  /*22600*/  LDL R5, [R1+0x12a8] ;  /* 0x0012a80001057983 */ /* 0x000ee80000100800 */
[----:B------:R-:W3:Y:S01]  /*22610*/  LDL R4, [R1+0x12b4] ;  /* 0x0012b40001047983 */ /* 0x000ee20000100800 */
[----:B------:R-:W-:Y:S02]  /*22620*/  PRMT R21, RZ, 0x7610, R21 ;  /* 0x00007610ff157816 */ /* 0x000fe40000000015 */
[----:B------:R-:W-:Y:S02]  /*22630*/  PRMT R33, RZ, 0x7610, R33 ;  /* 0x00007610ff217816 */ /* 0x000fe40000000021 */
[----:B------:R-:W-:-:S02]  /*22640*/  PRMT R35, RZ, 0x7610, R35 ;  /* 0x00007610ff237816 */ /* 0x000fc40000000023 */
[----:B------:R-:W-:Y:S02]  /*22650*/  PRMT R37, RZ, 0x7610, R37 ;  /* 0x00007610ff257816 */ /* 0x000fe40000000025 */
[----:B------:R-:W-:Y:S02]  /*22660*/  PRMT R39, RZ, 0x7610, R39 ;  /* 0x00007610ff277816 */ /* 0x000fe40000000027 */
[----:B------:R-:W-:Y:S01]  /*22670*/  PRMT R41, RZ, 0x7610, R41 ;  /* 0x00007610ff297816 */ /* 0x000fe20000000029 */
[----:B------:R0:W3:Y:S04]  /*22680*/  @!P1 LDG.E.U16 R21, desc[UR12][R22.64] ;  /* 0x0000000c16159981 */ /* 0x0000e8000c1e1500 */
[----:B-1----:R-:W3:Y:S01]  /*22690*/  LDL R14, [R1+0x1280] ;  /* 0x00128000010e7983 */ /* 0x002ee20000100800 */
[----:B0-----:R-:W-:-:S02]  /*226a0*/  PRMT R22, RZ, 0x7610, R22 ;  /* 0x00007610ff167816 */ /* 0x001fc40000000016 */
[----:B------:R-:W-:-:S04]  /*226b0*/  PRMT R23, RZ, 0x7610, R23 ;  /* 0x00007610ff177816 */ /* 0x000fc80000000017 */
[----:B------:R2:W3:Y:S02]  /*226c0*/  @!P0 LDG.E.U16 R22, desc[UR12][R24.64] ;  /* 0x0000000c18168981 */ /* 0x0004e4000c1e1500 */
[----:B--2---:R-:W-:Y:S02]  /*226d0*/  @!P0 IMAD.MOV.U32 R24, RZ, RZ, R12 ;  /* 0x000000ffff188224 */ /* 0x004fe400078e000c */
[----:B----4-:R-:W-:Y:S02]  /*226e0*/  @!P0 IMAD.MOV.U32 R25, RZ, RZ, R13 ;  /* 0x000000ffff198224 */ /* 0x010fe400078e000d */
[----:B------:R-:W-:Y:S02]  /*226f0*/  @!P1 IMAD.MOV.U32 R27, RZ, RZ, R9 ;  /* 0x000000ffff1b9224 */ /* 0x000fe400078e0009 */
[----:B------:R-:W-:Y:S01]  /*22700*/  @!P1 IMAD.MOV.U32 R26, RZ, RZ, R8 ;  /* 0x000000ffff1a9224 */ /* 0x000fe200078e0008 */
[----:B------:R-:W2:Y:S04]  /*22710*/  LDL R9, [R1+0x12b0] ;  /* 0x0012b00001097983 */ /* 0x000ea80000100800 */
[----:B------:R0:W4:Y:S04]  /*22720*/  @!P0 LDG.E.U16 R23, desc[UR12][R24.64] ;  /* 0x0000000c18178981 */ /* 0x000128000c1e1500 */
[----:B------:R-:W4:Y:S01]  /*22730*/  LDL R8, [R1+0x12bc] ;  /* 0x0012bc0001087983 */ /* 0x000f220000100800 */
[----:B------:R-:W-:-:S02]  /*22740*/  @!P1 IMAD.MOV.U32 R28, RZ, RZ, R2 ;  /* 0x000000ffff1c9224 */ /* 0x000fc400078e0002 */
[----:B------:R-:W-:Y:S01]  /*22750*/  @!P1 IMAD.MOV.U32 R29, RZ, RZ, R3 ;  /* 0x000000ffff1d9224 */ /* 0x000fe200078e0003 */
[----:B------:R-:W4:Y:S04]  /*22760*/  LDL R2, [R1+0x12fc] ;  /* 0x0012fc0001027983 */ /* 0x000f280000100800 */
[----:B------:R-:W4:Y:S04]  /*22770*/  LDL R3, [R1+0x12f0] ;  /* 0x0012f00001037983 */ /* 0x000f280000100800 */
[----:B------:R-:W4:Y:S04]  /*22780*/  LDL R13, [R1+0x1328] ;  /* 0x00132800010d7983 */ /* 0x000f280000100800 */
[----:B------:R-:W4:Y:S01]  /*22790*/  LDL R12, [R1+0x1334] ;  /* 0x00133400010c7983 */ /* 0x000f220000100800 */
[----:B0-----:R-:W-:-:S02]  /*227a0*/  PRMT R24, RZ, 0x7610, R24 ;  /* 0x00007610ff187816 */ /* 0x001fc40000000018 */
[----:B------:R-:W-:-:S04]  /*227b0*/  PRMT R25, RZ, 0x7610, R25 ;  /* 0x00007610ff197816 */ /* 0x000fc80000000019 */
[----:B------:R0:W4:Y:S02]  /*227c0*/  @!P1 LDG.E.U16 R24, desc[UR12][R26.64] ;  /* 0x0000000c1a189981 */ /* 0x000124000c1e1500 */
[----:B0-----:R-:W-:Y:S01]  /*227d0*/  @!P0 MOV R26, R6 ;  /* 0x00000006001a8202 */ /* 0x001fe20000000f00 */
[----:B------:R-:W-:Y:S01]  /*227e0*/  @!P0 IMAD.MOV.U32 R27, RZ, RZ, R7 ;  /* 0x000000ffff1b8224 */ /* 0x000fe200078e0007 */
[----:B------:R-:W4:Y:S04]  /*227f0*/  LDL R6, [R1+0x12f4] ;  /* 0x0012f40001067983 */ /* 0x000f280000100800 */
[----:B------:R-:W4:Y:S04]  /*22800*/  LDL R7, [R1+0x12e8] ;  /* 0x0012e80001077983 */ /* 0x000f280000100800 */
[----:B------:R0:W4:Y:S02]  /*22810*/  @!P0 LDG.E.U16 R25, desc[UR12][R26.64] ;  /* 0x0000000c1a198981 */ /* 0x000124000c1e1500 */
[----:B0-----:R-:W-:-:S06]  /*22820*/  PRMT R26, RZ, 0x7610, R26 ;  /* 0x00007610ff1a7816 */ /* 0x001fcc000000001a */
[----:B------:R0:W4:Y:S01]  /*22830*/  @!P1 LDG.E.U16 R26, desc[UR12][R28.64] ;  /* 0x0000000c1c1a9981 */ /* 0x000122000c1e1500 */
[----:B---3--:R-:W-:-:S03]  /*22840*/  @!P1 MOV R31, R5 ;  /* 0x00000005001f9202 */ /* 0x008fc60000000f00 */
[----:B------:R-:W3:Y:S01]  /*22850*/  LDL R5, [R1+0x768] ;  /* 0x0007680001057983 */ /* 0x000ee20000100800 */
[----:B0-----:R-:W-:Y:S02]  /*22860*/  @!P0 IMAD.MOV.U32 R28, RZ, RZ, R10 ;  /* 0x000000ffff1c8224 */ /* 0x001fe400078e000a */
[----:B------:R-:W-:Y:S01]  /*22870*/  @!P0 IMAD.MOV.U32 R29, RZ, RZ, R11 ;  /* 0x000000ffff1d8224 */ /* 0x000fe200078e000b */
[----:B------:R-:W3:Y:S04]  /*22880*/  LDL R10, [R1+0x133c] ;  /* 0x00133c00010a7983 */ /* 0x000ee80000100800 */
[----:B------:R-:W3:Y:S01]  /*22890*/  LDL R11, [R1+0x1330] ;  /* 0x00133000010b7983 */ /* 0x000ee20000100800 */
[----:B------:R-:W-:-:S03]  /*228a0*/  @!P1 IMAD.MOV.U32 R30, RZ, RZ, R4 ;  /* 0x000000ffff1e9224 */ /* 0x000fc600078e0004 */
[----:B------:R-:W3:Y:S01]  /*228b0*/  LDL R4, [R1+0x76c] ;  /* 0x00076c0001047983 */ /* 0x000ee20000100800 */
[----:B------:R-:W-:-:S06]  /*228c0*/  PRMT R27, RZ, 0x7610, R27 ;  /* 0x00007610ff1b7816 */ /* 0x000fcc000000001b */
[----:B------:R0:W3:Y:S02]  /*228d0*/  @!P0 LDG.E.U16 R27, desc[UR12][R28.64] ;  /* 0x0000000c1c1b8981 */ /* 0x0000e4000c1e1500 */
[----:B0-----:R-:W-:Y:S02]  /*228e0*/  PRMT R28, RZ, 0x7610, R28 ;  /* 0x00007610ff1c7816 */ /* 0x001fe4000000001c */
[----:B------:R-:W-:-:S04]  /*228f0*/  PRMT R29, RZ, 0x7610, R29 ;  /* 0x00007610ff1d7816 */ /* 0x000fc8000000001d */
[----:B------:R2:W3:Y:S02]  /*22900*/  @!P1 LDG.E.U16 R28, desc[UR12][R30.64] ;  /* 0x0000000c1e1c9981 */ /* 0x0004e4000c1e1500 */
[----:B--2---:R-:W-:Y:S02]  /*22910*/  @!P0 IMAD.MOV.U32 R31, RZ, RZ, R9 ;  /* 0x000000ffff1f8224 */ /* 0x004fe400078e0009 */
[----:B----4-:R-:W-:Y:S01]  /*22920*/  @!P0 IMAD.MOV.U32 R30, RZ, RZ, R8 ;  /* 0x000000ffff1e8224 */ /* 0x010fe200078e0008 */
[----:B------:R-:W2:Y:S04]  /*22930*/  LDL R9, [R1+0x760] ;  /* 0x0007600001097983 */ /* 0x000ea80000100800 */
[----:B------:R-:W4:Y:S04]  /*22940*/  LDL R8, [R1+0x764] ;  /* 0x0007640001087983 */ /* 0x000f280000100800 */
[----:B------:R0:W4:Y:S02]  /*22950*/  @!P0 LDG.E.U16 R29, desc[UR12][R30.64] ;  /* 0x0000000c1e1d8981 */ /* 0x000124000c1e1500 */
[----:B0-----:R-:W-:-:S02]  /*22960*/  @!P1 IMAD.MOV.U32 R30, RZ, RZ, R6 ;  /* 0x000000ffff1e9224 */ /* 0x001fc400078e0006 */
[----:B------:R-:W-:Y:S01]  /*22970*/  @!P1 IMAD.MOV.U32 R31, RZ, RZ, R7 ;  /* 0x000000ffff1f9224 */ /* 0x000fe200078e0007 */
[----:B------:R-:W4:Y:S04]  /*22980*/  LDL R6, [R1+0x1244] ;  /* 0x0012440001067983 */ /* 0x000f280000100800 */
[----:B------:R-:W4:Y:S04]  /*22990*/  LDL R7, [R1+0x1238] ;  /* 0x0012380001077983 */ /* 0x000f280000100800 */
[----:B------:R0:W4:Y:S02]  /*229a0*/  @!P1 LDG.E.U16 R33, desc[UR12][R30.64] ;  /* 0x0000000c1e219981 */ /* 0x000124000c1e1500 */
[----:B0-----:R-:W-:-:S02]  /*229b0*/  @!P0 IMAD.MOV.U32 R30, RZ, RZ, R2 ;  /* 0x000000ffff1e8224 */ /* 0x001fc400078e0002 */
[----:B------:R-:W-:Y:S01]  /*229c0*/  @!P0 IMAD.MOV.U32 R31, RZ, RZ, R3 ;  /* 0x000000ffff1f8224 */ /* 0x000fe200078e0003 */
[----:B------:R-:W4:Y:S04]  /*229d0*/  LDL R2, [R1+0x124c] ;  /* 0x00124c0001027983 */ /* 0x000f280000100800 */
[----:B------:R-:W4:Y:S04]  /*229e0*/  LDL R3, [R1+0x1240] ;  /* 0x0012400001037983 */ /* 0x000f280000100800 */
[----:B------:R0:W4:Y:S02]  /*229f0*/  @!P0 LDG.E.U16 R35, desc[UR12][R30.64] ;  /* 0x0000000c1e238981 */ /* 0x000124000c1e1500 */
[----:B0-----:R-:W-:Y:S01]  /*22a00*/  @!P1 MOV R30, R12 ;  /* 0x0000000c001e9202 */ /* 0x001fe20000000f00 */
[----:B------:R-:W-:Y:S01]  /*22a10*/  @!P1 IMAD.MOV.U32 R31, RZ, RZ, R13 ;  /* 0x000000ffff1f9224 */ /* 0x000fe200078e000d */
[----:B------:R-:W-:Y:S01]  /*22a20*/  PRMT R43, RZ, 0x7610, R43 ;  /* 0x00007610ff2b7816 */ /* 0x000fe2000000002b */
[----:B------:R-:W4:Y:S04]  /*22a30*/  LDL R13, [R1+0x128c] ;  /* 0x00128c00010d7983 */ /* 0x000f280000100800 */
[----:B------:R3:W4:Y:S04]  /*22a40*/  @!P1 LDG.E.U16 R37, desc[UR12][R30.64] ;  /* 0x0000000c1e259981 */ /* 0x000728000c1e1500 */
[----:B------:R-:W4:Y:S01]  /*22a50*/  LDL R12, [R1+0x12b8] ;  /* 0x0012b800010c7983 */ /* 0x000f220000100800 */
[----:B---3--:R-:W-:-:S02]  /*22a60*/  @!P0 IMAD.MOV.U32 R30, RZ, RZ, R10 ;  /* 0x000000ffff1e8224 */ /* 0x008fc400078e000a */
[----:B------:R-:W-:Y:S01]  /*22a70*/  @!P0 IMAD.MOV.U32 R31, RZ, RZ, R11 ;  /* 0x000000ffff1f8224 */ /* 0x000fe200078e000b */
[----:B------:R-:W-:Y:S01]  /*22a80*/  PRMT R45, RZ, 0x7610, R45 ;  /* 0x00007610ff2d7816 */ /* 0x000fe2000000002d */
[----:B------:R-:W3:Y:S04]  /*22a90*/  LDL R11, [R1+0x12c4] ;  /* 0x0012c400010b7983 */ /* 0x000ee80000100800 */
[----:B------:R0:W3:Y:S04]  /*22aa0*/  @!P0 LDG.E.U16 R39, desc[UR12][R30.64] ;  /* 0x0000000c1e278981 */ /* 0x0000e8000c1e1500 */
[----:B------:R-:W3:Y:S01]  /*22ab0*/  LDL R10, [R1+0x12c0] ;  /* 0x0012c000010a7983 */ /* 0x000ee20000100800 */
[----:B0-----:R-:W-:-:S03]  /*22ac0*/  @!P1 IMAD.MOV.U32 R31, RZ, RZ, R5 ;  /* 0x000000ffff1f9224 */ /* 0x001fc600078e0005 */
[----:B------:R-:W3:Y:S01]  /*22ad0*/  LDL R5, [R1+0x1278] ;  /* 0x0012780001057983 */ /* 0x000ee20000100800 */
[----:B------:R-:W-:-:S03]  /*22ae0*/  @!P1 IMAD.MOV.U32 R30, RZ, RZ, R4 ;  /* 0x000000ffff1e9224 */ /* 0x000fc600078e0004 */
[----:B------:R-:W3:Y:S04]  /*22af0*/  LDL R4, [R1+0x1284] ;  /* 0x0012840001047983 */ /* 0x000ee80000100800 */
[----:B------:R2:W3:Y:S01]  /*22b00*/  @!P1 LDG.E.U16 R41, desc[UR12][R30.64] ;  /* 0x0000000c1e299981 */ /* 0x0004e2000c1e1500 */
[----:B------:R-:W-:Y:S02]  /*22b10*/  PRMT R47, RZ, 0x7610, R47 ;  /* 0x00007610ff2f7816 */ /* 0x000fe4000000002f */
[----:B--2---:R-:W-:Y:S01]  /*22b20*/  @!P0 MOV R31, R9 ;  /* 0x00000009001f8202 */ /* 0x004fe20000000f00 */
[----:B----4-:R-:W-:Y:S01]  /*22b30*/  @!P0 IMAD.MOV.U32 R30, RZ, RZ, R8 ;  /* 0x000000ffff1e8224 */ /* 0x010fe200078e0008 */
[----:B------:R-:W2:Y:S04]  /*22b40*/  LDL R9, [R1+0x12cc] ;  /* 0x0012cc0001097983 */ /* 0x000ea80000100800 */
[----:B------:R-:W4:Y:S04]  /*22b50*/  LDL R8, [R1+0x12f8] ;  /* 0x0012f80001087983 */ /* 0x000f280000100800 */
[----:B------:R0:W4:Y:S02]  /*22b60*/  @!P0 LDG.E.U16 R43, desc[UR12][R30.64] ;  /* 0x0000000c1e2b8981 */ /* 0x000124000c1e1500 */
[----:B0-----:R-:W-:-:S02]  /*22b70*/  @!P1 IMAD.MOV.U32 R30, RZ, RZ, R6 ;  /* 0x000000ffff1e9224 */ /* 0x001fc400078e0006 */
[----:B------:R-:W-:Y:S02]  /*22b80*/  @!P1 IMAD.MOV.U32 R31, RZ, RZ, R7 ;  /* 0x000000ffff1f9224 */ /* 0x000fe400078e0007 */
[----:B------:R-:W4:Y:S04]  /*22b90*/  LDL R7, [R1+0x1304] ;  /* 0x0013040001077983 */ /* 0x000f280000100800 */
[----:B------:R0:W4:Y:S04]  /*22ba0*/  @!P1 LDG.E.U16 R45, desc[UR12][R30.64] ;  /* 0x0000000c1e2d9981 */ /* 0x000128000c1e1500 */
[----:B------:R-:W4:Y:S04]  /*22bb0*/  LDL.LU R52, [R1+0x1dc] ;  /* 0x0001dc0001347983 */ /* 0x000f280000300800 */
[----:B------:R-:W4:Y:S04]  /*22bc0*/  LDL.LU R54, [R1+0x1c8] ;  /* 0x0001c80001367983 */ /* 0x000f280000300800 */
[----:B------:R-:W4:Y:S04]  /*22bd0*/  LDL.LU R56, [R1+0x1c4] ;  /* 0x0001c40001387983 */ /* 0x000f280000300800 */
[----:B------:R-:W4:Y:S04]  /*22be0*/  LDL.LU R58, [R1+0x1b0] ;  /* 0x0001b000013a7983 */ /* 0x000f280000300800 */
[----:B------:R-:W4:Y:S01]  /*22bf0*/  LDL.LU R60, [R1+0x1ac] ;  /* 0x0001ac00013c7983 */ /* 0x000f220000300800 */
[----:B0-----:R-:W-:-:S02]  /*22c00*/  @!P0 IMAD.MOV.U32 R30, RZ, RZ, R2 ;  /* 0x000000ffff1e8224 */ /* 0x001fc400078e0002 */
[----:B------:R-:W-:Y:S01]  /*22c10*/  @!P0 IMAD.MOV.U32 R31, RZ, RZ, R3 ;  /* 0x000000ffff1f8224 */ /* 0x000fe200078e0003 */
[----:B------:R-:W4:Y:S04]  /*22c20*/  LDL.LU R2, [R1+0x198] ;  /* 0x0001980001027983 */ /* 0x000f280000300800 */
[----:B------:R-:W4:Y:S04]  /*22c30*/  LDL.LU R3, [R1+0x194] ;  /* 0x0001940001037983 */ /* 0x000f280000300800 */
[----:B------:R-:W4:Y:S04]  /*22c40*/  LDL R6, [R1+0x1300] ;  /* 0x0013000001067983 */ /* 0x000f280000100800 */
[----:B------:R3:W4:Y:S02]  /*22c50*/  @!P0 LDG.E.U16 R47, desc[UR12][R30.64] ;  /* 0x0000000c1e2f8981 */ /* 0x000724000c1e1500 */
[----:B---3--:R-:W-:-:S02]  /*22c60*/  @!P1 IMAD.MOV.U32 R31, RZ, RZ, R5 ;  /* 0x000000ffff1f9224 */ /* 0x008fc400078e0005 */
[----:B------:R-:W3:Y:S01]  /*22c70*/  LDL R5, [R1+0x130c] ;  /* 0x00130c0001057983 */ /* 0x000ee20000100800 */
[----:B------:R-:W-:-:S03]  /*22c80*/  @!P1 IMAD.MOV.U32 R30, RZ, RZ, R4 ;  /* 0x000000ffff1e9224 */ /* 0x000fc600078e0004 */
[----:B------:R-:W3:Y:S01]  /*22c90*/  LDL R4, [R1+0x1348] ;  /* 0x0013480001047983 */ /* 0x000ee20000100800 */
[----:B------:R-:W-:Y:S02]  /*22ca0*/  PRMT R49, RZ, 0x7610, R49 ;  /* 0x00007610ff317816 */ /* 0x000fe40000000031 */
[----:B------:R-:W-:Y:S01]  /*22cb0*/  PRMT R51, RZ, 0x7610, R51 ;  /* 0x00007610ff337816 */ /* 0x000fe20000000033 */
[----:B------:R-:W0:Y:S03]  /*22cc0*/  S2R R50, SR_TID.X ;  /* 0x0000000000327919 */ /* 0x000e260000002100 */
[----:B------:R1:W3:Y:S01]  /*22cd0*/  @!P1 LDG.E.U16 R49, desc[UR12][R30.64] ;  /* 0x0000000c1e319981 */ /* 0x0002e2000c1e1500 */
[----:B------:R-:W-:Y:S02]  /*22ce0*/  PRMT R53, RZ, 0x7610, R53 ;  /* 0x00007610ff357816 */ /* 0x000fe40000000035 */
[----:B-1----:R-:W-:Y:S01]  /*22cf0*/  @!P0 MOV R30, R13 ;  /* 0x0000000d001e8202 */ /* 0x002fe20000000f00 */
[----:B------:R-:W-:-:S05]  /*22d00*/  @!P0 IMAD.MOV.U32 R31, RZ, RZ, R14 ;  /* 0x000000ffff1f8224 */ /* 0x000fca00078e000e */
[----:B------:R1:W3:Y:S01]  /*22d10*/  @!P0 LDG.E.U16 R51, desc[UR12][R30.64] ;  /* 0x0000000c1e338981 */ /* 0x0002e2000c1e1500 */
[----:B------:R-:W-:Y:S01]  /*22d20*/  PRMT R55, RZ, 0x7610, R55 ;  /* 0x00007610ff377816 */ /* 0x000fe20000000037 */
[----:B-1----:R-:W-:Y:S02]  /*22d30*/  @!P1 IMAD.MOV.U32 R30, RZ, RZ, R11 ;  /* 0x000000ffff1e9224 */ /* 0x002fe400078e000b */
[----:B------:R-:W-:-:S05]  /*22d40*/  @!P1 IMAD.MOV.U32 R31, RZ, RZ, R12 ;  /* 0x000000ffff1f9224 */ /* 0x000fca00078e000c */
[----:B------:R1:W3:Y:S01]  /*22d50*/  @!P1 LDG.E.U16 R53, desc[UR12][R30.64] ;  /* 0x0000000c1e359981 */ /* 0x0002e2000c1e1500 */
[----:B------:R-:W-:Y:S01]  /*22d60*/  PRMT R57, RZ, 0x7610, R57 ;  /* 0x00007610ff397816 */ /* 0x000fe20000000039 */
[----:B-1----:R-:W-:Y:S01]  /*22d70*/  @!P0 IMAD.MOV.U32 R31, RZ, RZ, R10 ;  /* 0x000000ffff1f8224 */ /* 0x002fe200078e000a */
[----:B------:R-:W-:Y:S02]  /*22d80*/  PRMT R59, RZ, 0x7610, R59 ;  /* 0x00007610ff3b7816 */ /* 0x000fe4000000003b */
[----:B------:R-:W-:Y:S02]  /*22d90*/  PRMT R61, RZ, 0x7610, R61 ;  /* 0x00007610ff3d7816 */ /* 0x000fe4000000003d */
[----:B0-----:R-:W-:Y:S01]  /*22da0*/  LOP3.LUT R50, R50, 0x1f, RZ, 0xc0, !PT ;  /* 0x0000001f32327812 */ /* 0x001fe200078ec0ff */
[----:B------:R-:W-:Y:S04]  /*22db0*/  STL [R1+0x135c], R0 ;  /* 0x00135c0001007387 */ /* 0x000fe80000100800 */
[----:B------:R-:W3:Y:S04]  /*22dc0*/  LDL.LU R15, [R1+0x180] ;  /* 0x00018000010f7983 */ /* 0x000ee80000300800 */
[----:B------:R-:W3:Y:S04]  /*22dd0*/  LDL.LU R14, [R1+0x17c] ;  /* 0x00017c00010e7983 */ /* 0x000ee80000300800 */
[----:B------:R-:W3:Y:S04]  /*22de0*/  LDL.LU R13, [R1+0x158] ;  /* 0x00015800010d7983 */ /* 0x000ee80000300800 */
[----:B------:R-:W3:Y:S04]  /*22df0*/  LDL.LU R12, [R1+0x154] ;  /* 0x00015400010c7983 */ /* 0x000ee80000300800 */
[----:B------:R-:W3:Y:S04]  /*22e00*/  LDL.LU R11, [R1+0x140] ;  /* 0x00014000010b7983 */ /* 0x000ee80000300800 */
[----:B------:R-:W3:Y:S01]  /*22e10*/  LDL.LU R10, [R1+0x13c] ;  /* 0x00013c00010a7983 */ /* 0x000ee20000300800 */
[----:B--2---:R-:W-:-:S03]  /*22e20*/  @!P0 IMAD.MOV.U32 R30, RZ, RZ, R9 ;  /* 0x000000ffff1e8224 */ /* 0x004fc600078e0009 */
[----:B------:R-:W2:Y:S04]  /*22e30*/  LDL.LU R9, [R1+0x128] ;  /* 0x0001280001097983 */ /* 0x000ea80000300800 */
[----:B------:R4:W2:Y:S02]  /*22e40*/  @!P0 LDG.E.U16 R55, desc[UR12][R30.64] ;  /* 0x0000000c1e378981 */ /* 0x0008a4000c1e1500 */
[----:B----4-:R-:W-:Y:S02]  /*22e50*/  @!P1 MOV R31, R8 ;  /* 0x00000008001f9202 */ /* 0x010fe40000000f00 */
[----:B------:R-:W4:Y:S01]  /*22e60*/  LDL.LU R8, [R1+0x124] ;  /* 0x0001240001087983 */ /* 0x000f220000300800 */
[----:B------:R-:W-:-:S03]  /*22e70*/  @!P1 IMAD.MOV.U32 R30, RZ, RZ, R7 ;  /* 0x000000ffff1e9224 */ /* 0x000fc600078e0007 */
[----:B------:R-:W4:Y:S04]  /*22e80*/  LDL.LU R7, [R1+0x110] ;  /* 0x0001100001077983 */ /* 0x000f280000300800 */
[----:B------:R0:W4:Y:S02]  /*22e90*/  @!P1 LDG.E.U16 R57, desc[UR12][R30.64] ;  /* 0x0000000c1e399981 */ /* 0x000124000c1e1500 */
[----:B0-----:R-:W-:Y:S02]  /*22ea0*/  @!P0 IMAD.MOV.U32 R31, RZ, RZ, R6 ;  /* 0x000000ffff1f8224 */ /* 0x001fe400078e0006 */
[----:B------:R-:W4:Y:S01]  /*22eb0*/  LDL.LU R6, [R1+0x10c] ;  /* 0x00010c0001067983 */ /* 0x000f220000300800 */
[----:B---3--:R-:W-:-:S03]  /*22ec0*/  @!P0 IMAD.MOV.U32 R30, RZ, RZ, R5 ;  /* 0x000000ffff1e8224 */ /* 0x008fc600078e0005 */
[----:B------:R-:W3:Y:S04]  /*22ed0*/  LDL.LU R5, [R1+0xf8] ;  /* 0x0000f80001057983 */ /* 0x000ee80000300800 */
[----:B------:R0:W3:Y:S02]  /*22ee0*/  @!P0 LDG.E.U16 R59, desc[UR12][R30.64] ;  /* 0x0000000c1e3b8981 */ /* 0x0000e4000c1e1500 */
[----:B0-----:R-:W-:Y:S02]  /*22ef0*/  @!P0 IMAD.MOV.U32 R30, RZ, RZ, R4 ;  /* 0x000000ffff1e8224 */ /* 0x001fe400078e0004 */
[----:B------:R-:W-:Y:S01]  /*22f00*/  @!P0 IMAD.MOV.U32 R31, RZ, RZ, R0 ;  /* 0x000000ffff1f8224 */ /* 0x000fe200078e0000 */
[----:B------:R-:W3:Y:S04]  /*22f10*/  LDL.LU R4, [R1+0xf4] ;  /* 0x0000f40001047983 */ /* 0x000ee80000300800 */
[----:B------:R-:W3:Y:S04]  /*22f20*/  LDL.LU R32, [R1+0xe0] ;  /* 0x0000e00001207983 */ /* 0x000ee80000300800 */
[----:B------:R-:W3:Y:S04]  /*22f30*/  LDL.LU R34, [R1+0xdc] ;  /* 0x0000dc0001227983 */ /* 0x000ee80000300800 */
[----:B------:R-:W3:Y:S04]  /*22f40*/  LDL.LU R40, [R1+0xc8] ;  /* 0x0000c80001287983 */ /* 0x000ee80000300800 */
[----:B------:R0:W3:Y:S04]  /*22f50*/  @!P0 LDG.E.U16 R61, desc[UR12][R30.64] ;  /* 0x0000000c1e3d8981 */ /* 0x0000e8000c1e1500 */
[----:B------:R-:W3:Y:S01]  /*22f60*/  LDL.LU R42, [R1+0xc4] ;  /* 0x0000c400012a7983 */ /* 0x000ee20000300800 */
[----:B0-----:R-:W-:-:S05]  /*22f70*/  IMAD.SHL.U32 R30, R50, 0x2, RZ ;  /* 0x00000002321e7824 */ /* 0x001fca00078e00ff */
[----:B------:R-:W-:-:S05]  /*22f80*/  LOP3.LUT R30, R30, 0x10, RZ, 0x3c, !PT ;  /* 0x000000101e1e7812 */ /* 0x000fca00078e3cff */
[----:B------:R0:W-:Y:S04]  /*22f90*/  STS.U16 [R30+UR5+0x680], R52 ;  /* 0x000680341e007988 */ /* 0x0001e80008000405 */
[----:B------:R1:W-:Y:S04]  /*22fa0*/  STS.U16 [R30+UR5+0x880], R54 ;  /* 0x000880361e007988 */ /* 0x0003e80008000405 */
[----:B------:R-:W-:Y:S04]  /*22fb0*/  STS.U16 [R30+UR5+0x8c0], R56 ;  /* 0x0008c0381e007988 */ /* 0x000fe80008000405 */
[----:B------:R-:W-:Y:S04]  /*22fc0*/  STS.U16 [R30+UR5+0xac0], R58 ;  /* 0x000ac03a1e007988 */ /* 0x000fe80008000405 */
[----:B------:R-:W-:Y:S04]  /*22fd0*/  STS.U16 [R30+UR5+0xa80], R60 ;  /* 0x000a803c1e007988 */ /* 0x000fe80008000405 */
[----:B------:R-:W-:Y:S04]  /*22fe0*/  STS.U16 [R30+UR5+0xc80], R2 ;  /* 0x000c80021e007988 */ /* 0x000fe80008000405 */
[----:B------:R1:W-:Y:S04]  /*22ff0*/  STS.U16 [R30+UR5+0xcc0], R3 ;  /* 0x000cc0031e007988 */ /* 0x0003e80008000405 */
[----:B0-----:R-:W3:Y:S04]  /*23000*/  LDL.LU R52, [R1+0xb0] ;  /* 0x0000b00001347983 */ /* 0x001ee80000300800 */
[----:B-1----:R-:W3:Y:S04]  /*23010*/  LDL.LU R54, [R1+0xac] ;  /* 0x0000ac0001367983 */ /* 0x002ee80000300800 */
        /* <DEDUP_REMOVED lines=14> */
[----:B------:R1:W-:Y:S04]  /*23100*/  STS.U16 [R30+UR5+0xe80], R14 ;  /* 0x000e800e1e007988 */ /* 0x0003e80008000405 */
[----:B------:R0:W-:Y:S04]  /*23110*/  STS.U16 [R30+UR5+0x1080], R13 ;  /* 0x0010800d1e007988 */ /* 0x0001e80008000405 */
[----:B------:R0:W-:Y:S04]  /*23120*/  STS.U16 [R30+UR5+0x10c0], R12 ;  /* 0x0010c00c1e007988 */ /* 0x0001e80008000405 */
[----:B------:R1:W-:Y:S04]  /*23130*/  STS.U16 [R30+UR5+0x12c0], R11 ;  /* 0x0012c00b1e007988 */ /* 0x0003e80008000405 */
[----:B------:R1:W-:Y:S04]  /*23140*/  STS.U16 [R30+UR5+0x1280], R10 ;  /* 0x0012800a1e007988 */ /* 0x0003e80008000405 */
[----:B0-----:R-:W3:Y:S04]  /*23150*/  LDL.LU R15, [R1+0x1eb8] ;  /* 0x001eb800010f7983 */ /* 0x001ee80000300800 */
[----:B-1----:R-:W3:Y:S04]  /*23160*/  LDL.LU R14, [R1+0x1eb4] ;  /* 0x001eb400010e7983 */ /* 0x002ee80000300800 */
[----:B------:R-:W3:Y:S04]  /*23170*/  LDL.LU R13, [R1+0x1eb0] ;  /* 0x001eb000010d7983 */ /* 0x000ee80000300800 */
[----:B------:R-:W3:Y:S04]  /*23180*/  LDL.LU R12, [R1+0x1eac] ;  /* 0x001eac00010c7983 */ /* 0x000ee80000300800 */
[----:B------:R-:W3:Y:S04]  /*23190*/  LDL.LU R11, [R1+0x1ea8] ;  /* 0x001ea800010b7983 */ /* 0x000ee80000300800 */
[----:B------:R-:W3:Y:S04]  /*231a0*/  LDL.LU R10, [R1+0x1ea4] ;  /* 0x001ea400010a7983 */ /* 0x000ee80000300800 */
[----:B--2---:R0:W-:Y:S04]  /*231b0*/  STS.U16 [R30+UR5+0x1480], R9 ;  /* 0x001480091e007988 */ /* 0x0041e80008000405 */
[----:B0-----:R-:W2:Y:S04]  /*231c0*/  LDL.LU R9, [R1+0x1ea0] ;  /* 0x001ea00001097983 */ /* 0x001ea80000300800 */
[----:B----4-:R0:W-:Y:S04]  /*231d0*/  STS.U16 [R30+UR5+0x14c0], R8 ;  /* 0x0014c0081e007988 */ /* 0x0101e80008000405 */
[----:B0-----:R-:W4:Y:S04]  /*231e0*/  LDL.LU R8, [R1+0x1e9c] ;  /* 0x001e9c0001087983 */ /* 0x001f280000300800 */
[----:B------:R0:W-:Y:S04]  /*231f0*/  STS.U16 [R30+UR5+0x16c0], R7 ;  /* 0x0016c0071e007988 */ /* 0x0001e80008000405 */
[----:B0-----:R-:W2:Y:S04]  /*23200*/  LDL.LU R7, [R1+0x1e98] ;  /* 0x001e980001077983 */ /* 0x001ea80000300800 */
[----:B------:R0:W-:Y:S04]  /*23210*/  STS.U16 [R30+UR5+0x1680], R6 ;  /* 0x001680061e007988 */ /* 0x0001e80008000405 */
[----:B0-----:R-:W2:Y:S04]  /*23220*/  LDL.LU R6, [R1+0x1e94] ;  /* 0x001e940001067983 */ /* 0x001ea80000300800 */
[----:B---3--:R0:W-:Y:S04]  /*23230*/  STS.U16 [R30+UR5+0x1880], R5 ;  /* 0x001880051e007988 */ /* 0x0081e80008000405 */
[----:B0-----:R-:W3:Y:S04]  /*23240*/  LDL.LU R5, [R1+0x1e90] ;  /* 0x001e900001057983 */ /* 0x001ee80000300800 */
[----:B------:R0:W-:Y:S04]  /*23250*/  STS.U16 [R30+UR5+0x18c0], R4 ;  /* 0x0018c0041e007988 */ /* 0x0001e80008000405 */
[----:B------:R1:W-:Y:S04]  /*23260*/  STS.U16 [R30+UR5+0x1ac0], R32 ;  /* 0x001ac0201e007988 */ /* 0x0003e80008000405 */
[----:B------:R0:W-:Y:S04]  /*23270*/  STS.U16 [R30+UR5+0x1a80], R34 ;  /* 0x001a80221e007988 */ /* 0x0001e80008000405 */
[----:B------:R0:W-:Y:S04]  /*23280*/  STS.U16 [R30+UR5+0x1c80], R40 ;  /* 0x001c80281e007988 */ /* 0x0001e80008000405 */
[----:B------:R1:W-:Y:S04]  /*23290*/  STS.U16 [R30+UR5+0x1cc0], R42 ;  /* 0x001cc02a1e007988 */ /* 0x0003e80008000405 */
[----:B0-----:R-:W2:Y:S04]  /*232a0*/  LDL.LU R4, [R1+0x1e8c] ;  /* 0x001e8c0001047983 */ /* 0x001ea80000300800 */
[----:B-1----:R-:W2:Y:S04]  /*232b0*/  LDL.LU R32, [R1+0x1e88] ;  /* 0x001e880001207983 */ /* 0x002ea80000300800 */
[----:B------:R-:W2:Y:S04]  /*232c0*/  LDL.LU R34, [R1+0x1e84] ;  /* 0x001e840001227983 */ /* 0x000ea80000300800 */
[----:B------:R-:W2:Y:S04]  /*232d0*/  LDL.LU R40, [R1+0x1e80] ;  /* 0x001e800001287983 */ /* 0x000ea80000300800 */
[----:B------:R-:W2:Y:S04]  /*232e0*/  LDL.LU R42, [R1+0x1e7c] ;  /* 0x001e7c00012a7983 */ /* 0x000ea80000300800 */
[----:B------:R0:W-:Y:S04]  /*232f0*/  STS.U16 [R30+UR5+0x1ec0], R52 ;  /* 0x001ec0341e007988 */ /* 0x0001e80008000405 */
[----:B------:R1:W-:Y:S04]  /*23300*/  STS.U16 [R30+UR5+0x1e80], R54 ;  /* 0x001e80361e007988 */ /* 0x0003e80008000405 */
[----:B------:R1:W-:Y:S04]  /*23310*/  STS.U16 [R30+UR5+0x2080], R3 ;  /* 0x002080031e007988 */ /* 0x0003e80008000405 */
[----:B0-----:R-:W2:Y:S04]  /*23320*/  LDL.LU R52, [R1+0x1e78] ;  /* 0x001e780001347983 */ /* 0x001ea80000300800 */
[----:B-1----:R-:W2:Y:S04]  /*23330*/  LDL.LU R54, [R1+0x1e74] ;  /* 0x001e740001367983 */ /* 0x002ea80000300800 */
[----:B------:R-:W2:Y:S04]  /*23340*/  LDL.LU R3, [R1+0x1e70] ;  /* 0x001e700001037983 */ /* 0x000ea80000300800 */
        /* <DEDUP_REMOVED lines=8> */
[----:B------:R-:W4:Y:S04]  /*233d0*/  LDL.LU R36, [R1+0x1fc] ;  /* 0x0001fc0001247983 */ /* 0x000f280000300800 */
[----:B------:R-:W4:Y:S04]  /*233e0*/  LDL.LU R38, [R1+0x1f8] ;  /* 0x0001f80001267983 */ /* 0x000f280000300800 */
[----:B------:R-:W4:Y:S04]  /*233f0*/  LDL.LU R44, [R1+0x1ec] ;  /* 0x0001ec00012c7983 */ /* 0x000f280000300800 */
[----:B------:R0:W-:Y:S04]  /*23400*/  STS.U16 [R30+UR5+0x2680], R48 ;  /* 0x002680301e007988 */ /* 0x0001e80008000405 */
[----:B------:R-:W4:Y:S04]  /*23410*/  LDL.LU R46, [R1+0x1e8] ;  /* 0x0001e800012e7983 */ /* 0x000f280000300800 */
[----:B------:R1:W-:Y:S04]  /*23420*/  STS.U16 [R30+UR5+0x2880], R50 ;  /* 0x002880321e007988 */ /* 0x0003e80008000405 */
[----:B------:R0:W-:Y:S04]  /*23430*/  STS.U16 [R30+UR5+0x28c0], R56 ;  /* 0x0028c0381e007988 */ /* 0x0001e80008000405 */
[----:B------:R0:W-:Y:S04]  /*23440*/  STS.U16 [R30+UR5+0x2ac0], R58 ;  /* 0x002ac03a1e007988 */ /* 0x0001e80008000405 */
[----:B------:R1:W-:Y:S04]  /*23450*/  STS.U16 [R30+UR5+0x2a80], R60 ;  /* 0x002a803c1e007988 */ /* 0x0003e80008000405 */
[----:B------:R1:W-:Y:S04]  /*23460*/  STS.U16 [R30+UR5+0x2c80], R2 ;  /* 0x002c80021e007988 */ /* 0x0003e80008000405 */
[----:B0-----:R-:W4:Y:S04]  /*23470*/  LDL.LU R48, [R1+0x1d8] ;  /* 0x0001d80001307983 */ /* 0x001f280000300800 */
[----:B-1----:R-:W4:Y:S04]  /*23480*/  LDL.LU R50, [R1+0x1d4] ;  /* 0x0001d40001327983 */ /* 0x002f280000300800 */
[----:B------:R-:W4:Y:S04]  /*23490*/  LDL.LU R56, [R1+0x1c0] ;  /* 0x0001c00001387983 */ /* 0x000f280000300800 */
[----:B------:R-:W4:Y:S04]  /*234a0*/  LDL.LU R58, [R1+0x1bc] ;  /* 0x0001bc00013a7983 */ /* 0x000f280000300800 */
[----:B------:R-:W4:Y:S04]  /*234b0*/  LDL.LU R60, [R1+0x1a8] ;  /* 0x0001a800013c7983 */ /* 0x000f280000300800 */
[----:B------:R-:W4:Y:S04]  /*234c0*/  LDL.LU R2, [R1+0x1a4] ;  /* 0x0001a40001027983 */ /* 0x000f280000300800 */
[----:B--2---:R0:W-:Y:S04]  /*234d0*/  STS.U16 [R30+UR5+0x2cc0], R3 ;  /* 0x002cc0031e007988 */ /* 0x0041e80008000405 */
[----:B------:R1:W-:Y:S04]  /*234e0*/  STS.U16 [R30+UR5+0x2ec0], R54 ;  /* 0x002ec0361e007988 */ /* 0x0003e80008000405 */
[----:B0-----:R-:W2:Y:S01]  /*234f0*/  LDL.LU R3, [R1+0x190] ;  /* 0x0001900001037983 */ /* 0x001ea20000300800 */
[----:B-1----:R-:W0:Y:S03]  /*23500*/  S2R R54, SR_TID.X ;  /* 0x0000000000367919 */ /* 0x002e260000002100 */
[----:B------:R-:W-:Y:S04]  /*23510*/  STS.U16 [R30+UR5+0x2e80], R52 ;  /* 0x002e80341e007988 */ /* 0x000fe80008000405 */
[----:B------:R-:W-:Y:S04]  /*23520*/  STS.U16 [R30+UR5+0x3080], R42 ;  /* 0x0030802a1e007988 */ /* 0x000fe80008000405 */
[----:B------:R-:W-:Y:S04]  /*23530*/  STS.U16 [R30+UR5+0x30c0], R40 ;  /* 0x0030c0281e007988 */ /* 0x000fe80008000405 */
[----:B------:R-:W-:Y:S04]  /*23540*/  STS.U16 [R30+UR5+0x32c0], R4 ;  /* 0x0032c0041e007988 */ /* 0x000fe80008000405 */
[----:B---3--:R-:W-:Y:S04]  /*23550*/  STS.U16 [R30+UR5+0x3280], R5 ;  /* 0x003280051e007988 */ /* 0x008fe80008000405 */
        /* <DEDUP_REMOVED lines=11> */
[----:B------:R-:W-:Y:S01]  /*23610*/  STS.U16 [R30+UR5+0x3e80], R22 ;  /* 0x003e80161e007988 */ /* 0x000fe20008000405 */
[----:B0-----:R-:W-:-:S05]  /*23620*/  LOP3.LUT R54, R54, 0x1f, RZ, 0xc0, !PT ;  /* 0x0000001f36367812 */ /* 0x001fca00078ec0ff */
[----:B-1----:R-:W-:-:S05]  /*23630*/  IMAD.SHL.U32 R14, R54, 0x2, RZ ;  /* 0x00000002360e7824 */ /* 0x002fca00078e00ff */
[----:B------:R-:W-:-:S05]  /*23640*/  LOP3.LUT R14, R14, 0x20, RZ, 0x3c, !PT ;  /* 0x000000200e0e7812 */ /* 0x000fca00078e3cff */
[----:B------:R-:W-:Y:S04]  /*23650*/  STS.U16 [R14+UR5+0x100], R31 ;  /* 0x0001001f0e007988 */ /* 0x000fe80008000405 */
[----:B------:R-:W-:Y:S04]  /*23660*/  STS.U16 [R14+UR5+0x140], R0 ;  /* 0x000140000e007988 */ /* 0x000fe80008000405 */
[----:B----4-:R0:W-:Y:S04]  /*23670*/  STS.U16 [R14+UR5+0x340], R36 ;  /* 0x000340240e007988 */ /* 0x0101e80008000405 */
[----:B------:R1:W-:Y:S04]  /*23680*/  STS.U16 [R14+UR5+0x300], R38 ;  /* 0x000300260e007988 */ /* 0x0003e80008000405 */
[----:B------:R3:W-:Y:S04]  /*23690*/  STS.U16 [R14+UR5+0x500], R44 ;  /* 0x0005002c0e007988 */ /* 0x0007e80008000405 */
[----:B------:R4:W-:Y:S04]  /*236a0*/  STS.U16 [R14+UR5+0x540], R46 ;  /* 0x0005402e0e007988 */ /* 0x0009e80008000405 */
[----:B------:R1:W-:Y:S04]  /*236b0*/  STS.U16 [R14+UR5+0x740], R48 ;  /* 0x000740300e007988 */ /* 0x0003e80008000405 */
[----:B------:R3:W-:Y:S04]  /*236c0*/  STS.U16 [R14+UR5+0x700], R50 ;  /* 0x000700320e007988 */ /* 0x0007e80008000405 */
[----:B0-----:R-:W2:Y:S04]  /*236d0*/  LDL.LU R36, [R1+0x18c] ;  /* 0x00018c0001247983 */ /* 0x001ea80000300800 */
[----:B-1----:R-:W2:Y:S04]  /*236e0*/  LDL.LU R38, [R1+0x178] ;  /* 0x0001780001267983 */ /* 0x002ea80000300800 */
[----:B---3--:R-:W3:Y:S04]  /*236f0*/  LDL.LU R44, [R1+0x174] ;  /* 0x00017400012c7983 */ /* 0x008ee80000300800 */
[----:B----4-:R-:W4:Y:S04]  /*23700*/  LDL.LU R46, [R1+0x150] ;  /* 0x00015000012e7983 */ /* 0x010f280000300800 */
[----:B------:R-:W4:Y:S04]  /*23710*/  LDL.LU R48, [R1+0x14c] ;  /* 0x00014c0001307983 */ /* 0x000f280000300800 */
[----:B------:R0:W-:Y:S04]  /*23720*/  STS.U16 [R14+UR5+0x900], R56 ;  /* 0x000900380e007988 */ /* 0x0001e80008000405 */
[----:B------:R-:W4:Y:S04]  /*23730*/  LDL.LU R50, [R1+0x138] ;  /* 0x0001380001327983 */ /* 0x000f280000300800 */
[----:B------:R1:W-:Y:S04]  /*23740*/  STS.U16 [R14+UR5+0x940], R58 ;  /* 0x0009403a0e007988 */ /* 0x0003e80008000405 */
[----:B------:R1:W-:Y:S04]  /*23750*/  STS.U16 [R14+UR5+0xb40], R60 ;  /* 0x000b403c0e007988 */ /* 0x0003e80008000405 */
[----:B------:R1:W-:Y:S04]  /*23760*/  STS.U16 [R14+UR5+0xb00], R2 ;  /* 0x000b00020e007988 */ /* 0x0003e80008000405 */
[----:B0-----:R-:W4:Y:S04]  /*23770*/  LDL.LU R56, [R1+0x134] ;  /* 0x0001340001387983 */ /* 0x001f280000300800 */
[----:B-1----:R-:W4:Y:S04]  /*23780*/  LDL.LU R58, [R1+0x120] ;  /* 0x00012000013a7983 */ /* 0x002f280000300800 */
[----:B------:R-:W4:Y:S04]  /*23790*/  LDL.LU R60, [R1+0x11c] ;  /* 0x00011c00013c7983 */ /* 0x000f280000300800 */
[----:B------:R-:W4:Y:S04]  /*237a0*/  LDL.LU R2, [R1+0x108] ;  /* 0x0001080001027983 */ /* 0x000f280000300800 */
        /* <DEDUP_REMOVED lines=23> */
[----:B------:R1:W-:Y:S04]  /*23920*/  STS.U16 [R14+UR5+0xf40], R38 ;  /* 0x000f40260e007988 */ /* 0x0003e80008000405 */
[----:B---3--:R3:W-:Y:S04]  /*23930*/  STS.U16 [R14+UR5+0xf00], R44 ;  /* 0x000f002c0e007988 */ /* 0x0087e80008000405 */
[----:B----4-:R4:W-:Y:S04]  /*23940*/  STS.U16 [R14+UR5+0x1100], R46 ;  /* 0x0011002e0e007988 */ /* 0x0109e80008000405 */
[----:B------:R0:W-:Y:S04]  /*23950*/  STS.U16 [R14+UR5+0x1140], R48 ;  /* 0x001140300e007988 */ /* 0x0001e80008000405 */
[----:B------:R3:W-:Y:S04]  /*23960*/  STS.U16 [R14+UR5+0x1340], R50 ;  /* 0x001340320e007988 */ /* 0x0007e80008000405 */
[----:B0-----:R-:W2:Y:S04]  /*23970*/  LDL.LU R36, [R1+0x1e6c] ;  /* 0x001e6c0001247983 */ /* 0x001ea80000300800 */
[----:B-1----:R-:W2:Y:S04]  /*23980*/  LDL.LU R38, [R1+0x1e68] ;  /* 0x001e680001267983 */ /* 0x002ea80000300800 */
[----:B---3--:R-:W3:Y:S04]  /*23990*/  LDL.LU R44, [R1+0x1e64] ;  /* 0x001e6400012c7983 */ /* 0x008ee80000300800 */
[----:B----4-:R-:W4:Y:S04]  /*239a0*/  LDL.LU R46, [R1+0x1e60] ;  /* 0x001e6000012e7983 */ /* 0x010f280000300800 */
[----:B------:R-:W3:Y:S04]  /*239b0*/  LDL.LU R48, [R1+0x1e5c] ;  /* 0x001e5c0001307983 */ /* 0x000ee80000300800 */
[----:B------:R-:W3:Y:S04]  /*239c0*/  LDL.LU R50, [R1+0x1e58] ;  /* 0x001e580001327983 */ /* 0x000ee80000300800 */
        /* <DEDUP_REMOVED lines=8> */
[----:B--2---:R0:W-:Y:S04]  /*23a50*/  STS.U16 [R14+UR5+0x1700], R3 ;  /* 0x001700030e007988 */ /* 0x0041e80008000405 */
        /* <DEDUP_REMOVED lines=21> */
[----:B---3--:R0:W-:Y:S04]  /*23bb0*/  STS.U16 [R14+UR5+0x2d00], R2 ;  /* 0x002d00020e007988 */ /* 0x0081e80008000405 */
[----:B0-----:R-:W3:Y:S04]  /*23bc0*/  LDL.LU R2, [R1+0x1e40] ;  /* 0x001e400001027983 */ /* 0x001ee80000300800 */
[----:B------:R-:W3:Y:S04]  /*23bd0*/  LDL.LU R13, [R1+0x204] ;  /* 0x00020400010d7983 */ /* 0x000ee80000300800 */
[----:B------:R-:W2:Y:S04]  /*23be0*/  LDL.LU R11, [R1+0x200] ;  /* 0x00020000010b7983 */ /* 0x000ea80000300800 */
        /* <DEDUP_REMOVED lines=29> */
[----:B---3--:R-:W-:Y:S04]  /*23dc0*/  STS.U16 [R2+UR5+0x180], R13 ;  /* 0x0001800d02007988 */ /* 0x008fe80008000405 */
[----:B--2---:R-:W-:Y:S04]  /*23dd0*/  STS.U16 [R2+UR5+0x1c0], R11 ;  /* 0x0001c00b02007988 */ /* 0x004fe80008000405 */
[----:B----4-:R0:W-:Y:S04]  /*23de0*/  STS.U16 [R2+UR5+0x3c0], R31 ;  /* 0x0003c01f02007988 */ /* 0x0101e80008000405 */
[----:B0-----:R-:W2:Y:S04]  /*23df0*/  LDL.LU R31, [R1+0x188] ;  /* 0x00018800011f7983 */ /* 0x001ea80000300800 */
        /* <DEDUP_REMOVED lines=27> */
[----:B------:R0:W-:Y:S04]  /*23fb0*/  STS.U16 [R2+UR5+0xb80], R0 ;  /* 0x000b800002007988 */ /* 0x0001e80008000405 */
[----:B------:R-:W4:Y:S04]  /*23fc0*/  LDL.LU R11, [R1+0x88] ;  /* 0x00008800010b7983 */ /* 0x000f280000300800 */
        /* <DEDUP_REMOVED lines=9> */
[----:B--2---:R0:W-:Y:S04]  /*24060*/  STS.U16 [R2+UR5+0xd80], R31 ;  /* 0x000d801f02007988 */ /* 0x0041e80008000405 */
[----:B---3--:R-:W-:Y:S04]  /*24070*/  STS.U16 [R2+UR5+0xdc0], R23 ;  /* 0x000dc01702007988 */ /* 0x008fe80008000405 */
[----:B----4-:R-:W-:Y:S04]  /*24080*/  STS.U16 [R2+UR5+0xfc0], R12 ;  /* 0x000fc00c02007988 */ /* 0x010fe80008000405 */
[----:B------:R-:W-:Y:S04]  /*24090*/  STS.U16 [R2+UR5+0xf80], R7 ;  /* 0x000f800702007988 */ /* 0x000fe80008000405 */
[----:B------:R-:W-:Y:S04]  /*240a0*/  STS.U16 [R2+UR5+0x1180], R6 ;  /* 0x0011800602007988 */ /* 0x000fe80008000405 */
[----:B0-----:R-:W2:Y:S04]  /*240b0*/  LDL.LU R31, [R1+0x10] ;  /* 0x00001000011f7983 */ /* 0x001ea80000300800 */
        /* <DEDUP_REMOVED lines=26> */
[----:B------:R-:W4:Y:S04]  /*24260*/  LDL R60, [R1+0x740] ;  /* 0x00074000013c7983 */ /* 0x000f280000100800 */
[----:B--2---:R-:W-:Y:S04]  /*24270*/  STS.U16 [R2+UR5+0x2bc0], R31 ;  /* 0x002bc01f02007988 */ /* 0x004fe80008000405 */
[----:B------:R0:W-:Y:S04]  /*24280*/  STS.U16 [R2+UR5+0x2b80], R3 ;  /* 0x002b800302007988 */ /* 0x0001e80008000405 */
[----:B------:R-:W-:Y:S04]  /*24290*/  STS.U16 [R2+UR5+0x2d80], R58 ;  /* 0x002d803a02007988 */ /* 0x000fe80008000405 */
[----:B------:R-:W-:Y:S04]  /*242a0*/  STS.U16 [R2+UR5+0x2dc0], R56 ;  /* 0x002dc03802007988 */ /* 0x000fe80008000405 */
[----:B------:R-:W-:Y:S04]  /*242b0*/  STS.U16 [R2+UR5+0x2fc0], R46 ;  /* 0x002fc02e02007988 */ /* 0x000fe80008000405 */
[----:B------:R-:W-:Y:S01]  /*242c0*/  STS.U16 [R2+UR5+0x2f80], R44 ;  /* 0x002f802c02007988 */ /* 0x000fe20008000405 */
[----:B0-----:R-:W0:Y:S03]  /*242d0*/  S2R R3, SR_TID.X ;  /* 0x0000000000037919 */ /* 0x001e260000002100 */
        /* <DEDUP_REMOVED lines=14> */
[----:B---3--:R1:W-:Y:S04]  /*243c0*/  STS.U16 [R2+UR5+0x3fc0], R0 ;  /* 0x003fc00002007988 */ /* 0x0083e80008000405 */
[----:B------:R-:W-:Y:S01]  /*243d0*/  STS.U16 [R2+UR5+0x3f80], R61 ;  /* 0x003f803d02007988 */ /* 0x000fe20008000405 */
[----:B------:R-:W-:Y:S01]  /*243e0*/  BAR.SYNC.DEFER_BLOCKING 0x0 ;  /* 0x0000000000007b1d */ /* 0x000fe20000010000 */
[----:B0-----:R-:W-:-:S02]  /*243f0*/  LOP3.LUT R4, R3, 0x7, RZ, 0xc0, !PT ;  /* 0x0000000703047812 */ /* 0x001fc400078ec0ff */
[----:B------:R-:W-:-:S03]  /*24400*/  SHF.L.U32 R5, R3, 0x1, RZ ;  /* 0x0000000103057819 */ /* 0x000fc600000006ff */
[----:B------:R-:W-:Y:S01]  /*24410*/  IMAD R4, R4, 0x90, RZ ;  /* 0x0000009004047824 */ /* 0x000fe200078e02ff */
[----:B-1----:R-:W2:Y:S04]  /*24420*/  LDL R0, [R1+0x1358] ;  /* 0x0013580001007983 */ /* 0x002ea80000100800 */
[----:B------:R-:W-:-:S05]  /*24430*/  LOP3.LUT R4, R4, 0x30, R5, 0x78, !PT ;  /* 0x0000003004047812 */ /* 0x000fca00078e7805 */
[----:B------:R-:W0:Y:S04]  /*24440*/  LDSM.16.M88.4 R36, [R4+UR5] ;  /* 0x000000050424783b */ /* 0x000e280008000200 */
[----:B------:R-:W1:Y:S04]  /*24450*/  LDSM.16.M88.4 R32, [R4+UR5+0x400] ;  /* 0x000400050420783b */ /* 0x000e680008000200 */
[----:B------:R-:W3:Y:S04]  /*24460*/  LDSM.16.M88.4 R28, [R4+UR5+0x800] ;  /* 0x00080005041c783b */ /* 0x000ee80008000200 */
[----:B------:R-:W0:Y:S04]  /*24470*/  LDSM.16.M88.4 R24, [R4+UR5+0xc00] ;  /* 0x000c00050418783b */ /* 0x000e280008000200 */
[----:B------:R-:W1:Y:S04]  /*24480*/  LDSM.16.M88.4 R20, [R4+UR5+0x1000] ;  /* 0x001000050414783b */ /* 0x000e680008000200 */
[----:B------:R-:W1:Y:S04]  /*24490*/  LDSM.16.M88.4 R12, [R4+UR5+0x1400] ;  /* 0x00140005040c783b */ /* 0x000e680008000200 */
[----:B------:R-:W3:Y:S04]  /*244a0*/  LDSM.16.M88.4 R40, [R4+UR5+0x1c00] ;  /* 0x001c00050428783b */ /* 0x000ee80008000200 */
[----:B------:R-:W3:Y:S04]  /*244b0*/  LDSM.16.M88.4 R8, [R4+UR5+0x2000] ;  /* 0x002000050408783b */ /* 0x000ee80008000200 */
[----:B------:R-:W-:Y:S04]  /*244c0*/  LDSM.16.M88.4 R48, [R4+UR5+0x2400] ;  /* 0x002400050430783b */ /* 0x000fe80008000200 */
[----:B------:R-:W-:Y:S04]  /*244d0*/  LDSM.16.M88.4 R16, [R4+UR5+0x1800] ;  /* 0x001800050410783b */ /* 0x000fe80008000200 */
[----:B------:R-:W-:Y:S04]  /*244e0*/  LDSM.16.M88.4 R52, [R4+UR5+0x3000] ;  /* 0x003000050434783b */ /* 0x000fe80008000200 */
[----:B------:R-:W-:Y:S04]  /*244f0*/  LDSM.16.M88.4 R56, [R4+UR5+0x3800] ;  /* 0x003800050438783b */ /* 0x000fe80008000200 */
[----:B----4-:R-:W-:Y:S04]  /*24500*/  LDSM.16.MT88.4 R44, [R60+UR5+0x4000] ;  /* 0x004000053c2c783b */ /* 0x010fe80008004200 */
[----:B0-----:R-:W-:Y:S04]  /*24510*/  STL [R1+0x1c6c], R38 ;  /* 0x001c6c2601007387 */ /* 0x001fe80000100800 */
[----:B------:R-:W-:Y:S04]  /*24520*/  STL [R1+0x1c68], R39 ;  /* 0x001c682701007387 */ /* 0x000fe80000100800 */
[----:B-1----:R-:W-:Y:S04]  /*24530*/  STL [R1+0x1c70], R34 ;  /* 0x001c702201007387 */ /* 0x002fe80000100800 */
        /* <DEDUP_REMOVED lines=9> */
[----:B------:R-:W-:Y:S04]  /*245d0*/  STL.64 [R1+0xd0], R40 ;  /* 0x0000d02801007387 */ /* 0x000fe80000100a00 */
[----:B------:R-:W-:Y:S04]  /*245e0*/  STL.64 [R1+0xd8], R42 ;  /* 0x0000d82a01007387 */ /* 0x000fe80000100a00 */
[----:B------:R-:W-:Y:S04]  /*245f0*/  STL.64 [R1+0xc0], R8 ;  /* 0x0000c00801007387 */ /* 0x000fe80000100a00 */
[----:B------:R-:W0:Y:S01]  /*24600*/  LDSM.16.M88.4 R40, [R4+UR5+0x2800] ;  /* 0x002800050428783b */ /* 0x000e220008000200 */
[----:B------:R-:W-:-:S03]  /*24610*/  IMAD.MOV.U32 R3, RZ, RZ, R8 ;  /* 0x000000ffff037224 */ /* 0x000fc600078e0008 */
[----:B------:R-:W-:Y:S01]  /*24620*/  STL.64 [R1+0xc8], R10 ;  /* 0x0000c80a01007387 */ /* 0x000fe20000100a00 */
[----:B------:R-:W-:-:S03]  /*24630*/  IMAD.MOV.U32 R2, RZ, RZ, R9 ;  /* 0x000000ffff027224 */ /* 0x000fc600078e0009 */
[----:B------:R-:W1:Y:S04]  /*24640*/  LDSM.16.M88.4 R8, [R4+UR5+0x2c00] ;  /* 0x002c00050408783b */ /* 0x000e680008000200 */
[----:B0-----:R-:W-:Y:S04]  /*24650*/  STL.64 [R1+0xa0], R40 ;  /* 0x0000a02801007387 */ /* 0x001fe80000100a00 */
[----:B------:R-:W-:Y:S01]  /*24660*/  STL.64 [R1+0xa8], R42 ;  /* 0x0000a82a01007387 */ /* 0x000fe20000100a00 */
[----:B-1----:R-:W-:-:S03]  /*24670*/  IMAD.MOV.U32 R34, RZ, RZ, R8 ;  /* 0x000000ffff227224 */ /* 0x002fc600078e0008 */
[----:B------:R-:W-:Y:S04]  /*24680*/  STL.64 [R1+0x90], R8 ;  /* 0x0000900801007387 */ /* 0x000fe80000100a00 */
[----:B------:R-:W-:Y:S01]  /*24690*/  STL.64 [R1+0x98], R10 ;  /* 0x0000980a01007387 */ /* 0x000fe20000100a00 */
[----:B------:R-:W-:-:S03]  /*246a0*/  IMAD.MOV.U32 R22, RZ, RZ, R9 ;  /* 0x000000ffff167224 */ /* 0x000fc600078e0009 */
[----:B------:R-:W0:Y:S04]  /*246b0*/  LDSM.16.M88.4 R8, [R4+UR5+0x3400] ;  /* 0x003400050408783b */ /* 0x000e280008000200 */
[----:B------:R-:W1:Y:S04]  /*246c0*/  LDSM.16.M88.4 R4, [R4+UR5+0x3c00] ;  /* 0x003c00050404783b */ /* 0x000e680008000200 */
[----:B------:R-:W-:Y:S04]  /*246d0*/  STL.64 [R1+0xb0], R48 ;  /* 0x0000b03001007387 */ /* 0x000fe80000100a00 */
[----:B------:R-:W-:Y:S04]  /*246e0*/  STL.64 [R1+0xb8], R50 ;  /* 0x0000b83201007387 */ /* 0x000fe80000100a00 */
[----:B------:R3:W-:Y:S04]  /*246f0*/  STL.64 [R1+0x1e28], R48 ;  /* 0x001e283001007387 */ /* 0x0007e80000100a00 */
[----:B---3--:R-:W3:Y:S04]  /*24700*/  LDL.LU.64 R48, [R1+0x6c0] ;  /* 0x0006c00001307983 */ /* 0x008ee80000300a00 */
[----:B------:R-:W3:Y:S04]  /*24710*/  LDL.LU.64 R50, [R1+0x6c8] ;  /* 0x0006c80001327983 */ /* 0x000ee80000300a00 */
[----:B0-----:R-:W-:Y:S04]  /*24720*/  STL.64 [R1+0x70], R8 ;  /* 0x0000700801007387 */ /* 0x001fe80000100a00 */
[----:B------:R-:W-:Y:S04]  /*24730*/  STL.64 [R1+0x78], R10 ;  /* 0x0000780a01007387 */ /* 0x000fe80000100a00 */
[----:B------:R-:W4:Y:S04]  /*24740*/  LDL.LU.64 R40, [R1+0x680] ;  /* 0x0006800001287983 */ /* 0x000f280000300a00 */
[----:B------:R-:W4:Y:S04]  /*24750*/  LDL.LU.64 R42, [R1+0x688] ;  /* 0x00068800012a7983 */ /* 0x000f280000300a00 */
[----:B-1----:R-:W-:Y:S04]  /*24760*/  STL.64 [R1+0x1dd8], R6 ;  /* 0x001dd80601007387 */ /* 0x002fe80000100a00 */
[----:B------:R0:W-:Y:S04]  /*24770*/  STL.64 [R1+0x1dd0], R4 ;  /* 0x001dd00401007387 */ /* 0x0001e80000100a00 */
[----:B0-----:R-:W3:Y:S04]  /*24780*/  LDL.LU.64 R4, [R1+0x700] ;  /* 0x0007000001047983 */ /* 0x001ee80000300a00 */
[----:B------:R-:W3:Y:S04]  /*24790*/  LDL.LU.64 R6, [R1+0x708] ;  /* 0x0007080001067983 */ /* 0x000ee80000300a00 */
[----:B------:R-:W-:Y:S04]  /*247a0*/  STL.64 [R1+0x88], R54 ;  /* 0x0000883601007387 */ /* 0x000fe80000100a00 */
[----:B------:R0:W-:Y:S04]  /*247b0*/  STL.64 [R1+0x1e00], R52 ;  /* 0x001e003401007387 */ /* 0x0001e80000100a00 */
[----:B0-----:R-:W4:Y:S04]  /*247c0*/  LDL.LU.64 R52, [R1+0x730] ;  /* 0x0007300001347983 */ /* 0x001f280000300a00 */
[----:B------:R-:W4:Y:S04]  /*247d0*/  LDL.LU.64 R54, [R1+0x738] ;  /* 0x0007380001367983 */ /* 0x000f280000300a00 */
[----:B--2---:R-:W0:Y:S04]  /*247e0*/  LDSM.16.MT88.4 R8, [R0+UR5+0x4000] ;  /* 0x004000050008783b */ /* 0x004e280008004200 */
[----:B0-----:R-:W-:Y:S04]  /*247f0*/  STL.64 [R1+0x1de8], R10 ;  /* 0x001de80a01007387 */ /* 0x001fe80000100a00 */
[----:B------:R3:W-:Y:S04]  /*24800*/  STL.64 [R1+0x1de0], R8 ;  /* 0x001de00801007387 */ /* 0x0007e80000100a00 */
[----:B------:R-:W-:Y:S04]  /*24810*/  STL [R1+0x1ca8], R0 ;  /* 0x001ca80001007387 */ /* 0x000fe80000100800 */
[----:B------:R-:W-:Y:S04]  /*24820*/  STL.64 [R1+0x68], R58 ;  /* 0x0000683a01007387 */ /* 0x000fe80000100a00 */
[----:B------:R-:W-:Y:S01]  /*24830*/  STL.64 [R1+0x1df0], R56 ;  /* 0x001df03801007387 */ /* 0x000fe20000100a00 */
[C---:B---3--:R-:W-:Y:S08]  /*24840*/  HMMA.16816.F32.BF16 R8, R44.reuse, R32, R4 ;  /* 0x000000202c08723c */ /* 0x048ff00000041804 */
[C---:B------:R-:W-:Y:S08]  /*24850*/  HMMA.16816.F32.BF16 R4, R44.reuse, R28, R48 ;  /* 0x0000001c2c04723c */ /* 0x040ff00000041830 */
[----:B----4-:R-:W-:Y:S11]  /*24860*/  HMMA.16816.F32.BF16 R52, R44, R36, R52 ;  /* 0x000000242c34723c */ /* 0x010ff60000041834 */
[----:B------:R-:W-:-:S02]  /*24870*/  IMAD.MOV.U32 R27, RZ, RZ, R4 ;  /* 0x000000ffff1b7224 */ /* 0x000fc400078e0004 */
[----:B------:R-:W-:Y:S01]  /*24880*/  IMAD.MOV.U32 R23, RZ, RZ, R5 ;  /* 0x000000ffff177224 */ /* 0x000fe200078e0005 */
[----:B------:R-:W-:Y:S01]  /*24890*/  MOV R14, R6 ;  /* 0x00000006000e7202 */ /* 0x000fe20000000f00 */
[----:B------:R-:W-:Y:S02]  /*248a0*/  IMAD.MOV.U32 R15, RZ, RZ, R7 ;  /* 0x000000ffff0f7224 */ /* 0x000fe400078e0007 */
[----:B------:R-:W-:Y:S01]  /*248b0*/  HMMA.16816.F32.BF16 R4, R44, R24, R40 ;  /* 0x000000182c04723c */ /* 0x000fe20000041828 */
[----:B------:R-:W-:Y:S02]  /*248c0*/  IMAD.MOV.U32 R48, RZ, RZ, R3 ;  /* 0x000000ffff307224 */ /* 0x000fe400078e0003 */
[----:B------:R-:W-:Y:S01]  /*248d0*/  IMAD.MOV.U32 R49, RZ, RZ, R2 ;  /* 0x000000ffff317224 */ /* 0x000fe200078e0002 */
[----:B------:R0:W-:Y:S04]  /*248e0*/  STL.64 [R1+0x230], R52 ;  /* 0x0002303401007387 */ /* 0x0001e80000100a00 */
[----:B------:R-:W-:Y:S04]  /*248f0*/  STL.64 [R1+0x238], R54 ;  /* 0x0002383601007387 */ /* 0x000fe80000100a00 */
[----:B------:R1:W-:Y:S04]  /*24900*/  STL.64 [R1+0x220], R8 ;  /* 0x0002200801007387 */ /* 0x0003e80000100a00 */
[----:B------:R-:W-:Y:S04]  /*24910*/  STL.64 [R1+0x228], R10 ;  /* 0x0002280a01007387 */ /* 0x000fe80000100a00 */
[----:B------:R-:W-:Y:S04]  /*24920*/  STL [R1+0x1cb0], R23 ;  /* 0x001cb01701007387 */ /* 0x000fe80000100800 */
[----:B------:R-:W-:Y:S04]  /*24930*/  STL [R1+0x1cac], R27 ;  /* 0x001cac1b01007387 */ /* 0x000fe80000100800 */
[----:B------:R-:W2:Y:S04]  /*24940*/  LDL.LU.64 R40, [R1+0x650] ;  /* 0x0006500001287983 */ /* 0x000ea80000300a00 */
[----:B------:R-:W2:Y:S01]  /*24950*/  LDL.LU.64 R42, [R1+0x658] ;  /* 0x00065800012a7983 */ /* 0x000ea20000300a00 */
[----:B------:R-:W-:-:S02]  /*24960*/  IMAD.MOV.U32 R35, RZ, RZ, R4 ;  /* 0x000000ffff237224 */ /* 0x000fc400078e0004 */
[----:B------:R-:W-:Y:S02]  /*24970*/  IMAD.MOV.U32 R26, RZ, RZ, R5 ;  /* 0x000000ffff1a7224 */ /* 0x000fe400078e0005 */
[----:B------:R-:W-:Y:S02]  /*24980*/  IMAD.MOV.U32 R30, RZ, RZ, R6 ;  /* 0x000000ffff1e7224 */ /* 0x000fe400078e0006 */
[----:B0-----:R-:W-:Y:S01]  /*24990*/  IMAD.MOV.U32 R52, RZ, RZ, R34 ;  /* 0x000000ffff347224 */ /* 0x001fe200078e0022 */
[----:B------:R-:W-:Y:S01]  /*249a0*/  MOV R53, R22 ;  /* 0x0000001600357202 */ /* 0x000fe20000000f00 */
[----:B------:R-:W-:Y:S01]  /*249b0*/  IMAD.MOV.U32 R31, RZ, RZ, R7 ;  /* 0x000000ffff1f7224 */ /* 0x000fe200078e0007 */
[----:B------:R-:W3:Y:S04]  /*249c0*/  LDL.LU.64 R4, [R1+0x610] ;  /* 0x0006100001047983 */ /* 0x000ee80000300a00 */
[----:B------:R-:W3:Y:S04]  /*249d0*/  LDL.LU.64 R6, [R1+0x618] ;  /* 0x0006180001067983 */ /* 0x000ee80000300a00 */
[----:B------:R-:W4:Y:S04]  /*249e0*/  LDL R0, [R1+0x1354] ;  /* 0x0013540001007983 */ /* 0x000f280000100800 */
[----:B------:R-:W-:Y:S04]  /*249f0*/  STL.64 [R1+0x1e38], R48 ;  /* 0x001e383001007387 */ /* 0x000fe80000100a00 */
[----:B------:R-:W-:Y:S04]  /*24a00*/  STL.64 [R1+0x1e18], R52 ;  /* 0x001e183401007387 */ /* 0x000fe80000100a00 */
[----:B-1----:R-:W2:Y:S04]  /*24a10*/  LDL.64 R8, [R1+0x70] ;  /* 0x0000700001087983 */ /* 0x002ea80000100a00 */
[----:B--2---:R0:W-:Y:S04]  /*24a20*/  STL.64 [R1+0x1df8], R8 ;  /* 0x001df80801007387 */ /* 0x0041e80000100a00 */
[----:B------:R-:W-:Y:S04]  /*24a30*/  STL [R1+0x1cc8], R31 ;  /* 0x001cc81f01007387 */ /* 0x000fe80000100800 */
[----:B------:R-:W-:Y:S04]  /*24a40*/  STL [R1+0x1cc4], R30 ;  /* 0x001cc41e01007387 */ /* 0x000fe80000100800 */
[----:B------:R-:W-:Y:S04]  /*24a50*/  STL.64 [R1+0x1e20], R28 ;  /* 0x001e201c01007387 */ /* 0x000fe80000100a00 */
[----:B------:R1:W-:Y:S04]  /*24a60*/  STL [R1+0x1cb8], R26 ;  /* 0x001cb81a01007387 */ /* 0x0003e80000100800 */
[----:B------:R-:W-:Y:S04]  /*24a70*/  STL [R1+0x1cb4], R35 ;  /* 0x001cb42301007387 */ /* 0x000fe80000100800 */
[----:B0-----:R-:W2:Y:S04]  /*24a80*/  LDL.LU.64 R8, [R1+0x5f0] ;  /* 0x0005f00001087983 */ /* 0x001ea80000300a00 */
[----:B------:R-:W2:Y:S04]  /*24a90*/  LDL.LU.64 R10, [R1+0x5f8] ;  /* 0x0005f800010a7983 */ /* 0x000ea80000300a00 */
[----:B------:R-:W2:Y:S01]  /*24aa0*/  LDL.64 R52, [R1+0xa0] ;  /* 0x0000a00001347983 */ /* 0x000ea20000100a00 */
[C---:B------:R-:W-:Y:S08]  /*24ab0*/  HMMA.16816.F32.BF16 R40, R44.reuse, R20, R40 ;  /* 0x000000142c28723c */ /* 0x040ff00000041828 */
[----:B---3--:R-:W-:Y:S11]  /*24ac0*/  HMMA.16816.F32.BF16 R4, R44, R12, R4 ;  /* 0x0000000c2c04723c */ /* 0x008ff60000041804 */
[----:B------:R-:W-:-:S02]  /*24ad0*/  IMAD.MOV.U32 R22, RZ, RZ, R40 ;  /* 0x000000ffff167224 */ /* 0x000fc400078e0028 */
[----:B------:R-:W-:Y:S02]  /*24ae0*/  IMAD.MOV.U32 R34, RZ, RZ, R41 ;  /* 0x000000ffff227224 */ /* 0x000fe400078e0029 */
[----:B------:R-:W-:Y:S02]  /*24af0*/  IMAD.MOV.U32 R38, RZ, RZ, R42 ;  /* 0x000000ffff267224 */ /* 0x000fe400078e002a */
[----:B------:R-:W-:Y:S02]  /*24b00*/  IMAD.MOV.U32 R39, RZ, RZ, R43 ;  /* 0x000000ffff277224 */ /* 0x000fe400078e002b */
[----:B----4-:R-:W0:Y:S01]  /*24b10*/  LDSM.16.MT88.4 R40, [R0+UR5+0x4000] ;  /* 0x004000050028783b */ /* 0x010e220008004200 */
[----:B-1----:R-:W-:-:S03]  /*24b20*/  MOV R26, R7 ;  /* 0x00000007001a7202 */ /* 0x002fc60000000f00 */
[----:B--2---:R1:W-:Y:S04]  /*24b30*/  STL.64 [R1+0x1e30], R52 ;  /* 0x001e303401007387 */ /* 0x0043e80000100a00 */
[----:B------:R-:W-:Y:S04]  /*24b40*/  STL.64 [R1+0x1e10], R38 ;  /* 0x001e102601007387 */ /* 0x000fe80000100a00 */
[----:B------:R-:W-:Y:S04]  /*24b50*/  STL.64 [R1+0x1e08], R36 ;  /* 0x001e082401007387 */ /* 0x000fe80000100a00 */
[----:B------:R-:W-:Y:S04]  /*24b60*/  STL [R1+0x1cc0], R34 ;  /* 0x001cc02201007387 */ /* 0x000fe80000100800 */
[----:B------:R-:W-:Y:S04]  /*24b70*/  STL [R1+0x1cbc], R22 ;  /* 0x001cbc1601007387 */ /* 0x000fe80000100800 */
[----:B------:R2:W-:Y:S04]  /*24b80*/  STL.64 [R1+0x1e0], R4 ;  /* 0x0001e00401007387 */ /* 0x0005e80000100a00 */
[----:B------:R3:W-:Y:S04]  /*24b90*/  STL [R1+0x1e8], R6 ;  /* 0x0001e80601007387 */ /* 0x0007e80000100800 */
[----:B------:R-:W4:Y:S04]  /*24ba0*/  LDL.LU.64 R48, [R1+0x5a0] ;  /* 0x0005a00001307983 */ /* 0x000f280000300a00 */
[----:B------:R-:W4:Y:S04]  /*24bb0*/  LDL.LU.64 R50, [R1+0x5a8] ;  /* 0x0005a80001327983 */ /* 0x000f280000300a00 */
[----:B-1----:R-:W4:Y:S04]  /*24bc0*/  LDL.LU.64 R52, [R1+0x2e0] ;  /* 0x0002e00001347983 */ /* 0x002f280000300a00 */
[----:B------:R-:W4:Y:S04]  /*24bd0*/  LDL.LU.64 R54, [R1+0x2e8] ;  /* 0x0002e80001367983 */ /* 0x000f280000300a00 */
[----:B--2---:R-:W2:Y:S04]  /*24be0*/  LDL.LU.64 R4, [R1+0x2d0] ;  /* 0x0002d00001047983 */ /* 0x004ea80000300a00 */
[----:B---3--:R-:W2:Y:S04]  /*24bf0*/  LDL.LU.64 R6, [R1+0x2d8] ;  /* 0x0002d80001067983 */ /* 0x008ea80000300a00 */
[----:B0-----:R-:W-:Y:S04]  /*24c00*/  STL.64 [R1+0x1d60], R42 ;  /* 0x001d602a01007387 */ /* 0x001fe80000100a00 */
[----:B------:R0:W-:Y:S04]  /*24c10*/  STL.64 [R1+0x1d58], R40 ;  /* 0x001d582801007387 */ /* 0x0001e80000100a00 */
[----:B0-----:R-:W4:Y:S01]  /*24c20*/  LDL.64 R40, [R1+0xd0] ;  /* 0x0000d00001287983 */ /* 0x001f220000100a00 */
[----:B------:R-:W-:Y:S03]  /*24c30*/  HMMA.16816.F32.BF16 R8, R44, R16, R8 ;  /* 0x000000102c08723c */ /* 0x000fe60000041808 */
[----:B------:R-:W3:Y:S04]  /*24c40*/  LDL.LU.64 R28, [R1+0x2c0] ;  /* 0x0002c000011c7983 */ /* 0x000ee80000300a00 */
[----:B------:R-:W3:Y:S04]  /*24c50*/  LDL.LU.64 R30, [R1+0x2c8] ;  /* 0x0002c800011e7983 */ /* 0x000ee80000300a00 */
[----:B------:R-:W2:Y:S04]  /*24c60*/  LDL.LU.64 R36, [R1+0x2b0] ;  /* 0x0002b00001247983 */ /* 0x000ea80000300a00 */
[----:B------:R-:W2:Y:S04]  /*24c70*/  LDL.LU.64 R38, [R1+0x2b8] ;  /* 0x0002b80001267983 */ /* 0x000ea80000300a00 */
[----:B------:R-:W-:-:S02]  /*24c80*/  IMAD.MOV.U32 R35, RZ, RZ, R8 ;  /* 0x000000ffff237224 */ /* 0x000fc400078e0008 */
[----:B------:R-:W-:Y:S02]  /*24c90*/  IMAD.MOV.U32 R23, RZ, RZ, R9 ;  /* 0x000000ffff177224 */ /* 0x000fe400078e0009 */
[----:B------:R-:W-:Y:S02]  /*24ca0*/  IMAD.MOV.U32 R27, RZ, RZ, R10 ;  /* 0x000000ffff1b7224 */ /* 0x000fe400078e000a */
[----:B------:R-:W-:Y:S01]  /*24cb0*/  IMAD.MOV.U32 R0, RZ, RZ, R11 ;  /* 0x000000ffff007224 */ /* 0x000fe200078e000b */
[----:B------:R-:W2:Y:S04]  /*24cc0*/  LDL.LU.64 R8, [R1+0x2a0] ;  /* 0x0002a00001087983 */ /* 0x000ea80000300a00 */
[----:B------:R-:W2:Y:S04]  /*24cd0*/  LDL.LU.64 R10, [R1+0x2a8] ;  /* 0x0002a800010a7983 */ /* 0x000ea80000300a00 */
[----:B------:R-:W2:Y:S04]  /*24ce0*/  LDL.LU.64 R56, [R1+0x290] ;  /* 0x0002900001387983 */ /* 0x000ea80000300a00 */
[----:B------:R-:W2:Y:S01]  /*24cf0*/  LDL.LU.64 R58, [R1+0x298] ;  /* 0x00029800013a7983 */ /* 0x000ea20000300a00 */
[----:B----4-:R-:W-:-:S15]  /*24d00*/  HMMA.16816.F32.BF16 R48, R44, R40, R48 ;  /* 0x000000282c30723c */ /* 0x010fde0000041830 */
[----:B------:R-:W-:-:S04]  /*24d10*/  NOP ;  /* 0x0000000000007918 */ /* 0x000fc80000000000 */
[----:B------:R0:W-:Y:S04]  /*24d20*/  STL.64 [R1+0x3a0], R48 ;  /* 0x0003a03001007387 */ /* 0x0001e80000100a00 */
[----:B------:R1:W-:Y:S04]  /*24d30*/  STL.64 [R1+0x3a8], R50 ;  /* 0x0003a83201007387 */ /* 0x0003e80000100a00 */
[----:B0-----:R-:W1:Y:S02]  /*24d40*/  LDL.LU.64 R48, [R1+0x1e38] ;  /* 0x001e380001307983 */ /* 0x001e640000300a00 */
[----:B-1----:R-:W-:Y:S02]  /*24d50*/  HMMA.16816.F32.BF16 R48, R44, R48, R52 ;  /* 0x000000302c30723c */ /* 0x002fe40000041834 */
[----:B------:R-:W3:-:S15]  /*24d60*/  LDL.LU.64 R52, [R1+0x1e30] ;  /* 0x001e300001347983 */ /* 0x000ede0000300a00 */
[----:B------:R-:W-:Y:S02]  /*24d70*/  NOP ;  /* 0x0000000000007918 */ /* 0x000fe40000000000 */
[----:B------:R0:W-:Y:S04]  /*24d80*/  STL.64 [R1+0x390], R48 ;  /* 0x0003903001007387 */ /* 0x0001e80000100a00 */
[----:B------:R-:W-:Y:S04]  /*24d90*/  STL.64 [R1+0x398], R50 ;  /* 0x0003983201007387 */ /* 0x000fe80000100a00 */
[----:B0-----:R-:W2:Y:S01]  /*24da0*/  LDL.LU.64 R48, [R1+0x1e28] ;  /* 0x001e280001307983 */ /* 0x001ea20000300a00 */
[----:B---3--:R-:W-:Y:S01]  /*24db0*/  HMMA.16816.F32.BF16 R28, R44, R52, R28 ;  /* 0x000000342c1c723c */ /* 0x008fe2000004181c */
[----:B------:R-:W-:-:S07]  /*24dc0*/  IMAD.MOV.U32 R22, RZ, RZ, R53 ;  /* 0x000000ffff167224 */ /* 0x000fce00078e0035 */
[----:B--2---:R-:W-:Y:S01]  /*24dd0*/  HMMA.16816.F32.BF16 R4, R44, R48, R4 ;  /* 0x000000302c04723c */ /* 0x004fe20000041804 */
[----:B------:R-:W-:Y:S02]  /*24de0*/  IMAD.MOV.U32 R3, RZ, RZ, R48 ;  /* 0x000000ffff037224 */ /* 0x000fe400078e0030 */
[----:B------:R-:W-:-:S15]  /*24df0*/  IMAD.MOV.U32 R2, RZ, RZ, R49 ;  /* 0x000000ffff027224 */ /* 0x000fde00078e0031 */
[----:B------:R-:W-:Y:S01]  /*24e00*/  NOP ;  /* 0x0000000000007918 */ /* 0x000fe20000000000 */
[----:B------:R0:W-:Y:S04]  /*24e10*/  STL.64 [R1+0x380], R4 ;  /* 0x0003800401007387 */ /* 0x0001e80000100a00 */
[----:B------:R1:W-:Y:S04]  /*24e20*/  STL.64 [R1+0x388], R6 ;  /* 0x0003880601007387 */ /* 0x0003e80000100a00 */
[----:B0-----:R-:W2:Y:S04]  /*24e30*/  LDL.LU.64 R4, [R1+0x280] ;  /* 0x0002800001047983 */ /* 0x001ea80000300a00 */
[----:B-1----:R-:W2:Y:S04]  /*24e40*/  LDL.LU.64 R6, [R1+0x288] ;  /* 0x0002880001067983 */ /* 0x002ea80000300a00 */
[----:B------:R-:W3:Y:S04]  /*24e50*/  LDL.LU.64 R48, [R1+0x710] ;  /* 0x0007100001307983 */ /* 0x000ee80000300a00 */
[----:B------:R-:W3:Y:S04]  /*24e60*/  LDL.LU.64 R50, [R1+0x718] ;  /* 0x0007180001327983 */ /* 0x000ee80000300a00 */
[----:B------:R0:W-:Y:S04]  /*24e70*/  STL.64 [R1+0x370], R28 ;  /* 0x0003701c01007387 */ /* 0x0001e80000100a00 */
[----:B------:R1:W-:Y:S04]  /*24e80*/  STL.64 [R1+0x378], R30 ;  /* 0x0003781e01007387 */ /* 0x0003e80000100a00 */
[----:B0-----:R-:W4:Y:S01]  /*24e90*/  LDL.LU.64 R28, [R1+0x1e20] ;  /* 0x001e2000011c7983 */ /* 0x001f220000300a00 */
[----:B-1----:R-:W-:-:S03]  /*24ea0*/  MOV R30, R52 ;  /* 0x00000034001e7202 */ /* 0x002fc60000000f00 */
[----:B------:R-:W2:Y:S02]  /*24eb0*/  LDL.LU.64 R52, [R1+0x1e18] ;  /* 0x001e180001347983 */ /* 0x000ea40000300a00 */
[----:B--2---:R-:W-:Y:S02]  /*24ec0*/  HMMA.16816.F32.BF16 R52, R44, R52, R36 ;  /* 0x000000342c34723c */ /* 0x004fe40000041824 */
[----:B------:R-:W2:Y:S04]  /*24ed0*/  LDL.LU.64 R38, [R1+0x1e10] ;  /* 0x001e100001267983 */ /* 0x000ea80000300a00 */
[----:B------:R-:W3:-:S13]  /*24ee0*/  LDL.LU.64 R36, [R1+0x1e08] ;  /* 0x001e080001247983 */ /* 0x000eda0000300a00 */
[----:B------:R0:W-:Y:S04]  /*24ef0*/  STL.64 [R1+0x360], R52 ;  /* 0x0003603401007387 */ /* 0x0001e80000100a00 */
[----:B------:R-:W-:Y:S04]  /*24f00*/  STL.64 [R1+0x368], R54 ;  /* 0x0003683601007387 */ /* 0x000fe80000100a00 */
[----:B0-----:R-:W2:Y:S02]  /*24f10*/  LDL.LU.64 R52, [R1+0x1e00] ;  /* 0x001e000001347983 */ /* 0x001ea40000300a00 */
[----:B--2---:R-:W-:-:S15]  /*24f20*/  HMMA.16816.F32.BF16 R8, R44, R52, R8 ;  /* 0x000000342c08723c */ /* 0x004fde0000041808 */
[----:B------:R-:W-:-:S04]  /*24f30*/  NOP ;  /* 0x0000000000007918 */ /* 0x000fc80000000000 */
[----:B------:R0:W-:Y:S04]  /*24f40*/  STL.64 [R1+0x350], R8 ;  /* 0x0003500801007387 */ /* 0x0001e80000100a00 */
[----:B------:R-:W-:Y:S04]  /*24f50*/  STL.64 [R1+0x358], R10 ;  /* 0x0003580a01007387 */ /* 0x000fe80000100a00 */
[----:B0-----:R-:W2:Y:S02]  /*24f60*/  LDL.LU.64 R8, [R1+0x1df8] ;  /* 0x001df80001087983 */ /* 0x001ea40000300a00 */
[----:B--2---:R-:W-:-:S15]  /*24f70*/  HMMA.16816.F32.BF16 R56, R44, R8, R56 ;  /* 0x000000082c38723c */ /* 0x004fde0000041838 */
[----:B------:R-:W-:-:S04]  /*24f80*/  NOP ;  /* 0x0000000000007918 */ /* 0x000fc80000000000 */
[----:B------:R0:W-:Y:S04]  /*24f90*/  STL.64 [R1+0x340], R56 ;  /* 0x0003403801007387 */ /* 0x0001e80000100a00 */
[----:B------:R-:W-:Y:S04]  /*24fa0*/  STL.64 [R1+0x348], R58 ;  /* 0x0003483a01007387 */ /* 0x000fe80000100a00 */
[----:B0-----:R-:W2:Y:S01]  /*24fb0*/  LDL.LU.64 R56, [R1+0x1df0] ;  /* 0x001df00001387983 */ /* 0x001ea20000300a00 */
[----:B------:R-:W-:Y:S02]  /*24fc0*/  IMAD.MOV.U32 R54, RZ, RZ, R8 ;  /* 0x000000ffff367224 */ /* 0x000fe400078e0008 */
[----:B------:R-:W-:Y:S01]  /*24fd0*/  IMAD.MOV.U32 R34, RZ, RZ, R9 ;  /* 0x000000ffff227224 */ /* 0x000fe200078e0009 */
[----:B------:R-:W3:Y:S04]  /*24fe0*/  LDL.LU.64 R10, [R1+0x1de8] ;  /* 0x001de800010a7983 */ /* 0x000ee80000300a00 */
[----:B------:R-:W3:Y:S04]  /*24ff0*/  LDL.LU.64 R8, [R1+0x1de0] ;  /* 0x001de00001087983 */ /* 0x000ee80000300a00 */
[----:B------:R-:W-:Y:S04]  /*25000*/  STL [R1+0x1d78], R54 ;  /* 0x001d783601007387 */ /* 0x000fe80000100800 */
[----:B------:R0:W-:Y:S04]  /*25010*/  STL.64 [R1+0x1d70], R52 ;  /* 0x001d703401007387 */ /* 0x0001e80000100a00 */
[----:B0-----:R-:W3:Y:S04]  /*25020*/  LDL.LU.64 R52, [R1+0x270] ;  /* 0x0002700001347983 */ /* 0x001ee80000300a00 */
[----:B------:R-:W3:Y:S01]  /*25030*/  LDL.LU.64 R54, [R1+0x278] ;  /* 0x0002780001367983 */ /* 0x000ee20000300a00 */
[----:B--2---:R-:W-:-:S15]  /*25040*/  HMMA.16816.F32.BF16 R4, R44, R56, R4 ;  /* 0x000000382c04723c */ /* 0x004fde0000041804 */
[----:B------:R-:W-:-:S04]  /*25050*/  NOP ;  /* 0x0000000000007918 */ /* 0x000fc80000000000 */
[----:B------:R-:W-:Y:S04]  /*25060*/  STL.64 [R1+0x330], R4 ;  /* 0x0003300401007387 */ /* 0x000fe80000100a00 */
[----:B------:R0:W-:Y:S04]  /*25070*/  STL.64 [R1+0x338], R6 ;  /* 0x0003380601007387 */ /* 0x0001e80000100a00 */
[----:B0-----:R-:W2:Y:S04]  /*25080*/  LDL.LU.64 R6, [R1+0x1dd8] ;  /* 0x001dd80001067983 */ /* 0x001ea80000300a00 */
[----:B------:R-:W3:Y:S04]  /*25090*/  LDL.LU.64 R4, [R1+0x1dd0] ;  /* 0x001dd00001047983 */ /* 0x000ee80000300a00 */
[----:B------:R-:W-:Y:S01]  /*250a0*/  STL.64 [R1+0x1d68], R56 ;  /* 0x001d683801007387 */ /* 0x000fe20000100a00 */
[----:B---3--:R-:W-:Y:S03]  /*250b0*/  HMMA.16816.F32.BF16 R44, R44, R4, R52 ;  /* 0x000000042c2c723c */ /* 0x008fe60000041834 */
[----:B--2---:R-:W-:Y:S04]  /*250c0*/  STL.64 [R1+0x1d88], R6 ;  /* 0x001d880601007387 */ /* 0x004fe80000100a00 */
[----:B------:R0:W-:Y:S02]  /*250d0*/  STL.64 [R1+0x1d80], R4 ;  /* 0x001d800401007387 */ /* 0x0001e40000100a00 */
[----:B0-----:R-:W-:-:S02]  /*250e0*/  IMAD.MOV.U32 R4, RZ, RZ, R30 ;  /* 0x000000ffff047224 */ /* 0x001fc400078e001e */
[----:B------:R-:W-:-:S08]  /*250f0*/  IMAD.MOV.U32 R5, RZ, RZ, R22 ;  /* 0x000000ffff057224 */ /* 0x000fd000078e0016 */
[----:B------:R-:W-:Y:S04]  /*25100*/  STL.64 [R1+0x1c0], R44 ;  /* 0x0001c02c01007387 */ /* 0x000fe80000100a00 */
[----:B------:R-:W-:Y:S04]  /*25110*/  STL.64 [R1+0x1c8], R46 ;  /* 0x0001c82e01007387 */ /* 0x000fe80000100a00 */
[----:B------:R0:W-:Y:S04]  /*25120*/  STL.64 [R1+0x1da0], R4 ;  /* 0x001da00401007387 */ /* 0x0001e80000100a00 */
[----:B------:R-:W4:Y:S04]  /*25130*/  LDL.LU.64 R56, [R1+0x6a0] ;  /* 0x0006a00001387983 */ /* 0x000f280000300a00 */
[----:B------:R-:W4:Y:S01]  /*25140*/  LDL.LU.64 R58, [R1+0x6a8] ;  /* 0x0006a800013a7983 */ /* 0x000f220000300a00 */
[----:B0-----:R-:W-:-:S15]  /*25150*/  HMMA.16816.F32.BF16 R4, R8, R36, R48 ;  /* 0x000000240804723c */ /* 0x001fde0000041830 */
[----:B------:R-:W-:-:S04]  /*25160*/  NOP ;  /* 0x0000000000007918 */ /* 0x000fc80000000000 */
[----:B------:R0:W-:Y:S04]  /*25170*/  STL.64 [R1+0x320], R4 ;  /* 0x0003200401007387 */ /* 0x0001e80000100a00 */
[----:B------:R-:W-:Y:S04]  /*25180*/  STL.64 [R1+0x328], R6 ;  /* 0x0003280601007387 */ /* 0x000fe80000100a00 */
[----:B------:R-:W2:Y:S04]  /*25190*/  LDL.LU.64 R48, [R1+0x660] ;  /* 0x0006600001307983 */ /* 0x000ea80000300a00 */
[----:B------:R-:W2:Y:S04]  /*251a0*/  LDL.LU.64 R50, [R1+0x668] ;  /* 0x0006680001327983 */ /* 0x000ea80000300a00 */
[----:B------:R-:W3:Y:S04]  /*251b0*/  LDL.LU.64 R52, [R1+0x620] ;  /* 0x0006200001347983 */ /* 0x000ee80000300a00 */
[----:B------:R-:W3:Y:S04]  /*251c0*/  LDL.LU.64 R54, [R1+0x628] ;  /* 0x0006280001367983 */ /* 0x000ee80000300a00 */
[----:B------:R-:W2:Y:S04]  /*251d0*/  LDL.LU.64 R44, [R1+0x5e0] ;  /* 0x0005e000012c7983 */ /* 0x000ea80000300a00 */
[----:B------:R-:W2:Y:S01]  /*251e0*/  LDL.LU.64 R46, [R1+0x5e8] ;  /* 0x0005e800012e7983 */ /* 0x000ea20000300a00 */
[----:B0-----:R-:W-:Y:S01]  /*251f0*/  IMAD.MOV.U32 R4, RZ, RZ, R3 ;  /* 0x000000ffff047224 */ /* 0x001fe200078e0003 */
[----:B------:R-:W-:-:S02]  /*25200*/  MOV R5, R2 ;  /* 0x0000000200057202 */ /* 0x000fc40000000f00 */
[----:B------:R-:W2:Y:S04]  /*25210*/  LDL R2, [R1+0x1350] ;  /* 0x0013500001027983 */ /* 0x000ea80000100800 */
[----:B------:R0:W-:Y:S04]  /*25220*/  STL.64 [R1+0x1db8], R4 ;  /* 0x001db80401007387 */ /* 0x0001e80000100a00 */
[----:B0-----:R-:W2:Y:S04]  /*25230*/  LDL.64 R4, [R1+0xc0] ;  /* 0x0000c00001047983 */ /* 0x001ea80000100a00 */
[----:B--2---:R0:W-:Y:S04]  /*25240*/  STL.64 [R1+0x1dc8], R4 ;  /* 0x001dc80401007387 */ /* 0x0041e80000100a00 */
[----:B0-----:R-:W2:Y:S04]  /*25250*/  LDL.LU.64 R4, [R1+0x6d0] ;  /* 0x0006d00001047983 */ /* 0x001ea80000300a00 */
[----:B------:R-:W2:Y:S04]  /*25260*/  LDL.LU.64 R6, [R1+0x6d8] ;  /* 0x0006d80001067983 */ /* 0x000ea80000300a00 */
[----:B------:R-:W-:Y:S04]  /*25270*/  STL.64 [R1+0x1d98], R38 ;  /* 0x001d982601007387 */ /* 0x000fe80000100a00 */
[----:B------:R-:W-:Y:S04]  /*25280*/  STL.64 [R1+0x1d90], R36 ;  /* 0x001d902401007387 */ /* 0x000fe80000100a00 */
[----:B------:R-:W-:Y:S04]  /*25290*/  STL [R1+0x1d50], R35 ;  /* 0x001d502301007387 */ /* 0x000fe80000100800 */
[----:B------:R-:W-:Y:S01]  /*252a0*/  STL.64 [R1+0x1d48], R32 ;  /* 0x001d482001007387 */ /* 0x000fe20000100a00 */
[----:B--2---:R-:W-:-:S15]  /*252b0*/  HMMA.16816.F32.BF16 R4, R8, R32, R4 ;  /* 0x000000200804723c */ /* 0x004fde0000041804 */
[----:B------:R-:W-:-:S04]  /*252c0*/  NOP ;  /* 0x0000000000007918 */ /* 0x000fc80000000000 */
[----:B------:R-:W-:Y:S04]  /*252d0*/  STL.64 [R1+0x310], R4 ;  /* 0x0003100401007387 */ /* 0x000fe80000100a00 */
[----:B------:R-:W-:Y:S04]  /*252e0*/  STL.64 [R1+0x318], R6 ;  /* 0x0003180601007387 */ /* 0x000fe80000100a00 */
[----:B------:R4:W-:Y:S02]  /*252f0*/  STL [R1+0x1dc0], R34 ;  /* 0x001dc02201007387 */ /* 0x0009e40000100800 */
[C---:B----4-:R-:W-:Y:S08]  /*25300*/  HMMA.16816.F32.BF16 R32, R8.reuse, R28, R56 ;  /* 0x0000001c0820723c */ /* 0x050ff00000041838 */
[C---:B------:R-:W-:Y:S01]  /*25310*/  HMMA.16816.F32.BF16 R4, R8.reuse, R24, R48 ;  /* 0x000000180804723c */ /* 0x040fe20000041830 */
[----:B------:R-:W2:Y:S10]  /*25320*/  LDL.LU.64 R48, [R1+0x5c0] ;  /* 0x0005c00001307983 */ /* 0x000eb40000300a00 */
[----:B------:R-:W-:Y:S04]  /*25330*/  STL.64 [R1+0x300], R32 ;  /* 0x0003002001007387 */ /* 0x000fe80000100a00 */
[----:B------:R-:W-:Y:S04]  /*25340*/  STL.64 [R1+0x308], R34 ;  /* 0x0003082201007387 */ /* 0x000fe80000100a00 */
[----:B------:R-:W2:Y:S04]  /*25350*/  LDL.LU.64 R50, [R1+0x5c8] ;  /* 0x0005c80001327983 */ /* 0x000ea80000300a00 */
[----:B------:R-:W-:Y:S04]  /*25360*/  STL.64 [R1+0x2f0], R4 ;  /* 0x0002f00401007387 */ /* 0x000fe80000100a00 */
[----:B------:R3:W-:Y:S04]  /*25370*/  STL.64 [R1+0x2f8], R6 ;  /* 0x0002f80601007387 */ /* 0x0007e80000100a00 */
[----:B------:R-:W-:Y:S04]  /*25380*/  STL.64 [R1+0x1db0], R26 ;  /* 0x001db01a01007387 */ /* 0x000fe80000100a00 */
[----:B------:R0:W-:Y:S01]  /*25390*/  STL.64 [R1+0x1da8], R24 ;  /* 0x001da81801007387 */ /* 0x0001e20000100a00 */
[C---:B---3--:R-:W-:Y:S08]  /*253a0*/  HMMA.16816.F32.BF16 R4, R8.reuse, R20, R52 ;  /* 0x000000140804723c */ /* 0x048ff00000041834 */
[C---:B0-----:R-:W-:Y:S01]  /*253b0*/  HMMA.16816.F32.BF16 R24, R8.reuse, R12, R44 ;  /* 0x0000000c0818723c */ /* 0x041fe2000004182c */
[----:B------:R-:W0:Y:S10]  /*253c0*/  LDSM.16.MT88.4 R44, [R2+UR5+0x4000] ;  /* 0x00400005022c783b */ /* 0x000e340008004200 */
[----:B------:R1:W-:Y:S04]  /*253d0*/  STL.64 [R1+0x2e0], R4 ;  /* 0x0002e00401007387 */ /* 0x0003e80000100a00 */
[----:B------:R3:W-:Y:S04]  /*253e0*/  STL.64 [R1+0x2e8], R6 ;  /* 0x0002e80601007387 */ /* 0x0007e80000100a00 */
[----:B-1----:R-:W4:Y:S04]  /*253f0*/  LDL.LU.64 R4, [R1+0x560] ;  /* 0x0005600001047983 */ /* 0x002f280000300a00 */
[----:B------:R1:W-:Y:S04]  /*25400*/  STL.64 [R1+0x2d0], R24 ;  /* 0x0002d01801007387 */ /* 0x0003e80000100a00 */
[----:B------:R0:W-:Y:S04]  /*25410*/  STL.64 [R1+0x2d8], R26 ;  /* 0x0002d81a01007387 */ /* 0x0001e80000100a00 */
[----:B---3--:R-:W4:Y:S04]  /*25420*/  LDL.LU.64 R6, [R1+0x568] ;  /* 0x0005680001067983 */ /* 0x008f280000300a00 */
[----:B------:R-:W3:Y:S04]  /*25430*/  LDL.LU.64 R32, [R1+0x530] ;  /* 0x0005300001207983 */ /* 0x000ee80000300a00 */
[----:B------:R-:W3:Y:S04]  /*25440*/  LDL.LU.64 R34, [R1+0x538] ;  /* 0x0005380001227983 */ /* 0x000ee80000300a00 */
[----:B-1----:R-:W3:Y:S04]  /*25450*/  LDL.LU.64 R24, [R1+0x500] ;  /* 0x0005000001187983 */ /* 0x002ee80000300a00 */
[----:B0-----:R-:W3:Y:S04]  /*25460*/  LDL.LU.64 R26, [R1+0x508] ;  /* 0x00050800011a7983 */ /* 0x001ee80000300a00 */
[----:B------:R-:W3:Y:S04]  /*25470*/  LDL.LU.64 R36, [R1+0x4e0] ;  /* 0x0004e00001247983 */ /* 0x000ee80000300a00 */
[----:B------:R-:W3:Y:S04]  /*25480*/  LDL.LU.64 R38, [R1+0x4e8] ;  /* 0x0004e80001267983 */ /* 0x000ee80000300a00 */
[----:B------:R-:W3:Y:S04]  /*25490*/  LDL.LU.64 R52, [R1+0x4b0] ;  /* 0x0004b00001347983 */ /* 0x000ee80000300a00 */
[----:B------:R-:W3:Y:S04]  /*254a0*/  LDL.LU.64 R54, [R1+0x4b8] ;  /* 0x0004b80001367983 */ /* 0x000ee80000300a00 */
[----:B------:R-:W-:Y:S04]  /*254b0*/  STL.64 [R1+0x1ce8], R46 ;  /* 0x001ce82e01007387 */ /* 0x000fe80000100a00 */
[----:B------:R0:W-:Y:S04]  /*254c0*/  STL.64 [R1+0x1ce0], R44 ;  /* 0x001ce02c01007387 */ /* 0x0001e80000100a00 */
[----:B0-----:R-:W3:Y:S04]  /*254d0*/  LDL.LU.64 R44, [R1+0x90] ;  /* 0x00009000012c7983 */ /* 0x001ee80000300a00 */
[----:B------:R-:W3:Y:S04]  /*254e0*/  LDL.LU.64 R56, [R1+0x480] ;  /* 0x0004800001387983 */ /* 0x000ee80000300a00 */
[----:B------:R-:W3:Y:S01]  /*254f0*/  LDL.LU.64 R58, [R1+0x488] ;  /* 0x00048800013a7983 */ /* 0x000ee20000300a00 */
[----:B--2---:R-:W-:-:S15]  /*25500*/  HMMA.16816.F32.BF16 R48, R8, R16, R48 ;  /* 0x000000100830723c */ /* 0x004fde0000041830 */
[----:B------:R-:W-:-:S04]  /*25510*/  NOP ;  /* 0x0000000000007918 */ /* 0x000fc80000000000 */
[----:B------:R0:W-:Y:S04]  /*25520*/  STL.64 [R1+0x2c0], R48 ;  /* 0x0002c03001007387 */ /* 0x0001e80000100a00 */
[----:B------:R1:W-:Y:S04]  /*25530*/  STL.64 [R1+0x2c8], R50 ;  /* 0x0002c83201007387 */ /* 0x0003e80000100a00 */
[----:B0-----:R-:W2:Y:S04]  /*25540*/  LDL.LU.64 R48, [R1+0x460] ;  /* 0x0004600001307983 */ /* 0x001ea80000300a00 */
[----:B-1----:R-:W2:Y:S01]  /*25550*/  LDL.LU.64 R50, [R1+0x468] ;  /* 0x0004680001327983 */ /* 0x002ea20000300a00 */
[----:B----4-:R-:W-:-:S15]  /*25560*/  HMMA.16816.F32.BF16 R4, R8, R40, R4 ;  /* 0x000000280804723c */ /* 0x010fde0000041804 */
[----:B------:R-:W-:-:S04]  /*25570*/  NOP ;  /* 0x0000000000007918 */ /* 0x000fc80000000000 */
[----:B------:R0:W-:Y:S04]  /*25580*/  STL.64 [R1+0x2b0], R4 ;  /* 0x0002b00401007387 */ /* 0x0001e80000100a00 */
[----:B------:R-:W-:Y:S04]  /*25590*/  STL.64 [R1+0x2b8], R6 ;  /* 0x0002b80601007387 */ /* 0x000fe80000100a00 */
[----:B0-----:R-:W3:Y:S01]  /*255a0*/  LDL.LU.64 R4, [R1+0x1dc8] ;  /* 0x001dc80001047983 */ /* 0x001ee20000300a00 */
[----:B------:R-:W-:Y:S02]  /*255b0*/  IMAD.MOV.U32 R30, RZ, RZ, R40 ;  /* 0x000000ffff1e7224 */ /* 0x000fe400078e0028 */
[----:B------:R-:W-:-:S02]  /*255c0*/  IMAD.MOV.U32 R22, RZ, RZ, R41 ;  /* 0x000000ffff167224 */ /* 0x000fc400078e0029 */
[----:B------:R-:W4:Y:S04]  /*255d0*/  LDL.LU.64 R40, [R1+0x470] ;  /* 0x0004700001287983 */ /* 0x000f280000300a00 */
[----:B------:R-:W4:Y:S01]  /*255e0*/  LDL.LU.64 R42, [R1+0x478] ;  /* 0x00047800012a7983 */ /* 0x000f220000300a00 */
[----:B---3--:R-:W-:Y:S01]  /*255f0*/  HMMA.16816.F32.BF16 R32, R8, R4, R32 ;  /* 0x000000040820723c */ /* 0x008fe20000041820 */
[----:B------:R-:W-:-:S15]  /*25600*/  IMAD.MOV.U32 R31, RZ, RZ, R5 ;  /* 0x000000ffff1f7224 */ /* 0x000fde00078e0005 */
[----:B------:R-:W-:-:S03]  /*25610*/  NOP ;  /* 0x0000000000007918 */ /* 0x000fc60000000000 */
[----:B------:R0:W-:Y:S04]  /*25620*/  STL.64 [R1+0x2a0], R32 ;  /* 0x0002a02001007387 */ /* 0x0001e80000100a00 */
[----:B------:R1:W-:Y:S01]  /*25630*/  STL.64 [R1+0x2a8], R34 ;  /* 0x0002a82201007387 */ /* 0x0003e20000100a00 */
[----:B0-----:R-:W-:-:S03]  /*25640*/  IMAD.MOV.U32 R32, RZ, RZ, R4 ;  /* 0x000000ffff207224 */ /* 0x001fc600078e0004 */
[----:B-1----:R-:W3:Y:S04]  /*25650*/  LDL.LU R34, [R1+0x1dc0] ;  /* 0x001dc00001227983 */ /* 0x002ee80000300800 */
[----:B------:R-:W2:Y:S02]  /*25660*/  LDL.LU.64 R4, [R1+0x1db8] ;  /* 0x001db80001047983 */ /* 0x000ea40000300a00 */
[----:B--2---:R-:W-:Y:S02]  /*25670*/  HMMA.16816.F32.BF16 R4, R8, R4, R24 ;  /* 0x000000040804723c */ /* 0x004fe40000041818 */
[----:B------:R-:W2:Y:S04]  /*25680*/  LDL.LU.64 R26, [R1+0x1db0] ;  /* 0x001db000011a7983 */ /* 0x000ea80000300a00 */
[----:B------:R-:W2:-:S13]  /*25690*/  LDL.LU.64 R24, [R1+0x1da8] ;  /* 0x001da80001187983 */ /* 0x000e9a0000300a00 */
[----:B------:R0:W-:Y:S04]  /*256a0*/  STL.64 [R1+0x290], R4 ;  /* 0x0002900401007387 */ /* 0x0001e80000100a00 */
[----:B------:R1:W-:Y:S04]  /*256b0*/  STL.64 [R1+0x298], R6 ;  /* 0x0002980601007387 */ /* 0x0003e80000100a00 */
[----:B0-----:R-:W1:Y:S01]  /*256c0*/  LDL.LU.64 R4, [R1+0x1da0] ;  /* 0x001da00001047983 */ /* 0x001e620000300a00 */
[C---:B------:R-:W-:Y:S08]  /*256d0*/  HMMA.16816.F32.BF16 R52, R8.reuse, R44, R52 ;  /* 0x0000002c0834723c */ /* 0x040ff00000041834 */
[----:B-1----:R-:W-:Y:S01]  /*256e0*/  HMMA.16816.F32.BF16 R4, R8, R4, R36 ;  /* 0x000000040804723c */ /* 0x002fe20000041824 */
[----:B------:R-:W2:Y:S04]  /*256f0*/  LDL.LU.64 R38, [R1+0x1d98] ;  /* 0x001d980001267983 */ /* 0x000ea80000300a00 */
[----:B------:R-:W2:-:S14]  /*25700*/  LDL.LU.64 R36, [R1+0x1d90] ;  /* 0x001d900001247983 */ /* 0x000e9c0000300a00 */
[----:B------:R-:W-:Y:S04]  /*25710*/  STL.64 [R1+0x280], R4 ;  /* 0x0002800401007387 */ /* 0x000fe80000100a00 */
[----:B------:R0:W-:Y:S04]  /*25720*/  STL.64 [R1+0x288], R6 ;  /* 0x0002880601007387 */ /* 0x0001e80000100a00 */
[----:B0-----:R-:W2:Y:S04]  /*25730*/  LDL.LU.64 R6, [R1+0x1d88] ;  /* 0x001d880001067983 */ /* 0x001ea80000300a00 */
[----:B------:R-:W2:Y:S04]  /*25740*/  LDL.LU.64 R4, [R1+0x1d80] ;  /* 0x001d800001047983 */ /* 0x000ea80000300a00 */
[----:B------:R-:W-:Y:S04]  /*25750*/  STL.64 [R1+0x270], R52 ;  /* 0x0002703401007387 */ /* 0x000fe80000100a00 */
[----:B------:R0:W-:Y:S04]  /*25760*/  STL.64 [R1+0x278], R54 ;  /* 0x0002783601007387 */ /* 0x0001e80000100a00 */
[----:B0-----:R-:W2:Y:S04]  /*25770*/  LDL.LU R54, [R1+0x1d78] ;  /* 0x001d780001367983 */ /* 0x001ea80000300800 */
[----:B------:R-:W2:Y:S01]  /*25780*/  LDL.LU.64 R52, [R1+0x1d70] ;  /* 0x001d700001347983 */ /* 0x000ea20000300a00 */
[----:B------:R-:W-:-:S02]  /*25790*/  IMAD.MOV.U32 R3, RZ, RZ, R44 ;  /* 0x000000ffff037224 */ /* 0x000fc400078e002c */
[----:B------:R-:W-:Y:S02]  /*257a0*/  IMAD.MOV.U32 R2, RZ, RZ, R45 ;  /* 0x000000ffff027224 */ /* 0x000fe400078e002d */
[----:B------:R-:W3:Y:S04]  /*257b0*/  LDL.LU.64 R44, [R1+0x160] ;  /* 0x00016000012c7983 */ /* 0x000ee80000300a00 */
[----:B------:R-:W3:Y:S01]  /*257c0*/  LDL.LU.64 R46, [R1+0x168] ;  /* 0x00016800012e7983 */ /* 0x000ee20000300a00 */
[----:B--2---:R-:W-:-:S15]  /*257d0*/  HMMA.16816.F32.BF16 R56, R8, R52, R56 ;  /* 0x000000340838723c */ /* 0x004fde0000041838 */
[----:B------:R-:W-:-:S04]  /*257e0*/  NOP ;  /* 0x0000000000007918 */ /* 0x000fc80000000000 */
[----:B------:R0:W-:Y:S04]  /*257f0*/  STL.64 [R1+0x260], R56 ;  /* 0x0002603801007387 */ /* 0x0001e80000100a00 */
[----:B------:R-:W-:Y:S04]  /*25800*/  STL.64 [R1+0x268], R58 ;  /* 0x0002683a01007387 */ /* 0x000fe80000100a00 */
[----:B0-----:R-:W2:Y:S04]  /*25810*/  LDL.LU.64 R56, [R1+0x1d68] ;  /* 0x001d680001387983 */ /* 0x001ea80000300a00 */
[----:B------:R0:W-:Y:S02]  /*25820*/  STL.64 [R1+0x1d08], R52 ;  /* 0x001d083401007387 */ /* 0x0001e40000100a00 */
[----:B0-----:R-:W-:Y:S01]  /*25830*/  MOV R52, R54 ;  /* 0x0000003600347202 */ /* 0x001fe20000000f00 */
[----:B---3--:R-:W-:-:S07]  /*25840*/  IMAD.MOV.U32 R53, RZ, RZ, R34 ;  /* 0x000000ffff357224 */ /* 0x008fce00078e0022 */
[C---:B----4-:R-:W-:Y:S01]  /*25850*/  HMMA.16816.F32.BF16 R52, R8.reuse, R52, R40 ;  /* 0x000000340834723c */ /* 0x050fe20000041828 */
[----:B------:R-:W3:Y:S04]  /*25860*/  LDL.LU.64 R42, [R1+0x1d60] ;  /* 0x001d6000012a7983 */ /* 0x000ee80000300a00 */
[----:B------:R-:W3:Y:S04]  /*25870*/  LDL.LU.64 R40, [R1+0x1d58] ;  /* 0x001d580001287983 */ /* 0x000ee80000300a00 */
[----:B--2---:R0:W-:Y:S10]  /*25880*/  STL.64 [R1+0x1d00], R56 ;  /* 0x001d003801007387 */ /* 0x0041f40000100a00 */
[----:B------:R-:W-:Y:S01]  /*25890*/  STL.64 [R1+0x250], R52 ;  /* 0x0002503401007387 */ /* 0x000fe20000100a00 */
[C---:B------:R-:W-:Y:S03]  /*258a0*/  HMMA.16816.F32.BF16 R48, R8.reuse, R56, R48 ;  /* 0x000000380830723c */ /* 0x040fe60000041830 */
[----:B------:R-:W-:Y:S04]  /*258b0*/  STL.64 [R1+0x258], R54 ;  /* 0x0002583601007387 */ /* 0x000fe80000100a00 */
[----:B0-----:R-:W2:Y:S01]  /*258c0*/  LDL.LU.64 R56, [R1+0xb0] ;  /* 0x0000b00001387983 */ /* 0x001ea20000300a00 */
[----:B------:R-:W-:Y:S11]  /*258d0*/  HMMA.16816.F32.BF16 R44, R8, R4, R44 ;  /* 0x00000004082c723c */ /* 0x000ff6000004182c */
[----:B------:R-:W-:Y:S04]  /*258e0*/  STL.64 [R1+0x240], R48 ;  /* 0x0002403001007387 */ /* 0x000fe80000100a00 */
[----:B------:R-:W-:Y:S04]  /*258f0*/  STL.64 [R1+0x248], R50 ;  /* 0x0002483201007387 */ /* 0x000fe80000100a00 */
[----:B--2---:R0:W-:Y:S02]  /*25900*/  STL.64 [R1+0x1d20], R56 ;  /* 0x001d203801007387 */ /* 0x0041e40000100a00 */
[----:B0-----:R-:W-:-:S02]  /*25910*/  IMAD.MOV.U32 R56, RZ, RZ, R32 ;  /* 0x000000ffff387224 */ /* 0x001fc400078e0020 */
[----:B------:R-:W-:Y:S01]  /*25920*/  IMAD.MOV.U32 R57, RZ, RZ, R31 ;  /* 0x000000ffff397224 */ /* 0x000fe200078e001f */
[----:B------:R-:W3:Y:S04]  /*25930*/  LDL.LU.64 R32, [R1+0x720] ;  /* 0x0007200001207983 */ /* 0x000ee80000300a00 */
[----:B------:R-:W3:Y:S04]  /*25940*/  LDL.LU.64 R34, [R1+0x728] ;  /* 0x0007280001227983 */ /* 0x000ee80000300a00 */
[----:B------:R-:W-:Y:S04]  /*25950*/  STL.64 [R1+0x1d30], R56 ;  /* 0x001d303801007387 */ /* 0x000fe80000100a00 */
[----:B------:R-:W2:Y:S04]  /*25960*/  LDL.LU.64 R8, [R1+0x670] ;  /* 0x0006700001087983 */ /* 0x000ea80000300a00 */
[----:B------:R-:W2:Y:S04]  /*25970*/  LDL.LU.64 R10, [R1+0x678] ;  /* 0x00067800010a7983 */ /* 0x000ea80000300a00 */
[----:B------:R0:W-:Y:S04]  /*25980*/  STL.64 [R1+0x1b0], R44 ;  /* 0x0001b02c01007387 */ /* 0x0001e80000100a00 */
[----:B------:R1:W-:Y:S04]  /*25990*/  STL.64 [R1+0x1b8], R46 ;  /* 0x0001b82e01007387 */ /* 0x0003e80000100a00 */
[----:B------:R-:W4:Y:S04]  /*259a0*/  LDL.LU.64 R48, [R1+0x640] ;  /* 0x0006400001307983 */ /* 0x000f280000300a00 */
[----:B------:R-:W4:Y:S04]  /*259b0*/  LDL.LU.64 R50, [R1+0x648] ;  /* 0x0006480001327983 */ /* 0x000f280000300a00 */
[----:B------:R-:W2:Y:S04]  /*259c0*/  LDL.LU.64 R52, [R1+0x600] ;  /* 0x0006000001347983 */ /* 0x000ea80000300a00 */
[----:B------:R-:W2:Y:S04]  /*259d0*/  LDL.LU.64 R54, [R1+0x608] ;  /* 0x0006080001367983 */ /* 0x000ea80000300a00 */
[----:B0-----:R-:W2:Y:S04]  /*259e0*/  LDL.LU.64 R44, [R1+0x5b0] ;  /* 0x0005b000012c7983 */ /* 0x001ea80000300a00 */
[----:B-1----:R-:W2:Y:S04]  /*259f0*/  LDL.LU.64 R46, [R1+0x5b8] ;  /* 0x0005b800012e7983 */ /* 0x002ea80000300a00 */
[----:B------:R-:W-:Y:S04]  /*25a00*/  STL.64 [R1+0x1cf8], R6 ;  /* 0x001cf80601007387 */ /* 0x000fe80000100a00 */
[----:B------:R0:W-:Y:S04]  /*25a10*/  STL.64 [R1+0x1cf0], R4 ;  /* 0x001cf00401007387 */ /* 0x0001e80000100a00 */
[----:B0-----:R-:W2:Y:S01]  /*25a20*/  LDL.LU.64 R4, [R1+0xa0] ;  /* 0x0000a00001047983 */ /* 0x001ea20000300a00 */
[C---:B---3--:R-:W-:Y:S03]  /*25a30*/  HMMA.16816.F32.BF16 R32, R40.reuse, R36, R32 ;  /* 0x000000242820723c */ /* 0x048fe60000041820 */
[----:B--2---:R0:W-:Y:S04]  /*25a40*/  STL.64 [R1+0x1d28], R4 ;  /* 0x001d280401007387 */ /* 0x0041e80000100a00 */
[----:B0-----:R-:W2:Y:S04]  /*25a50*/  LDL.LU.64 R4, [R1+0x6b0] ;  /* 0x0006b00001047983 */ /* 0x001ea80000300a00 */
[----:B------:R-:W2:Y:S08]  /*25a60*/  LDL.LU.64 R6, [R1+0x6b8] ;  /* 0x0006b80001067983 */ /* 0x000eb00000300a00 */
[----:B------:R-:W-:Y:S04]  /*25a70*/  STL.64 [R1+0x1a0], R32 ;  /* 0x0001a02001007387 */ /* 0x000fe80000100a00 */
[----:B------:R0:W-:Y:S04]  /*25a80*/  STL.64 [R1+0x1a8], R34 ;  /* 0x0001a82201007387 */ /* 0x0001e80000100a00 */
[----:B0-----:R-:W3:Y:S04]  /*25a90*/  LDL.LU R35, [R1+0x1d50] ;  /* 0x001d500001237983 */ /* 0x001ee80000300800 */
[----:B------:R-:W2:Y:S04]  /*25aa0*/  LDL.LU.64 R32, [R1+0x1d48] ;  /* 0x001d480001207983 */ /* 0x000ea80000300a00 */
[----:B------:R-:W-:Y:S04]  /*25ab0*/  STL.64 [R1+0x1d18], R38 ;  /* 0x001d182601007387 */ /* 0x000fe80000100a00 */
[----:B------:R0:W-:Y:S04]  /*25ac0*/  STL.64 [R1+0x1d10], R36 ;  /* 0x001d102401007387 */ /* 0x0001e80000100a00 */
[----:B0-----:R-:W4:Y:S04]  /*25ad0*/  LDL.LU.64 R36, [R1+0x6f0] ;  /* 0x0006f00001247983 */ /* 0x001f280000300a00 */
[----:B------:R-:W4:Y:S01]  /*25ae0*/  LDL.LU.64 R38, [R1+0x6f8] ;  /* 0x0006f80001267983 */ /* 0x000f220000300a00 */
[C---:B------:R-:W-:Y:S08]  /*25af0*/  HMMA.16816.F32.BF16 R8, R40.reuse, R24, R8 ;  /* 0x000000182808723c */ /* 0x040ff00000041808 */
[C---:B------:R-:W-:Y:S01]  /*25b00*/  HMMA.16816.F32.BF16 R52, R40.reuse, R12, R52 ;  /* 0x0000000c2834723c */ /* 0x040fe20000041834 */
[----:B---3--:R-:W-:Y:S04]  /*25b10*/  STL [R1+0x1d40], R35 ;  /* 0x001d402301007387 */ /* 0x008fe80000100800 */
[----:B--2---:R0:W-:Y:S03]  /*25b20*/  STL.64 [R1+0x1d38], R32 ;  /* 0x001d382001007387 */ /* 0x0041e60000100a00 */
[C---:B----4-:R-:W-:Y:S08]  /*25b30*/  HMMA.16816.F32.BF16 R36, R40.reuse, R32, R36 ;  /* 0x000000202824723c */ /* 0x050ff00000041824 */
[C---:B0-----:R-:W-:Y:S11]  /*25b40*/  HMMA.16816.F32.BF16 R32, R40.reuse, R28, R4 ;  /* 0x0000001c2820723c */ /* 0x041ff60000041804 */
[----:B------:R-:W-:Y:S04]  /*25b50*/  STL.64 [R1+0x190], R36 ;  /* 0x0001902401007387 */ /* 0x000fe80000100a00 */
[----:B------:R-:W-:Y:S04]  /*25b60*/  STL.64 [R1+0x198], R38 ;  /* 0x0001982601007387 */ /* 0x000fe80000100a00 */
[----:B------:R0:W-:Y:S04]  /*25b70*/  STL.64 [R1+0x180], R32 ;  /* 0x0001802001007387 */ /* 0x0001e80000100a00 */
[----:B------:R1:W-:Y:S04]  /*25b80*/  STL.64 [R1+0x188], R34 ;  /* 0x0001882201007387 */ /* 0x0003e80000100a00 */
[----:B0-----:R-:W2:Y:S04]  /*25b90*/  LDL.LU.64 R32, [R1+0x570] ;  /* 0x0005700001207983 */ /* 0x001ea80000300a00 */
[----:B------:R-:W-:Y:S04]  /*25ba0*/  STL.64 [R1+0x170], R8 ;  /* 0x0001700801007387 */ /* 0x000fe80000100a00 */
[----:B------:R0:W-:Y:S04]  /*25bb0*/  STL.64 [R1+0x178], R10 ;  /* 0x0001780a01007387 */ /* 0x0001e80000100a00 */
[----:B-1----:R-:W2:Y:S01]  /*25bc0*/  LDL.LU.64 R34, [R1+0x578] ;  /* 0x0005780001227983 */ /* 0x002ea20000300a00 */
[C---:B------:R-:W-:Y:S08]  /*25bd0*/  HMMA.16816.F32.BF16 R4, R40.reuse, R20, R48 ;  /* 0x000000142804723c */ /* 0x040ff00000041830 */
[----:B0-----:R-:W-:Y:S11]  /*25be0*/  HMMA.16816.F32.BF16 R8, R40, R16, R44 ;  /* 0x000000102808723c */ /* 0x001ff6000004182c */
[----:B------:R0:W-:Y:S04]  /*25bf0*/  STL.64 [R1+0x160], R4 ;  /* 0x0001600401007387 */ /* 0x0001e80000100a00 */
[----:B------:R1:W-:Y:S04]  /*25c00*/  STL.64 [R1+0x168], R6 ;  /* 0x0001680601007387 */ /* 0x0003e80000100a00 */
[----:B0-----:R-:W3:Y:S04]  /*25c10*/  LDL.LU.64 R4, [R1+0x540] ;  /* 0x0005400001047983 */ /* 0x001ee80000300a00 */
[----:B-1----:R-:W3:Y:S04]  /*25c20*/  LDL.LU.64 R6, [R1+0x548] ;  /* 0x0005480001067983 */ /* 0x002ee80000300a00 */
[----:B------:R-:W4:Y:S04]  /*25c30*/  LDL.LU.64 R48, [R1+0x520] ;  /* 0x0005200001307983 */ /* 0x000f280000300a00 */
[----:B------:R-:W4:Y:S04]  /*25c40*/  LDL.LU.64 R50, [R1+0x528] ;  /* 0x0005280001327983 */ /* 0x000f280000300a00 */
[----:B------:R-:W3:Y:S04]  /*25c50*/  LDL.LU.64 R36, [R1+0x4f0] ;  /* 0x0004f00001247983 */ /* 0x000ee80000300a00 */
[----:B------:R0:W-:Y:S04]  /*25c60*/  STL.64 [R1+0x150], R52 ;  /* 0x0001503401007387 */ /* 0x0001e80000100a00 */
[----:B------:R1:W-:Y:S04]  /*25c70*/  STL.64 [R1+0x158], R54 ;  /* 0x0001583601007387 */ /* 0x0003e80000100a00 */
[----:B------:R-:W3:Y:S04]  /*25c80*/  LDL.LU.64 R38, [R1+0x4f8] ;  /* 0x0004f80001267983 */ /* 0x000ee80000300a00 */
[----:B------:R-:W-:Y:S04]  /*25c90*/  STL.64 [R1+0x140], R8 ;  /* 0x0001400801007387 */ /* 0x000fe80000100a00 */
[----:B------:R-:W-:Y:S04]  /*25ca0*/  STL.64 [R1+0x148], R10 ;  /* 0x0001480a01007387 */ /* 0x000fe80000100a00 */
[----:B------:R-:W1:Y:S01]  /*25cb0*/  LDSM.16.MT88.4 R8, [R60+UR5+0x4800] ;  /* 0x004800053c08783b */ /* 0x000e620008004200 */
[----:B------:R-:W-:-:S02]  /*25cc0*/  IMAD.MOV.U32 R56, RZ, RZ, R30 ;  /* 0x000000ffff387224 */ /* 0x000fc400078e001e */
[----:B------:R-:W-:Y:S01]  /*25cd0*/  IMAD.MOV.U32 R57, RZ, RZ, R22 ;  /* 0x000000ffff397224 */ /* 0x000fe200078e0016 */
[----:B0-----:R-:W3:Y:S04]  /*25ce0*/  LDL.LU.64 R52, [R1+0x4c0] ;  /* 0x0004c00001347983 */ /* 0x001ee80000300a00 */
[----:B-1----:R-:W3:Y:S04]  /*25cf0*/  LDL.LU.64 R54, [R1+0x4c8] ;  /* 0x0004c80001367983 */ /* 0x002ee80000300a00 */
[----:B------:R-:W3:Y:S04]  /*25d00*/  LDL.LU.64 R44, [R1+0x4a0] ;  /* 0x0004a000012c7983 */ /* 0x000ee80000300a00 */
[----:B------:R-:W3:Y:S04]  /*25d10*/  LDL.LU.64 R46, [R1+0x4a8] ;  /* 0x0004a800012e7983 */ /* 0x000ee80000300a00 */
[----:B------:R-:W-:Y:S04]  /*25d20*/  STL.64 [R1+0x1c60], R10 ;  /* 0x001c600a01007387 */ /* 0x000fe80000100a00 */
[----:B------:R-:W-:Y:S04]  /*25d30*/  STL.64 [R1+0x1c58], R8 ;  /* 0x001c580801007387 */ /* 0x000fe80000100a00 */
[----:B------:R-:W-:Y:S01]  /*25d40*/  STL [R1+0x19c0], R60 ;  /* 0x0019c03c01007387 */ /* 0x000fe20000100800 */
[----:B--2---:R-:W-:Y:S03]  /*25d50*/  HMMA.16816.F32.BF16 R56, R40, R56, R32 ;  /* 0x000000382838723c */ /* 0x004fe60000041820 */
[----:B------:R-:W2:Y:S04]  /*25d60*/  LDL.LU R35, [R1+0x1d40] ;  /* 0x001d400001237983 */ /* 0x000ea80000300800 */
[----:B------:R-:W2:-:S12]  /*25d70*/  LDL.LU.64 R32, [R1+0x1d38] ;  /* 0x001d380001207983 */ /* 0x000e980000300a00 */
[----:B------:R0:W-:Y:S04]  /*25d80*/  STL.64 [R1+0x130], R56 ;  /* 0x0001303801007387 */ /* 0x0001e80000100a00 */
[----:B------:R3:W-:Y:S04]  /*25d90*/  STL.64 [R1+0x138], R58 ;  /* 0x0001383a01007387 */ /* 0x0007e80000100a00 */
[----:B0-----:R-:W3:Y:S02]  /*25da0*/  LDL.LU.64 R56, [R1+0x1d30] ;  /* 0x001d300001387983 */ /* 0x001ee40000300a00 */
[----:B---3--:R-:W-:Y:S02]  /*25db0*/  HMMA.16816.F32.BF16 R56, R40, R56, R4 ;  /* 0x000000382838723c */ /* 0x008fe40000041804 */
[----:B------:R-:W3:-:S15]  /*25dc0*/  LDL.LU.64 R4, [R1+0x1d28] ;  /* 0x001d280001047983 */ /* 0x000ede0000300a00 */
[----:B------:R-:W-:Y:S02]  /*25dd0*/  NOP ;  /* 0x0000000000007918 */ /* 0x000fe40000000000 */
[----:B------:R0:W-:Y:S04]  /*25de0*/  STL.64 [R1+0x120], R56 ;  /* 0x0001203801007387 */ /* 0x0001e80000100a00 */
[----:B------:R-:W-:Y:S04]  /*25df0*/  STL.64 [R1+0x128], R58 ;  /* 0x0001283a01007387 */ /* 0x000fe80000100a00 */
[----:B0-----:R-:W4:Y:S01]  /*25e00*/  LDL.LU.64 R56, [R1+0x1d20] ;  /* 0x001d200001387983 */ /* 0x001f220000300a00 */
[----:B------:R-:W-:Y:S01]  /*25e10*/  IMAD.MOV.U32 R8, RZ, RZ, R3 ;  /* 0x000000ffff087224 */ /* 0x000fe200078e0003 */
[----:B------:R-:W-:-:S07]  /*25e20*/  MOV R9, R2 ;  /* 0x0000000200097202 */ /* 0x000fce0000000f00 */
[C---:B------:R-:W-:Y:S08]  /*25e30*/  HMMA.16816.F32.BF16 R52, R40.reuse, R8, R52 ;  /* 0x000000082834723c */ /* 0x040ff00000041834 */
[C---:B---3--:R-:W-:Y:S08]  /*25e40*/  HMMA.16816.F32.BF16 R36, R40.reuse, R4, R36 ;  /* 0x000000042824723c */ /* 0x048ff00000041824 */
[----:B----4-:R-:W-:-:S15]  /*25e50*/  HMMA.16816.F32.BF16 R48, R40, R56, R48 ;  /* 0x000000382830723c */ /* 0x010fde0000041830 */
[----:B------:R-:W-:-:S04]  /*25e60*/  NOP ;  /* 0x0000000000007918 */ /* 0x000fc80000000000 */
[----:B------:R0:W-:Y:S04]  /*25e70*/  STL.64 [R1+0x110], R48 ;  /* 0x0001103001007387 */ /* 0x0001e80000100a00 */
[----:B------:R1:W-:Y:S01]  /*25e80*/  STL.64 [R1+0x118], R50 ;  /* 0x0001183201007387 */ /* 0x0003e20000100a00 */
[----:B0-----:R-:W-:Y:S02]  /*25e90*/  IMAD.MOV.U32 R49, RZ, RZ, R56 ;  /* 0x000000ffff317224 */ /* 0x001fe400078e0038 */
[----:B------:R-:W-:Y:S02]  /*25ea0*/  IMAD.MOV.U32 R48, RZ, RZ, R57 ;  /* 0x000000ffff307224 */ /* 0x000fe400078e0039 */
[----:B------:R-:W3:Y:S04]  /*25eb0*/  LDL.LU.64 R56, [R1+0x450] ;  /* 0x0004500001387983 */ /* 0x000ee80000300a00 */
[----:B------:R-:W3:Y:S04]  /*25ec0*/  LDL.LU.64 R58, [R1+0x458] ;  /* 0x00045800013a7983 */ /* 0x000ee80000300a00 */
[----:B------:R-:W-:Y:S04]  /*25ed0*/  STL.64 [R1+0x100], R36 ;  /* 0x0001002401007387 */ /* 0x000fe80000100a00 */
[----:B------:R0:W-:Y:S01]  /*25ee0*/  STL.64 [R1+0x108], R38 ;  /* 0x0001082601007387 */ /* 0x0001e20000100a00 */
[----:B-1----:R-:W-:-:S02]  /*25ef0*/  IMAD.MOV.U32 R51, RZ, RZ, R4 ;  /* 0x000000ffff337224 */ /* 0x002fc400078e0004 */
[----:B------:R-:W-:Y:S01]  /*25f00*/  IMAD.MOV.U32 R50, RZ, RZ, R5 ;  /* 0x000000ffff327224 */ /* 0x000fe200078e0005 */
[----:B0-----:R-:W4:Y:S04]  /*25f10*/  LDL.LU.64 R38, [R1+0x1d18] ;  /* 0x001d180001267983 */ /* 0x001f280000300a00 */
[----:B------:R-:W2:Y:S04]  /*25f20*/  LDL.LU.64 R36, [R1+0x1d10] ;  /* 0x001d100001247983 */ /* 0x000ea80000300a00 */
[----:B------:R-:W2:Y:S04]  /*25f30*/  LDL.LU.64 R4, [R1+0x3c0] ;  /* 0x0003c00001047983 */ /* 0x000ea80000300a00 */
[----:B------:R-:W2:Y:S04]  /*25f40*/  LDL.LU.64 R6, [R1+0x3c8] ;  /* 0x0003c80001067983 */ /* 0x000ea80000300a00 */
[----:B------:R0:W-:Y:S04]  /*25f50*/  STL.64 [R1+0xf0], R52 ;  /* 0x0000f03401007387 */ /* 0x0001e80000100a00 */
[----:B------:R-:W-:Y:S04]  /*25f60*/  STL.64 [R1+0xf8], R54 ;  /* 0x0000f83601007387 */ /* 0x000fe80000100a00 */
[----:B0-----:R-:W2:Y:S02]  /*25f70*/  LDL.LU.64 R52, [R1+0x1d08] ;  /* 0x001d080001347983 */ /* 0x001ea40000300a00 */
[----:B--2---:R-:W-:Y:S01]  /*25f80*/  HMMA.16816.F32.BF16 R44, R40, R52, R44 ;  /* 0x00000034282c723c */ /* 0x004fe2000004182c */
[----:B------:R-:W-:-:S02]  /*25f90*/  IMAD.MOV.U32 R11, RZ, RZ, R52 ;  /* 0x000000ffff0b7224 */ /* 0x000fc400078e0034 */
[----:B------:R-:W-:-:S15]  /*25fa0*/  IMAD.MOV.U32 R10, RZ, RZ, R53 ;  /* 0x000000ffff0a7224 */ /* 0x000fde00078e0035 */
[----:B------:R-:W-:Y:S01]  /*25fb0*/  NOP ;  /* 0x0000000000007918 */ /* 0x000fe20000000000 */
[----:B------:R0:W-:Y:S04]  /*25fc0*/  STL.64 [R1+0xe0], R44 ;  /* 0x0000e02c01007387 */ /* 0x0001e80000100a00 */
[----:B------:R1:W-:Y:S04]  /*25fd0*/  STL.64 [R1+0xe8], R46 ;  /* 0x0000e82e01007387 */ /* 0x0003e80000100a00 */
[----:B0-----:R-:W2:Y:S04]  /*25fe0*/  LDL.LU.64 R44, [R1+0x3b0] ;  /* 0x0003b000012c7983 */ /* 0x001ea80000300a00 */
[----:B-1----:R-:W2:Y:S04]  /*25ff0*/  LDL.LU.64 R46, [R1+0x3b8] ;  /* 0x0003b800012e7983 */ /* 0x002ea80000300a00 */
[----:B------:R-:W2:Y:S04]  /*26000*/  LDL.LU.64 R52, [R1+0x6e0] ;  /* 0x0006e00001347983 */ /* 0x000ea80000300a00 */
[----:B------:R-:W2:Y:S04]  /*26010*/  LDL.LU.64 R54, [R1+0x6e8] ;  /* 0x0006e80001367983 */ /* 0x000ea80000300a00 */
[----:B------:R-:W-:Y:S04]  /*26020*/  STL.64 [R1+0x1cd8], R10 ;  /* 0x001cd80a01007387 */ /* 0x000fe80000100a00 */
[----:B------:R0:W-:Y:S04]  /*26030*/  STL.64 [R1+0x1cd0], R8 ;  /* 0x001cd00801007387 */ /* 0x0001e80000100a00 */
[----:B0-----:R-:W3:Y:S02]  /*26040*/  LDL.LU.64 R8, [R1+0x70] ;  /* 0x0000700001087983 */ /* 0x001ee40000300a00 */
[----:B---3--:R-:W-:-:S15]  /*26050*/  HMMA.16816.F32.BF16 R56, R40, R8, R56 ;  /* 0x000000082838723c */ /* 0x008fde0000041838 */
[----:B------:R-:W-:-:S04]  /*26060*/  NOP ;  /* 0x0000000000007918 */ /* 0x000fc80000000000 */
[----:B------:R0:W-:Y:S04]  /*26070*/  STL.64 [R1+0x50], R56 ;  /* 0x0000503801007387 */ /* 0x0001e80000100a00 */
[----:B------:R-:W-:Y:S04]  /*26080*/  STL.64 [R1+0x58], R58 ;  /* 0x0000583a01007387 */ /* 0x000fe80000100a00 */
[----:B0-----:R-:W3:Y:S01]  /*26090*/  LDL.LU.64 R56, [R1+0x1d00] ;  /* 0x001d000001387983 */ /* 0x001ee20000300a00 */
[----:B------:R-:W-:Y:S01]  /*260a0*/  MOV R34, R8 ;  /* 0x0000000800227202 */ /* 0x000fe20000000f00 */
[----:B------:R-:W-:-:S02]  /*260b0*/  IMAD.MOV.U32 R22, RZ, RZ, R9 ;  /* 0x000000ffff167224 */ /* 0x000fc400078e0009 */
[----:B------:R-:W2:Y:S04]  /*260c0*/  LDL.LU.64 R8, [R1+0x690] ;  /* 0x0006900001087983 */ /* 0x000ea80000300a00 */
[----:B------:R-:W2:Y:S01]  /*260d0*/  LDL.LU.64 R10, [R1+0x698] ;  /* 0x00069800010a7983 */ /* 0x000ea20000300a00 */
[----:B---3--:R-:W-:-:S15]  /*260e0*/  HMMA.16816.F32.BF16 R4, R40, R56, R4 ;  /* 0x000000382804723c */ /* 0x008fde0000041804 */
[----:B------:R-:W-:-:S04]  /*260f0*/  NOP ;  /* 0x0000000000007918 */ /* 0x000fc80000000000 */
[----:B------:R-:W-:Y:S04]  /*26100*/  STL.64 [R1+0x40], R4 ;  /* 0x0000400401007387 */ /* 0x000fe80000100a00 */
[----:B------:R0:W-:Y:S04]  /*26110*/  STL.64 [R1+0x48], R6 ;  /* 0x0000480601007387 */ /* 0x0001e80000100a00 */
[----:B0-----:R-:W3:Y:S04]  /*26120*/  LDL.LU.64 R6, [R1+0x1cf8] ;  /* 0x001cf80001067983 */ /* 0x001ee80000300a00 */
[----:B------:R-:W2:Y:S01]  /*26130*/  LDL.LU.64 R4, [R1+0x1cf0] ;  /* 0x001cf00001047983 */ /* 0x000ea20000300a00 */
[----:B------:R-:W-:-:S02]  /*26140*/  IMAD.MOV.U32 R31, RZ, RZ, R56 ;  /* 0x000000ffff1f7224 */ /* 0x000fc400078e0038 */
[----:B------:R-:W-:Y:S02]  /*26150*/  IMAD.MOV.U32 R30, RZ, RZ, R57 ;  /* 0x000000ffff1e7224 */ /* 0x000fe400078e0039 */
[----:B------:R-:W3:Y:S04]  /*26160*/  LDL.LU.64 R56, [R1+0x5d0] ;  /* 0x0005d00001387983 */ /* 0x000ee80000300a00 */
[----:B------:R-:W3:Y:S01]  /*26170*/  LDL.LU.64 R58, [R1+0x5d8] ;  /* 0x0005d800013a7983 */ /* 0x000ee20000300a00 */
[----:B--2---:R-:W-:Y:S03]  /*26180*/  HMMA.16816.F32.BF16 R40, R40, R4, R44 ;  /* 0x000000042828723c */ /* 0x004fe6000004182c */
[----:B------:R-:W2:Y:S04]  /*26190*/  LDL.LU.64 R46, [R1+0x1ce8] ;  /* 0x001ce800012e7983 */ /* 0x000ea80000300a00 */
[----:B------:R-:W2:-:S12]  /*261a0*/  LDL.LU.64 R44, [R1+0x1ce0] ;  /* 0x001ce000012c7983 */ /* 0x000e980000300a00 */
[----:B------:R0:W-:Y:S04]  /*261b0*/  STL.64 [R1+0x30], R40 ;  /* 0x0000302801007387 */ /* 0x0001e80000100a00 */
[----:B------:R1:W-:Y:S04]  /*261c0*/  STL.64 [R1+0x38], R42 ;  /* 0x0000382a01007387 */ /* 0x0003e80000100a00 */
[----:B0-----:R-:W4:Y:S04]  /*261d0*/  LDL.LU.64 R40, [R1+0x630] ;  /* 0x0006300001287983 */ /* 0x001f280000300a00 */
[----:B-1----:R-:W4:Y:S04]  /*261e0*/  LDL.LU.64 R42, [R1+0x638] ;  /* 0x00063800012a7983 */ /* 0x002f280000300a00 */
[----:B---3--:R-:W-:Y:S04]  /*261f0*/  STL.64 [R1+0x1c80], R6 ;  /* 0x001c800601007387 */ /* 0x008fe80000100a00 */
[----:B------:R0:W-:Y:S01]  /*26200*/  STL.64 [R1+0x1c78], R4 ;  /* 0x001c780401007387 */ /* 0x0001e20000100a00 */
[C---:B--2---:R-:W-:Y:S08]  /*26210*/  HMMA.16816.F32.BF16 R52, R44.reuse, R36, R52 ;  /* 0x000000242c34723c */ /* 0x044ff00000041834 */
[----:B0-----:R-:W-:Y:S11]  /*26220*/  HMMA.16816.F32.BF16 R4, R44, R32, R8 ;  /* 0x000000202c04723c */ /* 0x001ff60000041808 */
[----:B------:R-:W-:Y:S01]  /*26230*/  IMAD.MOV.U32 R61, RZ, RZ, R53 ;  /* 0x000000ffff3d7224 */ /* 0x000fe200078e0035 */
[----:B------:R0:W-:Y:S01]  /*26240*/  STL [R1+0x20], R52 ;  /* 0x0000203401007387 */ /* 0x0001e20000100800 */
[----:B------:R-:W-:-:S02]  /*26250*/  IMAD.MOV.U32 R3, RZ, RZ, R54 ;  /* 0x000000ffff037224 */ /* 0x000fc400078e0036 */
[----:B------:R-:W-:Y:S01]  /*26260*/  IMAD.MOV.U32 R2, RZ, RZ, R55 ;  /* 0x000000ffff027224 */ /* 0x000fe200078e0037 */
[----:B0-----:R-:W2:Y:S04]  /*26270*/  LDL.LU.64 R52, [R1+0x550] ;  /* 0x0005500001347983 */ /* 0x001ea80000300a00 */
[----:B------:R-:W2:Y:S04]  /*26280*/  LDL.LU.64 R54, [R1+0x558] ;  /* 0x0005580001367983 */ /* 0x000ea80000300a00 */
[----:B------:R-:W3:Y:S04]  /*26290*/  LDL.LU.64 R8, [R1+0x510] ;  /* 0x0005100001087983 */ /* 0x000ee80000300a00 */
[----:B------:R-:W3:Y:S04]  /*262a0*/  LDL.LU.64 R10, [R1+0x518] ;  /* 0x00051800010a7983 */ /* 0x000ee80000300a00 */
[----:B------:R-:W-:Y:S04]  /*262b0*/  STL.64 [R1+0x10], R4 ;  /* 0x0000100401007387 */ /* 0x000fe80000100a00 */
[----:B------:R4:W-:Y:S02]  /*262c0*/  STL.64 [R1+0x18], R6 ;  /* 0x0000180601007387 */ /* 0x0009e40000100a00 */
[----:B----4-:R-:W-:-:S15]  /*262d0*/  HMMA.16816.F32.BF16 R4, R44, R28, R40 ;  /* 0x0000001c2c04723c */ /* 0x010fde0000041828 */
[----:B------:R-:W-:-:S04]  /*262e0*/  NOP ;  /* 0x0000000000007918 */ /* 0x000fc80000000000 */
[----:B------:R0:W-:Y:S04]  /*262f0*/  STL.64 [R1], R4 ;  /* 0x0000000401007387 */ /* 0x0001e80000100a00 */
[----:B------:R1:W-:Y:S01]  /*26300*/  STL [R1+0x8], R6 ;  /* 0x0000080601007387 */ /* 0x0003e20000100800 */
[----:B------:R-:W-:-:S03]  /*26310*/  MOV R60, R7 ;  /* 0x00000007003c7202 */ /* 0x000fc60000000f00 */
[----:B0-----:R-:W4:Y:S04]  /*26320*/  LDL.LU.64 R4, [R1+0x4d0] ;  /* 0x0004d00001047983 */ /* 0x001f280000300a00 */
[----:B-1----:R-:W4:Y:S01]  /*26330*/  LDL.LU.64 R6, [R1+0x4d8] ;  /* 0x0004d80001067983 */ /* 0x002f220000300a00 */
[----:B------:R-:W-:Y:S01]  /*26340*/  HMMA.16816.F32.BF16 R56, R44, R24, R56 ;  /* 0x000000182c38723c */ /* 0x000fe20000041838 */
[----:B------:R-:W-:Y:S02]  /*26350*/  IMAD.MOV.U32 R40, RZ, RZ, R51 ;  /* 0x000000ffff287224 */ /* 0x000fe400078e0033 */
[----:B------:R-:W-:-:S15]  /*26360*/  IMAD.MOV.U32 R41, RZ, RZ, R50 ;  /* 0x000000ffff297224 */ /* 0x000fde00078e0032 */
[----:B------:R-:W-:Y:S01]  /*26370*/  NOP ;  /* 0x0000000000007918 */ /* 0x000fe20000000000 */
[----:B------:R-:W-:Y:S04]  /*26380*/  STL.64 [R1+0x19a8], R58 ;  /* 0x0019a83a01007387 */ /* 0x000fe80000100a00 */
[----:B------:R0:W-:Y:S04]  /*26390*/  STL.64 [R1+0x19a0], R56 ;  /* 0x0019a03801007387 */ /* 0x0001e80000100a00 */
[----:B0-----:R-:W4:Y:S04]  /*263a0*/  LDL.LU.64 R56, [R1+0xc0] ;  /* 0x0000c00001387983 */ /* 0x001f280000300a00 */
[----:B------:R-:W4:Y:S01]  /*263b0*/  LDL.64 R58, [R1+0xc8] ;  /* 0x0000c800013a7983 */ /* 0x000f220000100a00 */
[----:B--2---:R-:W-:-:S15]  /*263c0*/  HMMA.16816.F32.BF16 R52, R44, R20, R52 ;  /* 0x000000142c34723c */ /* 0x004fde0000041834 */
[----:B------:R-:W-:-:S04]  /*263d0*/  NOP ;  /* 0x0000000000007918 */ /* 0x000fc80000000000 */
[----:B------:R-:W-:Y:S04]  /*263e0*/  STL.64 [R1+0x19b8], R54 ;  /* 0x0019b83601007387 */ /* 0x000fe80000100a00 */
[----:B------:R0:W-:Y:S02]  /*263f0*/  STL.64 [R1+0x19b0], R52 ;  /* 0x0019b03401007387 */ /* 0x0001e40000100a00 */
[----:B0-----:R-:W-:Y:S02]  /*26400*/  IMAD.MOV.U32 R52, RZ, RZ, R49 ;  /* 0x000000ffff347224 */ /* 0x001fe400078e0031 */
[----:B------:R-:W-:Y:S02]  /*26410*/  IMAD.MOV.U32 R53, RZ, RZ, R48 ;  /* 0x000000ffff357224 */ /* 0x000fe400078e0030 */
[C---:B---3--:R-:W-:Y:S01]  /*26420*/  HMMA.16816.F32.BF16 R48, R44.reuse, R12, R8 ;  /* 0x0000000c2c30723c */ /* 0x048fe20000041808 */
[----:B------:R-:W2:Y:S04]  /*26430*/  LDL.LU.64 R8, [R1+0x490] ;  /* 0x0004900001087983 */ /* 0x000ea80000300a00 */
[----:B------:R-:W2:Y:S03]  /*26440*/  LDL.LU.64 R10, [R1+0x498] ;  /* 0x00049800010a7983 */ /* 0x000ea60000300a00 */
[----:B----4-:R-:W-:Y:S11]  /*26450*/  HMMA.16816.F32.BF16 R4, R44, R16, R4 ;  /* 0x000000102c04723c */ /* 0x010ff60000041804 */
[----:B------:R-:W-:Y:S04]  /*26460*/  STL.64 [R1+0x19d0], R50 ;  /* 0x0019d03201007387 */ /* 0x000fe80000100a00 */
[----:B------:R0:W-:Y:S04]  /*26470*/  STL.64 [R1+0x19c8], R48 ;  /* 0x0019c83001007387 */ /* 0x0001e80000100a00 */
[----:B0-----:R-:W2:Y:S04]  /*26480*/  LDL.LU.64 R48, [R1+0xd0] ;  /* 0x0000d00001307983 */ /* 0x001ea80000300a00 */
[----:B------:R-:W3:Y:S01]  /*26490*/  LDL.64 R50, [R1+0xd8] ;  /* 0x0000d80001327983 */ /* 0x000ee20000100a00 */
[----:B------:R-:W-:-:S02]  /*264a0*/  IMAD.MOV.U32 R13, RZ, RZ, R6 ;  /* 0x000000ffff0d7224 */ /* 0x000fc400078e0006 */
[----:B------:R-:W-:Y:S01]  /*264b0*/  IMAD.MOV.U32 R12, RZ, RZ, R7 ;  /* 0x000000ffff0c7224 */ /* 0x000fe200078e0007 */
[----:B------:R0:W-:Y:S04]  /*264c0*/  STL.64 [R1+0x3b0], R4 ;  /* 0x0003b00401007387 */ /* 0x0001e80000100a00 */
[----:B0-----:R-:W4:Y:S04]  /*264d0*/  LDL.LU.64 R4, [R1+0x3f0] ;  /* 0x0003f00001047983 */ /* 0x001f280000300a00 */
[----:B------:R-:W4:Y:S04]  /*264e0*/  LDL.LU.64 R6, [R1+0x3f8] ;  /* 0x0003f80001067983 */ /* 0x000f280000300a00 */
[----:B------:R-:W-:Y:S04]  /*264f0*/  STL.64 [R1+0x1c40], R14 ;  /* 0x001c400e01007387 */ /* 0x000fe80000100a00 */
[----:B------:R0:W-:Y:S04]  /*26500*/  STL.64 [R1+0x1c38], R12 ;  /* 0x001c380c01007387 */ /* 0x0001e80000100a00 */
[----:B0-----:R-:W3:Y:S04]  /*26510*/  LDL.LU.64 R12, [R1+0x3e0] ;  /* 0x0003e000010c7983 */ /* 0x001ee80000300a00 */
[----:B------:R-:W3:Y:S04]  /*26520*/  LDL.LU.64 R14, [R1+0x3e8] ;  /* 0x0003e800010e7983 */ /* 0x000ee80000300a00 */
[----:B------:R0:W-:Y:S04]  /*26530*/  STL.64 [R1+0x1c30], R18 ;  /* 0x001c301201007387 */ /* 0x0001e80000100a00 */
[----:B------:R-:W3:Y:S04]  /*26540*/  LDL.LU.64 R16, [R1+0x3d0] ;  /* 0x0003d00001107983 */ /* 0x000ee80000300a00 */
[----:B0-----:R-:W3:Y:S01]  /*26550*/  LDL.LU.64 R18, [R1+0x3d8] ;  /* 0x0003d80001127983 */ /* 0x001ee20000300a00 */
[C---:B--2---:R-:W-:Y:S08]  /*26560*/  HMMA.16816.F32.BF16 R8, R44.reuse, R48, R8 ;  /* 0x000000302c08723c */ /* 0x044ff00000041808 */
[C---:B----4-:R-:W-:Y:S11]  /*26570*/  HMMA.16816.F32.BF16 R4, R44.reuse, R40, R4 ;  /* 0x000000282c04723c */ /* 0x050ff60000041804 */
[----:B------:R-:W-:Y:S01]  /*26580*/  IMAD.MOV.U32 R32, RZ, RZ, R11 ;  /* 0x000000ffff207224 */ /* 0x000fe200078e000b */
[----:B---3--:R-:W-:Y:S01]  /*26590*/  HMMA.16816.F32.BF16 R12, R44, R52, R12 ;  /* 0x000000342c0c723c */ /* 0x008fe2000004180c */
[----:B------:R-:W-:-:S07]  /*265a0*/  MOV R33, R10 ;  /* 0x0000000a00217202 */ /* 0x000fce0000000f00 */
[----:B------:R-:W-:Y:S01]  /*265b0*/  HMMA.16816.F32.BF16 R16, R44, R56, R16 ;  /* 0x000000382c10723c */ /* 0x000fe20000041810 */
[----:B------:R0:W-:Y:S04]  /*265c0*/  STL.64 [R1+0x3c0], R8 ;  /* 0x0003c00801007387 */ /* 0x0001e80000100a00 */
[----:B------:R-:W2:Y:S06]  /*265d0*/  LDL.LU.64 R10, [R1+0x1cd8] ;  /* 0x001cd800010a7983 */ /* 0x000eac0000300a00 */
[----:B------:R-:W-:-:S02]  /*265e0*/  IMAD.MOV.U32 R36, RZ, RZ, R15 ;  /* 0x000000ffff247224 */ /* 0x000fc400078e000f */
[----:B------:R-:W-:Y:S01]  /*265f0*/  IMAD.MOV.U32 R37, RZ, RZ, R14 ;  /* 0x000000ffff257224 */ /* 0x000fe200078e000e */
[----:B0-----:R-:W3:Y:S04]  /*26600*/  LDL.LU.64 R8, [R1+0x1cd0] ;  /* 0x001cd00001087983 */ /* 0x001ee80000300a00 */
[----:B------:R-:W-:Y:S04]  /*26610*/  STL.64 [R1+0x1c88], R50 ;  /* 0x001c883201007387 */ /* 0x000fe80000100a00 */
[----:B------:R0:W-:Y:S04]  /*26620*/  STL [R1+0x197c], R32 ;  /* 0x00197c2001007387 */ /* 0x0001e80000100800 */
[----:B------:R1:W-:Y:S04]  /*26630*/  STL [R1+0x1978], R33 ;  /* 0x0019782101007387 */ /* 0x0003e80000100800 */
[----:B------:R-:W-:Y:S04]  /*26640*/  STL.64 [R1+0x1c18], R58 ;  /* 0x001c183a01007387 */ /* 0x000fe80000100a00 */
[----:B------:R-:W-:Y:S04]  /*26650*/  STL.64 [R1+0x3d0], R16 ;  /* 0x0003d01001007387 */ /* 0x000fe80000100a00 */
[----:B------:R-:W-:Y:S04]  /*26660*/  STL.64 [R1+0x3d8], R18 ;  /* 0x0003d81201007387 */ /* 0x000fe80000100a00 */
[----:B------:R-:W-:Y:S04]  /*26670*/  STL.64 [R1+0x3e0], R12 ;  /* 0x0003e00c01007387 */ /* 0x000fe80000100a00 */
[----:B------:R-:W-:Y:S04]  /*26680*/  STL [R1+0x1984], R36 ;  /* 0x0019842401007387 */ /* 0x000fe80000100800 */
[----:B------:R-:W-:Y:S01]  /*26690*/  STL [R1+0x1980], R37 ;  /* 0x0019802501007387 */ /* 0x000fe20000100800 */
[----:B0-----:R-:W-:-:S02]  /*266a0*/  IMAD.MOV.U32 R32, RZ, RZ, R4 ;  /* 0x000000ffff207224 */ /* 0x001fc400078e0004 */
[----:B------:R-:W-:Y:S01]  /*266b0*/  IMAD.MOV.U32 R29, RZ, RZ, R6 ;  /* 0x000000ffff1d7224 */ /* 0x000fe200078e0006 */
[----:B------:R-:W-:Y:S01]  /*266c0*/  MOV R28, R7 ;  /* 0x00000007001c7202 */ /* 0x000fe20000000f00 */
[----:B-1----:R-:W-:Y:S02]  /*266d0*/  IMAD.MOV.U32 R33, RZ, RZ, R5 ;  /* 0x000000ffff217224 */ /* 0x002fe400078e0005 */
[----:B------:R-:W-:Y:S01]  /*266e0*/  IMAD.MOV.U32 R40, RZ, RZ, R31 ;  /* 0x000000ffff287224 */ /* 0x000fe200078e001f */
[----:B------:R-:W3:Y:S04]  /*266f0*/  LDL.LU.64 R4, [R1+0x400] ;  /* 0x0004000001047983 */ /* 0x000ee80000300a00 */
[----:B------:R-:W3:Y:S04]  /*26700*/  LDL.LU.64 R6, [R1+0x408] ;  /* 0x0004080001067983 */ /* 0x000ee80000300a00 */
[----:B------:R-:W4:Y:S01]  /*26710*/  LDL.LU R31, [R1+0x1cc8] ;  /* 0x001cc800011f7983 */ /* 0x000f220000300800 */
[----:B------:R-:W-:-:S03]  /*26720*/  IMAD.MOV.U32 R41, RZ, RZ, R30 ;  /* 0x000000ffff297224 */ /* 0x000fc600078e001e */
[----:B------:R-:W4:Y:S01]  /*26730*/  LDL.LU R30, [R1+0x1cc4] ;  /* 0x001cc400011e7983 */ /* 0x000f220000300800 */
[----:B------:R-:W-:Y:S02]  /*26740*/  IMAD.MOV.U32 R48, RZ, RZ, R34 ;  /* 0x000000ffff307224 */ /* 0x000fe400078e0022 */
[----:B------:R-:W-:Y:S01]  /*26750*/  IMAD.MOV.U32 R49, RZ, RZ, R22 ;  /* 0x000000ffff317224 */ /* 0x000fe200078e0016 */
[----:B------:R-:W-:Y:S04]  /*26760*/  STL.64 [R1+0x1c90], R40 ;  /* 0x001c902801007387 */ /* 0x000fe80000100a00 */
[----:B------:R-:W2:Y:S04]  /*26770*/  LDL.LU R34, [R1+0x1cc0] ;  /* 0x001cc00001227983 */ /* 0x000ea80000300800 */
[----:B------:R-:W2:Y:S04]  /*26780*/  LDL.LU R22, [R1+0x1cbc] ;  /* 0x001cbc0001167983 */ /* 0x000ea80000300800 */
[----:B------:R-:W-:Y:S04]  /*26790*/  STL.64 [R1+0x1c98], R48 ;  /* 0x001c983001007387 */ /* 0x000fe80000100a00 */
[----:B------:R-:W-:Y:S04]  /*267a0*/  STL [R1+0x1994], R28 ;  /* 0x0019941c01007387 */ /* 0x000fe80000100800 */
[----:B------:R0:W-:Y:S04]  /*267b0*/  STL [R1+0x1990], R29 ;  /* 0x0019901d01007387 */ /* 0x0001e80000100800 */
[----:B----4-:R1:W-:Y:S04]  /*267c0*/  STL.64 [R1+0x1ca0], R30 ;  /* 0x001ca01e01007387 */ /* 0x0103e80000100a00 */
[----:B------:R4:W-:Y:S04]  /*267d0*/  STL [R1+0x198c], R33 ;  /* 0x00198c2101007387 */ /* 0x0009e80000100800 */
[----:B------:R2:W-:Y:S04]  /*267e0*/  STL [R1+0x1988], R32 ;  /* 0x0019882001007387 */ /* 0x0005e80000100800 */
[----:B0-----:R-:W4:Y:S04]  /*267f0*/  LDL.LU.64 R28, [R1+0x410] ;  /* 0x00041000011c7983 */ /* 0x001f280000300a00 */
[----:B-1----:R-:W4:Y:S01]  /*26800*/  LDL.LU.64 R30, [R1+0x418] ;  /* 0x00041800011e7983 */ /* 0x002f220000300a00 */
[----:B---3--:R-:W-:Y:S01]  /*26810*/  HMMA.16816.F32.BF16 R4, R44, R8, R4 ;  /* 0x000000082c04723c */ /* 0x008fe20000041804 */
[----:B--2---:R-:W-:-:S02]  /*26820*/  IMAD.MOV.U32 R48, RZ, RZ, R11 ;  /* 0x000000ffff307224 */ /* 0x004fc400078e000b */
[----:B------:R-:W-:Y:S01]  /*26830*/  IMAD.MOV.U32 R49, RZ, RZ, R10 ;  /* 0x000000ffff317224 */ /* 0x000fe200078e000a */
[----:B------:R-:W2:Y:S04]  /*26840*/  LDL.LU R16, [R1+0x220] ;  /* 0x0002200001107983 */ /* 0x000ea80000300800 */
[----:B------:R-:W2:Y:S04]  /*26850*/  LDL.LU R17, [R1+0x224] ;  /* 0x0002240001117983 */ /* 0x000ea80000300800 */
[----:B------:R-:W2:Y:S04]  /*26860*/  LDL.LU R18, [R1+0x228] ;  /* 0x0002280001127983 */ /* 0x000ea80000300800 */
[----:B------:R-:W2:Y:S04]  /*26870*/  LDL.LU R19, [R1+0x22c] ;  /* 0x00022c0001137983 */ /* 0x000ea80000300800 */
[----:B------:R-:W3:Y:S04]  /*26880*/  LDL.LU R12, [R1+0x230] ;  /* 0x00023000010c7983 */ /* 0x000ee80000300800 */
[----:B------:R-:W3:Y:S04]  /*26890*/  LDL.LU R13, [R1+0x234] ;  /* 0x00023400010d7983 */ /* 0x000ee80000300800 */
[----:B------:R-:W3:Y:S04]  /*268a0*/  LDL.LU R14, [R1+0x238] ;  /* 0x00023800010e7983 */ /* 0x000ee80000300800 */
[----:B------:R-:W3:Y:S04]  /*268b0*/  LDL.LU R15, [R1+0x23c] ;  /* 0x00023c00010f7983 */ /* 0x000ee80000300800 */
[----:B------:R-:W2:Y:S04]  /*268c0*/  LDL.LU.64 R40, [R1+0x420] ;  /* 0x0004200001287983 */ /* 0x000ea80000300a00 */
[----:B------:R-:W2:Y:S01]  /*268d0*/  LDL.LU.64 R42, [R1+0x428] ;  /* 0x00042800012a7983 */ /* 0x000ea20000300a00 */
[----:B------:R-:W-:Y:S01]  /*268e0*/  IMAD.MOV.U32 R59, RZ, RZ, R26 ;  /* 0x000000ffff3b7224 */ /* 0x000fe200078e001a */
[----:B------:R-:W-:Y:S01]  /*268f0*/  MOV R36, R4 ;  /* 0x0000000400247202 */ /* 0x000fe20000000f00 */
[----:B------:R-:W-:-:S02]  /*26900*/  IMAD.MOV.U32 R37, RZ, RZ, R5 ;  /* 0x000000ffff257224 */ /* 0x000fc400078e0005 */
[----:B------:R-:W-:Y:S02]  /*26910*/  IMAD.MOV.U32 R21, RZ, RZ, R6 ;  /* 0x000000ffff157224 */ /* 0x000fe400078e0006 */
[----:B------:R-:W-:Y:S01]  /*26920*/  IMAD.MOV.U32 R20, RZ, RZ, R7 ;  /* 0x000000ffff147224 */ /* 0x000fe200078e0007 */
[----:B------:R-:W2:Y:S04]  /*26930*/  LDL.LU.64 R4, [R1+0x440] ;  /* 0x0004400001047983 */ /* 0x000ea80000300a00 */
[----:B------:R-:W2:Y:S04]  /*26940*/  LDL.LU.64 R6, [R1+0x448] ;  /* 0x0004480001067983 */ /* 0x000ea80000300a00 */
[----:B------:R-:W2:Y:S04]  /*26950*/  LDL.LU R56, [R1+0x1e0] ;  /* 0x0001e00001387983 */ /* 0x000ea80000300800 */
[----:B------:R-:W2:Y:S04]  /*26960*/  LDL.LU R57, [R1+0x1e4] ;  /* 0x0001e40001397983 */ /* 0x000ea80000300800 */
[----:B------:R-:W2:Y:S04]  /*26970*/  LDL.LU R58, [R1+0x1e8] ;  /* 0x0001e800013a7983 */ /* 0x000ea80000300800 */
[----:B------:R-:W2:Y:S01]  /*26980*/  LDL.LU R26, [R1+0x1cb8] ;  /* 0x001cb800011a7983 */ /* 0x000ea20000300800 */
[----:B------:R-:W-:-:S02]  /*26990*/  IMAD.MOV.U32 R52, RZ, RZ, R35 ;  /* 0x000000ffff347224 */ /* 0x000fc400078e0023 */
[----:B------:R-:W-:Y:S01]  /*269a0*/  IMAD.MOV.U32 R53, RZ, RZ, R23 ;  /* 0x000000ffff357224 */ /* 0x000fe200078e0017 */
[----:B------:R-:W2:Y:S04]  /*269b0*/  LDL.LU R35, [R1+0x1cb4] ;  /* 0x001cb40001237983 */ /* 0x000ea80000300800 */
[----:B------:R-:W2:Y:S01]  /*269c0*/  LDL.LU R23, [R1+0x1cb0] ;  /* 0x001cb00001177983 */ /* 0x000ea20000300800 */
[----:B------:R-:W-:Y:S01]  /*269d0*/  MOV R54, R27 ;  /* 0x0000001b00367202 */ /* 0x000fe20000000f00 */
[----:B------:R-:W-:Y:S02]  /*269e0*/  IMAD.MOV.U32 R55, RZ, RZ, R0 ;  /* 0x000000ffff377224 */ /* 0x000fe400078e0000 */
[----:B------:R-:W2:Y:S04]  /*269f0*/  LDL.LU R27, [R1+0x1cac] ;  /* 0x001cac00011b7983 */ /* 0x000ea80000300800 */
[----:B------:R-:W2:Y:S04]  /*26a00*/  LDL.LU R0, [R1+0x1ca8] ;  /* 0x001ca80001007983 */ /* 0x000ea80000300800 */
[----:B------:R-:W2:Y:S04]  /*26a10*/  LDL.LU.64 R8, [R1+0x430] ;  /* 0x0004300001087983 */ /* 0x000ea80000300a00 */
[----:B------:R-:W2:Y:S04]  /*26a20*/  LDL.LU.64 R10, [R1+0x438] ;  /* 0x00043800010a7983 */ /* 0x000ea80000300a00 */
[----:B------:R-:W2:Y:S04]  /*26a30*/  LDL R25, [R1+0x1354] ;  /* 0x0013540001197983 */ /* 0x000ea80000100800 */
[----:B------:R-:W-:Y:S04]  /*26a40*/  STL [R1+0x199c], R37 ;  /* 0x00199c2501007387 */ /* 0x000fe80000100800 */
[----:B------:R-:W-:Y:S01]  /*26a50*/  STL [R1+0x1998], R36 ;  /* 0x0019982401007387 */ /* 0x000fe20000100800 */
[----:B----4-:R-:W-:Y:S03]  /*26a60*/  HMMA.16816.F32.BF16 R48, R44, R48, R28 ;  /* 0x000000302c30723c */ /* 0x010fe6000004181c */
[----:B------:R-:W4:-:S15]  /*26a70*/  LDL.LU.64 R30, [R1+0x1ca0] ;  /* 0x001ca000011e7983 */ /* 0x000f1e0000300a00 */
[----:B------:R-:W-:Y:S01]  /*26a80*/  NOP ;  /* 0x0000000000007918 */ /* 0x000fe20000000000 */
[----:B------:R-:W-:Y:S02]  /*26a90*/  IMAD.MOV.U32 R28, RZ, RZ, R48 ;  /* 0x000000ffff1c7224 */ /* 0x000fe400078e0030 */
[----:B------:R-:W-:Y:S02]  /*26aa0*/  IMAD.MOV.U32 R29, RZ, RZ, R49 ;  /* 0x000000ffff1d7224 */ /* 0x000fe400078e0031 */
[----:B------:R-:W2:Y:S01]  /*26ab0*/  LDL.LU.64 R48, [R1+0x1c98] ;  /* 0x001c980001307983 */ /* 0x000ea20000300a00 */
[----:B------:R-:W-:Y:S02]  /*26ac0*/  IMAD.MOV.U32 R33, RZ, RZ, R50 ;  /* 0x000000ffff217224 */ /* 0x000fe400078e0032 */
[----:B------:R-:W-:Y:S02]  /*26ad0*/  IMAD.MOV.U32 R32, RZ, RZ, R51 ;  /* 0x000000ffff207224 */ /* 0x000fe400078e0033 */
[----:B--2---:R-:W-:Y:S01]  /*26ae0*/  HMMA.16816.F32.BF16 R48, R44, R48, R40 ;  /* 0x000000302c30723c */ /* 0x004fe20000041828 */
[----:B------:R-:W2:-:S15]  /*26af0*/  LDL.LU.64 R40, [R1+0x1c90] ;  /* 0x001c900001287983 */ /* 0x000e9e0000300a00 */
[----:B------:R-:W-:-:S03]  /*26b00*/  NOP ;  /* 0x0000000000007918 */ /* 0x000fc60000000000 */
[----:B------:R-:W-:Y:S04]  /*26b10*/  STL.64 [R1+0x420], R48 ;  /* 0x0004203001007387 */ /* 0x000fe80000100a00 */
[----:B------:R0:W-:Y:S04]  /*26b20*/  STL.64 [R1+0x428], R50 ;  /* 0x0004283201007387 */ /* 0x0001e80000100a00 */
[----:B0-----:R-:W3:Y:S01]  /*26b30*/  LDL.LU.64 R50, [R1+0x1c88] ;  /* 0x001c880001327983 */ /* 0x001ee20000300a00 */
[----:B--2---:R-:W-:Y:S03]  /*26b40*/  HMMA.16816.F32.BF16 R40, R44, R40, R4 ;  /* 0x000000282c28723c */ /* 0x004fe60000041804 */
[----:B------:R-:W2:Y:S04]  /*26b50*/  LDL.LU.64 R6, [R1+0x1c80] ;  /* 0x001c800001067983 */ /* 0x000ea80000300a00 */
[----:B------:R-:W2:-:S12]  /*26b60*/  LDL.LU.64 R4, [R1+0x1c78] ;  /* 0x001c780001047983 */ /* 0x000e980000300a00 */
[----:B------:R-:W-:Y:S04]  /*26b70*/  STL.64 [R1+0x4a0], R40 ;  /* 0x0004a02801007387 */ /* 0x000fe80000100a00 */
[----:B------:R-:W-:Y:S04]  /*26b80*/  STL.64 [R1+0x4a8], R42 ;  /* 0x0004a82a01007387 */ /* 0x000fe80000100a00 */
[----:B------:R-:W0:Y:S04]  /*26b90*/  LDSM.16.MT88.4 R40, [R0+UR5+0x4800] ;  /* 0x004800050028783b */ /* 0x000e280008004200 */
[----:B0-----:R-:W-:Y:S04]  /*26ba0*/  STL.64 [R1+0x1b78], R42 ;  /* 0x001b782a01007387 */ /* 0x001fe80000100a00 */
[----:B------:R0:W-:Y:S02]  /*26bb0*/  STL.64 [R1+0x1b70], R40 ;  /* 0x001b702801007387 */ /* 0x0001e40000100a00 */
[----:B0-----:R-:W-:Y:S01]  /*26bc0*/  IMAD.MOV.U32 R40, RZ, RZ, R22 ;  /* 0x000000ffff287224 */ /* 0x001fe200078e0016 */
[----:B------:R-:W-:Y:S01]  /*26bd0*/  MOV R41, R34 ;  /* 0x0000002200297202 */ /* 0x000fe20000000f00 */
[----:B------:R-:W3:Y:S04]  /*26be0*/  LDL.LU R22, [R1+0x1c74] ;  /* 0x001c740001167983 */ /* 0x000ee80000300800 */
[----:B------:R-:W3:Y:S01]  /*26bf0*/  LDL.LU R34, [R1+0x1c70] ;  /* 0x001c700001227983 */ /* 0x000ee20000300800 */
[----:B------:R-:W-:-:S02]  /*26c00*/  IMAD.MOV.U32 R42, RZ, RZ, R38 ;  /* 0x000000ffff2a7224 */ /* 0x000fc400078e0026 */
[----:B------:R-:W-:Y:S01]  /*26c10*/  IMAD.MOV.U32 R43, RZ, RZ, R39 ;  /* 0x000000ffff2b7224 */ /* 0x000fe200078e0027 */
[----:B------:R-:W3:Y:S04]  /*26c20*/  LDL.LU R38, [R1+0x1c6c] ;  /* 0x001c6c0001267983 */ /* 0x000ee80000300800 */
[----:B------:R-:W3:Y:S01]  /*26c30*/  LDL.LU R39, [R1+0x1c68] ;  /* 0x001c680001277983 */ /* 0x000ee20000300800 */
[----:B--2---:R-:W-:Y:S03]  /*26c40*/  HMMA.16816.F32.BF16 R44, R44, R4, R8 ;  /* 0x000000042c2c723c */ /* 0x004fe60000041808 */
[----:B------:R-:W3:Y:S04]  /*26c50*/  LDL.LU.64 R10, [R1+0x1c60] ;  /* 0x001c6000010a7983 */ /* 0x000ee80000300a00 */
[----:B------:R-:W3:-:S12]  /*26c60*/  LDL.LU.64 R8, [R1+0x1c58] ;  /* 0x001c580001087983 */ /* 0x000ed80000300a00 */
[----:B------:R0:W-:Y:S04]  /*26c70*/  STL.64 [R1+0x490], R44 ;  /* 0x0004902c01007387 */ /* 0x0001e80000100a00 */
[----:B------:R4:W-:Y:S01]  /*26c80*/  STL.64 [R1+0x498], R46 ;  /* 0x0004982e01007387 */ /* 0x0009e20000100a00 */
[----:B0-----:R-:W-:-:S03]  /*26c90*/  IMAD.MOV.U32 R44, RZ, RZ, R35 ;  /* 0x000000ffff2c7224 */ /* 0x001fc600078e0023 */
[----:B------:R-:W2:Y:S01]  /*26ca0*/  LDL.LU R35, [R1+0x1c54] ;  /* 0x001c540001237983 */ /* 0x000ea20000300800 */
[----:B------:R-:W-:-:S03]  /*26cb0*/  IMAD.MOV.U32 R45, RZ, RZ, R26 ;  /* 0x000000ffff2d7224 */ /* 0x000fc600078e001a */
[----:B------:R-:W2:Y:S01]  /*26cc0*/  LDL.LU R26, [R1+0x1c50] ;  /* 0x001c5000011a7983 */ /* 0x000ea20000300800 */
[----:B----4-:R-:W-:Y:S02]  /*26cd0*/  IMAD.MOV.U32 R46, RZ, RZ, R30 ;  /* 0x000000ffff2e7224 */ /* 0x010fe400078e001e */
[----:B------:R-:W-:Y:S01]  /*26ce0*/  IMAD.MOV.U32 R47, RZ, RZ, R31 ;  /* 0x000000ffff2f7224 */ /* 0x000fe200078e001f */
[----:B------:R-:W4:Y:S04]  /*26cf0*/  LDL.LU R30, [R1+0x1c4c] ;  /* 0x001c4c00011e7983 */ /* 0x000f280000300800 */
[----:B------:R-:W4:Y:S01]  /*26d00*/  LDL.LU R31, [R1+0x1c48] ;  /* 0x001c4800011f7983 */ /* 0x000f220000300800 */
[----:B---3--:R-:W-:-:S15]  /*26d10*/  HMMA.16816.F32.BF16 R12, R8, R38, R12 ;  /* 0x00000026080c723c */ /* 0x008fde000004180c */
[----:B------:R-:W-:-:S04]  /*26d20*/  NOP ;  /* 0x0000000000007918 */ /* 0x000fc80000000000 */
[----:B------:R-:W-:Y:S04]  /*26d30*/  STL.64 [R1+0x480], R12 ;  /* 0x0004800c01007387 */ /* 0x000fe80000100a00 */
[----:B------:R0:W-:Y:S04]  /*26d40*/  STL.64 [R1+0x488], R14 ;  /* 0x0004880e01007387 */ /* 0x0001e80000100a00 */
[----:B0-----:R-:W3:Y:S01]  /*26d50*/  LDL.LU.64 R14, [R1+0x1c40] ;  /* 0x001c4000010e7983 */ /* 0x001ee20000300a00 */
[----:B--2---:R-:W-:Y:S03]  /*26d60*/  HMMA.16816.F32.BF16 R16, R8, R34, R16 ;  /* 0x000000220810723c */ /* 0x004fe60000041810 */
[----:B------:R-:W2:-:S15]  /*26d70*/  LDL.LU.64 R12, [R1+0x1c38] ;  /* 0x001c3800010c7983 */ /* 0x000e9e0000300a00 */
[----:B------:R-:W-:Y:S01]  /*26d80*/  NOP ;  /* 0x0000000000007918 */ /* 0x000fe20000000000 */
[----:B------:R-:W-:Y:S04]  /*26d90*/  STL.64 [R1+0x470], R16 ;  /* 0x0004701001007387 */ /* 0x000fe80000100a00 */
[----:B------:R0:W-:Y:S04]  /*26da0*/  STL.64 [R1+0x478], R18 ;  /* 0x0004781201007387 */ /* 0x0001e80000100a00 */
[----:B0-----:R-:W2:Y:S04]  /*26db0*/  LDL.LU.64 R18, [R1+0x1c30] ;  /* 0x001c300001127983 */ /* 0x001ea80000300a00 */
[----:B------:R-:W-:Y:S04]  /*26dc0*/  STL.64 [R1+0x1b88], R34 ;  /* 0x001b882201007387 */ /* 0x000fe80000100a00 */
[----:B------:R0:W-:Y:S02]  /*26dd0*/  STL.64 [R1+0x1b80], R32 ;  /* 0x001b802001007387 */ /* 0x0001e40000100a00 */
[----:B0-----:R-:W-:-:S02]  /*26de0*/  MOV R32, R27 ;  /* 0x0000001b00207202 */ /* 0x001fc40000000f00 */
[----:B------:R-:W2:Y:S01]  /*26df0*/  LDL.LU R27, [R1+0x1c2c] ;  /* 0x001c2c00011b7983 */ /* 0x000ea20000300800 */
[----:B------:R-:W-:-:S03]  /*26e00*/  IMAD.MOV.U32 R33, RZ, RZ, R23 ;  /* 0x000000ffff217224 */ /* 0x000fc600078e0017 */
[----:B------:R-:W2:Y:S01]  /*26e10*/  LDL.LU R23, [R1+0x1c28] ;  /* 0x001c280001177983 */ /* 0x000ea20000300800 */
[----:B---3--:R-:W-:Y:S02]  /*26e20*/  IMAD.MOV.U32 R34, RZ, RZ, R14 ;  /* 0x000000ffff227224 */ /* 0x008fe400078e000e */
[----:B------:R-:W-:Y:S01]  /*26e30*/  IMAD.MOV.U32 R35, RZ, RZ, R15 ;  /* 0x000000ffff237224 */ /* 0x000fe200078e000f */
[----:B------:R-:W3:Y:S04]  /*26e40*/  LDL.LU R14, [R1+0x1c24] ;  /* 0x001c2400010e7983 */ /* 0x000ee80000300800 */
[----:B------:R-:W3:Y:S02]  /*26e50*/  LDL.LU R15, [R1+0x1c20] ;  /* 0x001c2000010f7983 */ /* 0x000ee40000300800 */
[----:B----4-:R-:W-:Y:S02]  /*26e60*/  HMMA.16816.F32.BF16 R32, R8, R30, R32 ;  /* 0x0000001e0820723c */ /* 0x010fe40000041820 */
[----:B------:R-:W-:Y:S04]  /*26e70*/  STL.64 [R1+0x1b98], R30 ;  /* 0x001b981e01007387 */ /* 0x000fe80000100a00 */
[----:B------:R-:W-:-:S13]  /*26e80*/  STL.64 [R1+0x1b90], R28 ;  /* 0x001b901c01007387 */ /* 0x000fda0000100a00 */
[----:B------:R-:W-:Y:S04]  /*26e90*/  STL.64 [R1+0x460], R32 ;  /* 0x0004602001007387 */ /* 0x000fe80000100a00 */
[----:B------:R2:W-:Y:S02]  /*26ea0*/  STL.64 [R1+0x468], R34 ;  /* 0x0004682201007387 */ /* 0x0005e40000100a00 */
[C---:B--2---:R-:W-:Y:S08]  /*26eb0*/  HMMA.16816.F32.BF16 R32, R8.reuse, R26, R44 ;  /* 0x0000001a0820723c */ /* 0x044ff0000004182c */
[C---:B------:R-:W-:Y:S01]  /*26ec0*/  HMMA.16816.F32.BF16 R28, R8.reuse, R22, R40 ;  /* 0x00000016081c723c */ /* 0x040fe20000041828 */
[----:B------:R-:W-:Y:S04]  /*26ed0*/  STL.64 [R1+0x1bd0], R26 ;  /* 0x001bd01a01007387 */ /* 0x000fe80000100a00 */
[----:B------:R-:W0:Y:S06]  /*26ee0*/  LDSM.16.MT88.4 R44, [R25+UR5+0x4800] ;  /* 0x00480005192c783b */ /* 0x000e2c0008004200 */
[----:B------:R-:W-:Y:S04]  /*26ef0*/  STL.64 [R1+0x450], R32 ;  /* 0x0004502001007387 */ /* 0x000fe80000100a00 */
[----:B------:R-:W-:Y:S04]  /*26f00*/  STL.64 [R1+0x458], R34 ;  /* 0x0004582201007387 */ /* 0x000fe80000100a00 */
[----:B------:R-:W-:Y:S04]  /*26f10*/  STL.64 [R1+0x1ba8], R22 ;  /* 0x001ba81601007387 */ /* 0x000fe80000100a00 */
[----:B------:R-:W-:Y:S04]  /*26f20*/  STL.64 [R1+0x1ba0], R20 ;  /* 0x001ba01401007387 */ /* 0x000fe80000100a00 */
[----:B------:R-:W-:Y:S04]  /*26f30*/  STL.64 [R1+0x440], R28 ;  /* 0x0004401c01007387 */ /* 0x000fe80000100a00 */
[----:B------:R3:W-:Y:S02]  /*26f40*/  STL.64 [R1+0x448], R30 ;  /* 0x0004481e01007387 */ /* 0x0007e40000100a00 */
[----:B---3--:R-:W-:-:S15]  /*26f50*/  HMMA.16816.F32.BF16 R28, R8, R14, R56 ;  /* 0x0000000e081c723c */ /* 0x008fde0000041838 */
[----:B------:R-:W-:-:S04]  /*26f60*/  NOP ;  /* 0x0000000000007918 */ /* 0x000fc80000000000 */
[----:B------:R-:W-:Y:S02]  /*26f70*/  IMAD.MOV.U32 R5, RZ, RZ, R30 ;  /* 0x000000ffff057224 */ /* 0x000fe400078e001e */
[----:B------:R-:W-:Y:S01]  /*26f80*/  IMAD.MOV.U32 R4, RZ, RZ, R31 ;  /* 0x000000ffff047224 */ /* 0x000fe200078e001f */
[----:B------:R-:W-:Y:S04]  /*26f90*/  STL.64 [R1+0x430], R28 ;  /* 0x0004301c01007387 */ /* 0x000fe80000100a00 */
[----:B------:R-:W-:Y:S04]  /*26fa0*/  STL.64 [R1+0x1bc8], R6 ;  /* 0x001bc80601007387 */ /* 0x000fe80000100a00 */
[----:B------:R1:W-:Y:S02]  /*26fb0*/  STL.64 [R1+0x1bc0], R4 ;  /* 0x001bc00401007387 */ /* 0x0003e40000100a00 */
[C---:B-1----:R-:W-:Y:S02]  /*26fc0*/  HMMA.16816.F32.BF16 R4, R8.reuse, R18, R52 ;  /* 0x000000120804723c */ /* 0x042fe40000041834 */
[----:B------:R-:W-:Y:S04]  /*26fd0*/  STL.64 [R1+0x1bb8], R14 ;  /* 0x001bb80e01007387 */ /* 0x000fe80000100a00 */
[----:B------:R1:W-:Y:S04]  /*26fe0*/  STL.64 [R1+0x1bb0], R12 ;  /* 0x001bb00c01007387 */ /* 0x0003e80000100a00 */
[----:B------:R-:W2:Y:S09]  /*26ff0*/  LDL.LU R40, [R1+0x1c0] ;  /* 0x0001c00001287983 */ /* 0x000eb20000300800 */
[----:B------:R-:W-:Y:S04]  /*27000*/  STL.64 [R1+0x570], R4 ;  /* 0x0005700401007387 */ /* 0x000fe80000100a00 */
[----:B------:R-:W-:Y:S04]  /*27010*/  STL.64 [R1+0x578], R6 ;  /* 0x0005780601007387 */ /* 0x000fe80000100a00 */
[----:B------:R-:W2:Y:S04]  /*27020*/  LDL.LU R41, [R1+0x1c4] ;  /* 0x0001c40001297983 */ /* 0x000ea80000300800 */
[----:B------:R-:W3:Y:S04]  /*27030*/  LDL.LU R42, [R1+0x1c8] ;  /* 0x0001c800012a7983 */ /* 0x000ee80000300800 */
[----:B------:R-:W3:Y:S04]  /*27040*/  LDL.LU R43, [R1+0x1cc] ;  /* 0x0001cc00012b7983 */ /* 0x000ee80000300800 */
[----:B---3--:R-:W-:Y:S04]  /*27050*/  STL.64 [R1+0x1be0], R42 ;  /* 0x001be02a01007387 */ /* 0x008fe80000100a00 */
[----:B--2---:R-:W-:Y:S04]  /*27060*/  STL.64 [R1+0x1bd8], R40 ;  /* 0x001bd82801007387 */ /* 0x004fe80000100a00 */
[----:B------:R-:W2:Y:S04]  /*27070*/  LDL R34, [R1+0x68] ;  /* 0x0000680001227983 */ /* 0x000ea80000100800 */
[----:B------:R-:W2:Y:S04]  /*27080*/  LDL R35, [R1+0x6c] ;  /* 0x00006c0001237983 */ /* 0x000ea80000100800 */
[----:B--2---:R2:W-:Y:S04]  /*27090*/  STL.64 [R1+0x1be8], R34 ;  /* 0x001be82201007387 */ /* 0x0045e80000100a00 */
[----:B------:R-:W3:Y:S04]  /*270a0*/  LDL R22, [R1+0x78] ;  /* 0x0000780001167983 */ /* 0x000ee80000100800 */
[----:B------:R-:W3:Y:S04]  /*270b0*/  LDL R23, [R1+0x7c] ;  /* 0x00007c0001177983 */ /* 0x000ee80000100800 */
[----:B---3--:R-:W-:Y:S04]  /*270c0*/  STL.64 [R1+0x1bf0], R22 ;  /* 0x001bf01601007387 */ /* 0x008fe80000100a00 */
[----:B-1----:R-:W3:Y:S04]  /*270d0*/  LDL.LU R12, [R1+0x340] ;  /* 0x00034000010c7983 */ /* 0x002ee80000300800 */
[----:B------:R-:W3:Y:S04]  /*270e0*/  LDL.LU R13, [R1+0x344] ;  /* 0x00034400010d7983 */ /* 0x000ee80000300800 */
[----:B------:R-:W4:Y:S04]  /*270f0*/  LDL.LU R14, [R1+0x348] ;  /* 0x00034800010e7983 */ /* 0x000f280000300800 */
[----:B------:R-:W4:Y:S04]  /*27100*/  LDL.LU R15, [R1+0x34c] ;  /* 0x00034c00010f7983 */ /* 0x000f280000300800 */
        /* <DEDUP_REMOVED lines=8> */
[----:B----4-:R-:W-:Y:S04]  /*27190*/  STL.64 [R1+0x1c00], R14 ;  /* 0x001c000e01007387 */ /* 0x010fe80000100a00 */
[----:B---3--:R-:W-:Y:S04]  /*271a0*/  STL.64 [R1+0x1bf8], R12 ;  /* 0x001bf80c01007387 */ /* 0x008fe80000100a00 */
[----:B------:R-:W3:Y:S04]  /*271b0*/  LDL.LU R32, [R1+0x360] ;  /* 0x0003600001207983 */ /* 0x000ee80000300800 */
[----:B------:R-:W3:Y:S04]  /*271c0*/  LDL.LU R33, [R1+0x364] ;  /* 0x0003640001217983 */ /* 0x000ee80000300800 */
[----:B--2---:R-:W2:Y:S04]  /*271d0*/  LDL.LU R34, [R1+0x368] ;  /* 0x0003680001227983 */ /* 0x004ea80000300800 */
[----:B------:R-:W2:Y:S01]  /*271e0*/  LDL.LU R35, [R1+0x36c] ;  /* 0x00036c0001237983 */ /* 0x000ea20000300800 */
[----:B------:R-:W-:Y:S03]  /*271f0*/  HMMA.16816.F32.BF16 R56, R8, R50, R56 ;  /* 0x000000320838723c */ /* 0x000fe60000041838 */
[----:B--2---:R1:W-:Y:S04]  /*27200*/  STL.64 [R1+0x1c10], R34 ;  /* 0x001c102201007387 */ /* 0x0043e80000100a00 */
[----:B---3--:R-:W-:Y:S04]  /*27210*/  STL.64 [R1+0x1c08], R32 ;  /* 0x001c082001007387 */ /* 0x008fe80000100a00 */
[----:B-1----:R-:W2:Y:S04]  /*27220*/  LDL.64 R34, [R1+0xb8] ;  /* 0x0000b80001227983 */ /* 0x002ea80000100a00 */
[----:B------:R-:W3:Y:S04]  /*27230*/  LDL.LU R12, [R1+0x370] ;  /* 0x00037000010c7983 */ /* 0x000ee80000300800 */
[----:B------:R-:W3:Y:S04]  /*27240*/  LDL.LU R13, [R1+0x374] ;  /* 0x00037400010d7983 */ /* 0x000ee80000300800 */
[----:B------:R-:W3:Y:S04]  /*27250*/  LDL.LU R14, [R1+0x378] ;  /* 0x00037800010e7983 */ /* 0x000ee80000300800 */
[----:B------:R-:W3:Y:S04]  /*27260*/  LDL.LU R15, [R1+0x37c] ;  /* 0x00037c00010f7983 */ /* 0x000ee80000300800 */
[----:B------:R-:W3:Y:S04]  /*27270*/  LDL.64 R22, [R1+0xa8] ;  /* 0x0000a80001167983 */ /* 0x000ee80000100a00 */
[----:B------:R-:W4:Y:S04]  /*27280*/  LDL.64 R42, [R1+0x98] ;  /* 0x00009800012a7983 */ /* 0x000f280000100a00 */
[----:B------:R-:W2:Y:S04]  /*27290*/  LDL.LU R24, [R1+0x350] ;  /* 0x0003500001187983 */ /* 0x000ea80000300800 */
[----:B------:R-:W2:Y:S04]  /*272a0*/  LDL.LU R25, [R1+0x354] ;  /* 0x0003540001197983 */ /* 0x000ea80000300800 */
[----:B------:R-:W2:Y:S04]  /*272b0*/  LDL.LU R26, [R1+0x358] ;  /* 0x00035800011a7983 */ /* 0x000ea80000300800 */
[----:B------:R-:W2:Y:S04]  /*272c0*/  LDL.LU R27, [R1+0x35c] ;  /* 0x00035c00011b7983 */ /* 0x000ea80000300800 */
[----:B------:R-:W2:Y:S04]  /*272d0*/  LDL.64 R6, [R1+0x88] ;  /* 0x0000880001067983 */ /* 0x000ea80000100a00 */
[----:B------:R-:W2:Y:S04]  /*272e0*/  LDL.LU R28, [R1+0x330] ;  /* 0x00033000011c7983 */ /* 0x000ea80000300800 */
[----:B------:R-:W2:Y:S04]  /*272f0*/  LDL.LU R29, [R1+0x334] ;  /* 0x00033400011d7983 */ /* 0x000ea80000300800 */
[----:B------:R-:W2:Y:S04]  /*27300*/  LDL.LU R30, [R1+0x338] ;  /* 0x00033800011e7983 */ /* 0x000ea80000300800 */
[----:B------:R-:W2:Y:S04]  /*27310*/  LDL.LU R31, [R1+0x33c] ;  /* 0x00033c00011f7983 */ /* 0x000ea80000300800 */
[----:B0-----:R-:W-:Y:S04]  /*27320*/  STL.64 [R1+0x1ab8], R46 ;  /* 0x001ab82e01007387 */ /* 0x001fe80000100a00 */
[----:B------:R0:W-:Y:S04]  /*27330*/  STL.64 [R1+0x1ab0], R44 ;  /* 0x001ab02c01007387 */ /* 0x0001e80000100a00 */
[----:B0-----:R-:W2:Y:S04]  /*27340*/  LDL.LU R44, [R1+0x380] ;  /* 0x00038000012c7983 */ /* 0x001ea80000300800 */
[----:B------:R-:W2:Y:S04]  /*27350*/  LDL.LU R45, [R1+0x384] ;  /* 0x00038400012d7983 */ /* 0x000ea80000300800 */
[----:B------:R-:W2:Y:S04]  /*27360*/  LDL.LU R46, [R1+0x388] ;  /* 0x00038800012e7983 */ /* 0x000ea80000300800 */
[----:B------:R-:W2:Y:S04]  /*27370*/  LDL.LU R47, [R1+0x38c] ;  /* 0x00038c00012f7983 */ /* 0x000ea80000300800 */
[----:B------:R-:W-:Y:S04]  /*27380*/  STL.64 [R1+0x560], R56 ;  /* 0x0005603801007387 */ /* 0x000fe80000100a00 */
[----:B------:R0:W-:Y:S04]  /*27390*/  STL.64 [R1+0x568], R58 ;  /* 0x0005683a01007387 */ /* 0x0001e80000100a00 */
[----:B0-----:R-:W3:Y:S01]  /*273a0*/  LDL.LU.64 R58, [R1+0x1c18] ;  /* 0x001c1800013a7983 */ /* 0x001ee20000300a00 */
[----:B------:R-:W-:-:S03]  /*273b0*/  MOV R16, R51 ;  /* 0x0000003300107202 */ /* 0x000fc60000000f00 */
[----:B------:R-:W4:Y:S01]  /*273c0*/  LDL R51, [R1+0x1350] ;  /* 0x0013500001337983 */ /* 0x000f220000100800 */
[C---:B--2---:R-:W-:Y:S08]  /*273d0*/  HMMA.16816.F32.BF16 R44, R8.reuse, R34, R44 ;  /* 0x00000022082c723c */ /* 0x044ff0000004182c */
[----:B---3--:R-:W-:Y:S01]  /*273e0*/  HMMA.16816.F32.BF16 R52, R8, R58, R52 ;  /* 0x0000003a0834723c */ /* 0x008fe20000041834 */
[----:B------:R-:W-:-:S02]  /*273f0*/  IMAD.MOV.U32 R37, RZ, RZ, R58 ;  /* 0x000000ffff257224 */ /* 0x000fc400078e003a */
[----:B------:R-:W-:-:S15]  /*27400*/  IMAD.MOV.U32 R36, RZ, RZ, R59 ;  /* 0x000000ffff247224 */ /* 0x000fde00078e003b */
[----:B------:R-:W-:Y:S01]  /*27410*/  NOP ;  /* 0x0000000000007918 */ /* 0x000fe20000000000 */
[----:B------:R0:W-:Y:S04]  /*27420*/  STL.64 [R1+0x550], R52 ;  /* 0x0005503401007387 */ /* 0x0001e80000100a00 */
[----:B------:R1:W-:Y:S04]  /*27430*/  STL.64 [R1+0x558], R54 ;  /* 0x0005583601007387 */ /* 0x0003e80000100a00 */
[----:B0-----:R-:W2:Y:S04]  /*27440*/  LDL.LU R52, [R1+0x300] ;  /* 0x0003000001347983 */ /* 0x001ea80000300800 */
[----:B------:R-:W2:Y:S04]  /*27450*/  LDL.LU R53, [R1+0x304] ;  /* 0x0003040001357983 */ /* 0x000ea80000300800 */
[----:B-1----:R-:W2:Y:S04]  /*27460*/  LDL.LU R54, [R1+0x308] ;  /* 0x0003080001367983 */ /* 0x002ea80000300800 */
[----:B------:R-:W2:Y:S04]  /*27470*/  LDL.LU R55, [R1+0x30c] ;  /* 0x00030c0001377983 */ /* 0x000ea80000300800 */
[----:B------:R-:W3:Y:S04]  /*27480*/  LDL.LU R56, [R1+0x2f0] ;  /* 0x0002f00001387983 */ /* 0x000ee80000300800 */
[----:B------:R-:W3:Y:S04]  /*27490*/  LDL.LU R57, [R1+0x2f4] ;  /* 0x0002f40001397983 */ /* 0x000ee80000300800 */
[----:B------:R-:W3:Y:S04]  /*274a0*/  LDL.LU R58, [R1+0x2f8] ;  /* 0x0002f800013a7983 */ /* 0x000ee80000300800 */
[----:B------:R-:W3:Y:S04]  /*274b0*/  LDL.LU R59, [R1+0x2fc] ;  /* 0x0002fc00013b7983 */ /* 0x000ee80000300800 */
[----:B------:R0:W-:Y:S04]  /*274c0*/  STL.64 [R1+0x540], R44 ;  /* 0x0005402c01007387 */ /* 0x0001e80000100a00 */
[----:B------:R1:W-:Y:S01]  /*274d0*/  STL.64 [R1+0x548], R46 ;  /* 0x0005482e01007387 */ /* 0x0003e20000100a00 */
[----:B0-----:R-:W-:-:S02]  /*274e0*/  IMAD.MOV.U32 R45, RZ, RZ, R34 ;  /* 0x000000ffff2d7224 */ /* 0x001fc400078e0022 */
[----:B------:R-:W-:Y:S02]  /*274f0*/  IMAD.MOV.U32 R44, RZ, RZ, R35 ;  /* 0x000000ffff2c7224 */ /* 0x000fe400078e0023 */
[----:B------:R-:W2:Y:S04]  /*27500*/  LDL.LU.64 R34, [R1+0x1c10] ;  /* 0x001c100001227983 */ /* 0x000ea80000300a00 */
[----:B------:R-:W2:Y:S01]  /*27510*/  LDL.LU.64 R32, [R1+0x1c08] ;  /* 0x001c080001207983 */ /* 0x000ea20000300a00 */
[C---:B------:R-:W-:Y:S08]  /*27520*/  HMMA.16816.F32.BF16 R12, R8.reuse, R22, R12 ;  /* 0x00000016080c723c */ /* 0x040ff0000004180c */
[----:B------:R-:W-:Y:S01]  /*27530*/  HMMA.16816.F32.BF16 R24, R8, R6, R24 ;  /* 0x000000060818723c */ /* 0x000fe20000041818 */
[----:B-1----:R-:W-:-:S02]  /*27540*/  IMAD.MOV.U32 R47, RZ, RZ, R22 ;  /* 0x000000ffff2f7224 */ /* 0x002fc400078e0016 */
[----:B------:R-:W-:Y:S01]  /*27550*/  IMAD.MOV.U32 R46, RZ, RZ, R23 ;  /* 0x000000ffff2e7224 */ /* 0x000fe200078e0017 */
[----:B----4-:R-:W-:Y:S01]  /*27560*/  MOV R49, R42 ;  /* 0x0000002a00317202 */ /* 0x010fe20000000f00 */
[----:B------:R-:W-:-:S06]  /*27570*/  IMAD.MOV.U32 R48, RZ, RZ, R43 ;  /* 0x000000ffff307224 */ /* 0x000fcc00078e002b */
[----:B------:R-:W-:Y:S04]  /*27580*/  STL.64 [R1+0x530], R12 ;  /* 0x0005300c01007387 */ /* 0x000fe80000100a00 */
[----:B------:R0:W-:Y:S04]  /*27590*/  STL.64 [R1+0x538], R14 ;  /* 0x0005380e01007387 */ /* 0x0001e80000100a00 */
[----:B0-----:R-:W4:Y:S04]  /*275a0*/  LDL.LU.64 R14, [R1+0x1c00] ;  /* 0x001c0000010e7983 */ /* 0x001f280000300a00 */
[----:B------:R-:W4:Y:S04]  /*275b0*/  LDL.LU.64 R12, [R1+0x1bf8] ;  /* 0x001bf800010c7983 */ /* 0x000f280000300a00 */
[----:B------:R-:W4:Y:S01]  /*275c0*/  LDL.LU.64 R22, [R1+0x1bf0] ;  /* 0x001bf00001167983 */ /* 0x000f220000300a00 */
[----:B--2---:R-:W-:-:S15]  /*275d0*/  HMMA.16816.F32.BF16 R32, R8, R42, R32 ;  /* 0x0000002a0820723c */ /* 0x004fde0000041820 */
[----:B------:R-:W-:-:S04]  /*275e0*/  NOP ;  /* 0x0000000000007918 */ /* 0x000fc80000000000 */
[----:B------:R-:W-:Y:S04]  /*275f0*/  STL.64 [R1+0x3a0], R32 ;  /* 0x0003a02001007387 */ /* 0x000fe80000100a00 */
[----:B------:R0:W-:Y:S04]  /*27600*/  STL.64 [R1+0x3a8], R34 ;  /* 0x0003a82201007387 */ /* 0x0001e80000100a00 */
[----:B0-----:R-:W2:Y:S04]  /*27610*/  LDL.LU.64 R34, [R1+0x1be8] ;  /* 0x001be80001227983 */ /* 0x001ea80000300a00 */
[----:B------:R-:W3:Y:S04]  /*27620*/  LDL.LU.64 R42, [R1+0x1be0] ;  /* 0x001be000012a7983 */ /* 0x000ee80000300a00 */
[----:B------:R-:W3:Y:S04]  /*27630*/  LDL.LU.64 R40, [R1+0x1bd8] ;  /* 0x001bd80001287983 */ /* 0x000ee80000300a00 */
[----:B------:R0:W-:Y:S04]  /*27640*/  STL.64 [R1+0x390], R24 ;  /* 0x0003901801007387 */ /* 0x0001e80000100a00 */
[----:B------:R1:W-:Y:S01]  /*27650*/  STL.64 [R1+0x398], R26 ;  /* 0x0003981a01007387 */ /* 0x0003e20000100a00 */
[----:B0-----:R-:W-:-:S03]  /*27660*/  IMAD.MOV.U32 R25, RZ, RZ, R6 ;  /* 0x000000ffff197224 */ /* 0x001fc600078e0006 */
[----:B-1----:R-:W3:Y:S01]  /*27670*/  LDL.LU.64 R26, [R1+0x1bd0] ;  /* 0x001bd000011a7983 */ /* 0x002ee20000300a00 */
[----:B------:R-:W-:-:S03]  /*27680*/  IMAD.MOV.U32 R24, RZ, RZ, R7 ;  /* 0x000000ffff187224 */ /* 0x000fc600078e0007 */
[----:B------:R-:W3:Y:S04]  /*27690*/  LDL.LU.64 R6, [R1+0x1bc8] ;  /* 0x001bc80001067983 */ /* 0x000ee80000300a00 */
[----:B------:R-:W3:Y:S01]  /*276a0*/  LDL.LU.64 R4, [R1+0x1bc0] ;  /* 0x001bc00001047983 */ /* 0x000ee20000300a00 */
[----:B----4-:R-:W-:Y:S03]  /*276b0*/  HMMA.16816.F32.BF16 R20, R8, R22, R12 ;  /* 0x000000160814723c */ /* 0x010fe6000004180c */
[----:B------:R-:W4:Y:S04]  /*276c0*/  LDL.LU.64 R14, [R1+0x1bb8] ;  /* 0x001bb800010e7983 */ /* 0x000f280000300a00 */
[----:B------:R-:W4:-:S12]  /*276d0*/  LDL.LU.64 R12, [R1+0x1bb0] ;  /* 0x001bb000010c7983 */ /* 0x000f180000300a00 */
[----:B------:R-:W-:Y:S04]  /*276e0*/  STL.64 [R1+0x380], R20 ;  /* 0x0003801401007387 */ /* 0x000fe80000100a00 */
[----:B------:R0:W-:Y:S04]  /*276f0*/  STL.64 [R1+0x388], R22 ;  /* 0x0003881601007387 */ /* 0x0001e80000100a00 */
[----:B0-----:R-:W4:Y:S04]  /*27700*/  LDL.LU.64 R22, [R1+0x1ba8] ;  /* 0x001ba80001167983 */ /* 0x001f280000300a00 */
[----:B------:R-:W4:Y:S01]  /*27710*/  LDL.LU.64 R20, [R1+0x1ba0] ;  /* 0x001ba00001147983 */ /* 0x000f220000300a00 */
[C---:B--2---:R-:W-:Y:S03]  /*27720*/  HMMA.16816.F32.BF16 R32, R8.reuse, R34, R28 ;  /* 0x000000220820723c */ /* 0x044fe6000004181c */
[----:B------:R-:W2:Y:S04]  /*27730*/  LDL.LU.64 R30, [R1+0x1b98] ;  /* 0x001b9800011e7983 */ /* 0x000ea80000300a00 */
[----:B------:R-:W2:Y:S01]  /*27740*/  LDL.LU.64 R28, [R1+0x1b90] ;  /* 0x001b9000011c7983 */ /* 0x000ea20000300a00 */
[----:B---3--:R-:W-:Y:S11]  /*27750*/  HMMA.16816.F32.BF16 R8, R8, R6, R40 ;  /* 0x000000060808723c */ /* 0x008ff60000041828 */
[----:B------:R-:W-:Y:S04]  /*27760*/  STL.64 [R1+0x370], R32 ;  /* 0x0003702001007387 */ /* 0x000fe80000100a00 */
[----:B------:R0:W-:Y:S04]  /*27770*/  STL.64 [R1+0x378], R34 ;  /* 0x0003782201007387 */ /* 0x0001e80000100a00 */
[----:B0-----:R-:W3:Y:S04]  /*27780*/  LDL.LU.64 R34, [R1+0x1b88] ;  /* 0x001b880001227983 */ /* 0x001ee80000300a00 */
[----:B------:R-:W2:Y:S04]  /*27790*/  LDL.LU.64 R32, [R1+0x1b80] ;  /* 0x001b800001207983 */ /* 0x000ea80000300a00 */
[----:B------:R-:W3:Y:S04]  /*277a0*/  LDL.LU.64 R42, [R1+0x1b78] ;  /* 0x001b7800012a7983 */ /* 0x000ee80000300a00 */
[----:B------:R-:W3:Y:S04]  /*277b0*/  LDL.LU.64 R40, [R1+0x1b70] ;  /* 0x001b700001287983 */ /* 0x000ee80000300a00 */
[----:B------:R-:W-:Y:S04]  /*277c0*/  STL.64 [R1+0x1ac8], R6 ;  /* 0x001ac80601007387 */ /* 0x000fe80000100a00 */
[----:B------:R0:W-:Y:S04]  /*277d0*/  STL.64 [R1+0x1ac0], R4 ;  /* 0x001ac00401007387 */ /* 0x0001e80000100a00 */
[----:B------:R-:W-:Y:S04]  /*277e0*/  STL.64 [R1+0x330], R8 ;  /* 0x0003300801007387 */ /* 0x000fe80000100a00 */
[----:B------:R-:W-:Y:S04]  /*277f0*/  STL.64 [R1+0x338], R10 ;  /* 0x0003380a01007387 */ /* 0x000fe80000100a00 */
[----:B------:R-:W1:Y:S04]  /*27800*/  LDSM.16.MT88.4 R8, [R51+UR5+0x4800] ;  /* 0x004800053308783b */ /* 0x000e680008004200 */
[----:B0-----:R-:W3:Y:S04]  /*27810*/  LDL.LU R4, [R1+0x310] ;  /* 0x0003100001047983 */ /* 0x001ee80000300800 */
[----:B------:R-:W3:Y:S04]  /*27820*/  LDL.LU R5, [R1+0x314] ;  /* 0x0003140001057983 */ /* 0x000ee80000300800 */
[----:B------:R-:W3:Y:S04]  /*27830*/  LDL.LU R6, [R1+0x318] ;  /* 0x0003180001067983 */ /* 0x000ee80000300800 */
[----:B------:R-:W3:Y:S04]  /*27840*/  LDL.LU R7, [R1+0x31c] ;  /* 0x00031c0001077983 */ /* 0x000ee80000300800 */
[----:B-1----:R0:W-:Y:S04]  /*27850*/  STL.64 [R1+0x19e0], R10 ;  /* 0x0019e00a01007387 */ /* 0x0021e80000100a00 */
[----:B------:R1:W-:Y:S04]  /*27860*/  STL.64 [R1+0x19d8], R8 ;  /* 0x0019d80801007387 */ /* 0x0003e80000100a00 */
[----:B0-----:R-:W2:Y:S04]  /*27870*/  LDL.64 R10, [R1+0x68] ;  /* 0x00006800010a7983 */ /* 0x001ea80000100a00 */
[----:B--2---:R0:W-:Y:S04]  /*27880*/  STL.64 [R1+0x1ad8], R10 ;  /* 0x001ad80a01007387 */ /* 0x0041e80000100a00 */
[----:B-1----:R-:W2:Y:S04]  /*27890*/  LDL.LU R8, [R1+0x320] ;  /* 0x0003200001087983 */ /* 0x002ea80000300800 */
[----:B------:R-:W2:Y:S04]  /*278a0*/  LDL.LU R9, [R1+0x324] ;  /* 0x0003240001097983 */ /* 0x000ea80000300800 */
[----:B0-----:R-:W2:Y:S04]  /*278b0*/  LDL.LU R10, [R1+0x328] ;  /* 0x00032800010a7983 */ /* 0x001ea80000300800 */
[----:B------:R-:W2:Y:S01]  /*278c0*/  LDL.LU R11, [R1+0x32c] ;  /* 0x00032c00010b7983 */ /* 0x000ea20000300800 */
[C---:B---3--:R-:W-:Y:S03]  /*278d0*/  HMMA.16816.F32.BF16 R4, R40.reuse, R34, R4 ;  /* 0x000000222804723c */ /* 0x048fe60000041804 */
[----:B------:R-:W-:Y:S05]  /*278e0*/  STL.64 [R1+0x1ad0], R38 ;  /* 0x001ad02601007387 */ /* 0x000fea0000100a00 */
[----:B--2---:R-:W-:-:S15]  /*278f0*/  HMMA.16816.F32.BF16 R8, R40, R38, R8 ;  /* 0x000000262808723c */ /* 0x004fde0000041808 */
[----:B------:R-:W-:-:S04]  /*27900*/  NOP ;  /* 0x0000000000007918 */ /* 0x000fc80000000000 */
[----:B------:R-:W-:Y:S04]  /*27910*/  STL.64 [R1+0x320], R8 ;  /* 0x0003200801007387 */ /* 0x000fe80000100a00 */
[----:B------:R-:W-:Y:S04]  /*27920*/  STL.64 [R1+0x328], R10 ;  /* 0x0003280a01007387 */ /* 0x000fe80000100a00 */
[----:B------:R-:W-:Y:S04]  /*27930*/  STL.64 [R1+0x1aa8], R34 ;  /* 0x001aa82201007387 */ /* 0x000fe80000100a00 */
[----:B------:R-:W-:Y:S04]  /*27940*/  STL.64 [R1+0x1aa0], R32 ;  /* 0x001aa02001007387 */ /* 0x000fe80000100a00 */
[----:B------:R-:W-:Y:S04]  /*27950*/  STL.64 [R1+0x230], R4 ;  /* 0x0002300401007387 */ /* 0x000fe80000100a00 */
[----:B------:R0:W-:Y:S02]  /*27960*/  STL.64 [R1+0x238], R6 ;  /* 0x0002380601007387 */ /* 0x0001e40000100a00 */
[----:B0-----:R-:W-:Y:S02]  /*27970*/  HMMA.16816.F32.BF16 R4, R40, R30, R52 ;  /* 0x0000001e2804723c */ /* 0x001fe40000041834 */
[----:B------:R-:W-:Y:S04]  /*27980*/  STL.64 [R1+0x1ae8], R30 ;  /* 0x001ae81e01007387 */ /* 0x000fe80000100a00 */
[----:B------:R-:W-:-:S13]  /*27990*/  STL.64 [R1+0x1ae0], R28 ;  /* 0x001ae01c01007387 */ /* 0x000fda0000100a00 */
[----:B------:R-:W-:Y:S04]  /*279a0*/  STL.64 [R1+0x220], R4 ;  /* 0x0002200401007387 */ /* 0x000fe80000100a00 */
[----:B------:R0:W-:Y:S02]  /*279b0*/  STL.64 [R1+0x228], R6 ;  /* 0x0002280601007387 */ /* 0x0001e40000100a00 */
[----:B0-----:R-:W-:Y:S02]  /*279c0*/  HMMA.16816.F32.BF16 R4, R40, R26, R56 ;  /* 0x0000001a2804723c */ /* 0x001fe40000041838 */
[----:B------:R0:W-:Y:S04]  /*279d0*/  STL.64 [R1+0x1af0], R26 ;  /* 0x001af01a01007387 */ /* 0x0001e80000100a00 */
[----:B------:R-:W2:-:S13]  /*279e0*/  LDL.LU R8, [R1+0x250] ;  /* 0x0002500001087983 */ /* 0x000e9a0000300800 */
[----:B------:R-:W-:Y:S04]  /*279f0*/  STL.64 [R1+0x210], R4 ;  /* 0x0002100401007387 */ /* 0x000fe80000100a00 */
[----:B------:R-:W-:Y:S04]  /*27a00*/  STL.64 [R1+0x218], R6 ;  /* 0x0002180601007387 */ /* 0x000fe80000100a00 */
[----:B------:R-:W2:Y:S04]  /*27a10*/  LDL.LU R9, [R1+0x254] ;  /* 0x0002540001097983 */ /* 0x000ea80000300800 */
[----:B------:R-:W3:Y:S04]  /*27a20*/  LDL.LU R10, [R1+0x258] ;  /* 0x00025800010a7983 */ /* 0x000ee80000300800 */
[----:B------:R-:W3:Y:S01]  /*27a30*/  LDL.LU R11, [R1+0x25c] ;  /* 0x00025c00010b7983 */ /* 0x000ee20000300800 */
[----:B------:R-:W-:-:S02]  /*27a40*/  IMAD.MOV.U32 R30, RZ, RZ, R25 ;  /* 0x000000ffff1e7224 */ /* 0x000fc400078e0019 */
[----:B------:R-:W-:Y:S01]  /*27a50*/  IMAD.MOV.U32 R31, RZ, RZ, R24 ;  /* 0x000000ffff1f7224 */ /* 0x000fe200078e0018 */
[----:B---3--:R1:W-:Y:S04]  /*27a60*/  STL.64 [R1+0x1b00], R10 ;  /* 0x001b000a01007387 */ /* 0x0083e80000100a00 */
[----:B--2---:R-:W-:Y:S04]  /*27a70*/  STL.64 [R1+0x1af8], R8 ;  /* 0x001af80801007387 */ /* 0x004fe80000100a00 */
[----:B------:R2:W-:Y:S04]  /*27a80*/  STL.64 [R1+0x1b08], R30 ;  /* 0x001b081e01007387 */ /* 0x0005e80000100a00 */
[----:B------:R-:W3:Y:S04]  /*27a90*/  LDL.LU R24, [R1+0x260] ;  /* 0x0002600001187983 */ /* 0x000ee80000300800 */
[----:B------:R-:W3:Y:S04]  /*27aa0*/  LDL.LU R25, [R1+0x264] ;  /* 0x0002640001197983 */ /* 0x000ee80000300800 */
[----:B0-----:R-:W2:Y:S04]  /*27ab0*/  LDL.LU R26, [R1+0x268] ;  /* 0x00026800011a7983 */ /* 0x001ea80000300800 */
[----:B------:R-:W2:Y:S01]  /*27ac0*/  LDL.LU R27, [R1+0x26c] ;  /* 0x00026c00011b7983 */ /* 0x000ea20000300800 */
[----:B-1----:R-:W-:Y:S01]  /*27ad0*/  IMAD.MOV.U32 R10, RZ, RZ, R49 ;  /* 0x000000ffff0a7224 */ /* 0x002fe200078e0031 */
[----:B------:R-:W-:-:S02]  /*27ae0*/  MOV R11, R48 ;  /* 0x00000030000b7202 */ /* 0x000fc40000000f00 */
[----:B--2---:R0:W-:Y:S04]  /*27af0*/  STL.64 [R1+0x1b18], R26 ;  /* 0x001b181a01007387 */ /* 0x0041e80000100a00 */
[----:B---3--:R-:W-:Y:S04]  /*27b00*/  STL.64 [R1+0x1b10], R24 ;  /* 0x001b101801007387 */ /* 0x008fe80000100a00 */
[----:B------:R1:W-:Y:S04]  /*27b10*/  STL.64 [R1+0x1b20], R10 ;  /* 0x001b200a01007387 */ /* 0x0003e80000100a00 */
[----:B------:R-:W2:Y:S04]  /*27b20*/  LDL.LU R28, [R1+0x270] ;  /* 0x00027000011c7983 */ /* 0x000ea80000300800 */
[----:B------:R-:W2:Y:S04]  /*27b30*/  LDL.LU R29, [R1+0x274] ;  /* 0x00027400011d7983 */ /* 0x000ea80000300800 */
[----:B------:R-:W3:Y:S04]  /*27b40*/  LDL.LU R30, [R1+0x278] ;  /* 0x00027800011e7983 */ /* 0x000ee80000300800 */
[----:B------:R-:W3:Y:S01]  /*27b50*/  LDL.LU R31, [R1+0x27c] ;  /* 0x00027c00011f7983 */ /* 0x000ee20000300800 */
[----:B0-----:R-:W-:-:S02]  /*27b60*/  IMAD.MOV.U32 R26, RZ, RZ, R47 ;  /* 0x000000ffff1a7224 */ /* 0x001fc400078e002f */
[----:B------:R-:W-:Y:S01]  /*27b70*/  IMAD.MOV.U32 R27, RZ, RZ, R46 ;  /* 0x000000ffff1b7224 */ /* 0x000fe200078e002e */
[----:B---3--:R0:W-:Y:S04]  /*27b80*/  STL.64 [R1+0x1b30], R30 ;  /* 0x001b301e01007387 */ /* 0x0081e80000100a00 */
[----:B--2---:R-:W-:Y:S04]  /*27b90*/  STL.64 [R1+0x1b28], R28 ;  /* 0x001b281c01007387 */ /* 0x004fe80000100a00 */
[----:B------:R-:W-:Y:S04]  /*27ba0*/  STL.64 [R1+0x1b38], R26 ;  /* 0x001b381a01007387 */ /* 0x000fe80000100a00 */
[----:B------:R-:W2:Y:S04]  /*27bb0*/  LDL.LU R8, [R1+0x280] ;  /* 0x0002800001087983 */ /* 0x000ea80000300800 */
[----:B------:R-:W2:Y:S04]  /*27bc0*/  LDL.LU R9, [R1+0x284] ;  /* 0x0002840001097983 */ /* 0x000ea80000300800 */
[----:B-1----:R-:W3:Y:S04]  /*27bd0*/  LDL.LU R10, [R1+0x288] ;  /* 0x00028800010a7983 */ /* 0x002ee80000300800 */
[----:B------:R-:W3:Y:S01]  /*27be0*/  LDL.LU R11, [R1+0x28c] ;  /* 0x00028c00010b7983 */ /* 0x000ee20000300800 */
[----:B------:R-:W-:-:S02]  /*27bf0*/  IMAD.MOV.U32 R17, RZ, RZ, R50 ;  /* 0x000000ffff117224 */ /* 0x000fc400078e0032 */
[----:B0-----:R-:W-:Y:S02]  /*27c00*/  IMAD.MOV.U32 R30, RZ, RZ, R45 ;  /* 0x000000ffff1e7224 */ /* 0x001fe400078e002d */
[----:B------:R-:W-:Y:S01]  /*27c10*/  IMAD.MOV.U32 R31, RZ, RZ, R44 ;  /* 0x000000ffff1f7224 */ /* 0x000fe200078e002c */
[----:B---3--:R0:W-:Y:S04]  /*27c20*/  STL.64 [R1+0x1b48], R10 ;  /* 0x001b480a01007387 */ /* 0x0081e80000100a00 */
[----:B--2---:R-:W-:Y:S04]  /*27c30*/  STL.64 [R1+0x1b40], R8 ;  /* 0x001b400801007387 */ /* 0x004fe80000100a00 */
[----:B------:R-:W2:Y:S04]  /*27c40*/  LDL.LU R56, [R1+0x2c0] ;  /* 0x0002c00001387983 */ /* 0x000ea80000300800 */
[----:B------:R-:W2:Y:S04]  /*27c50*/  LDL.LU R57, [R1+0x2c4] ;  /* 0x0002c40001397983 */ /* 0x000ea80000300800 */
[----:B------:R-:W2:Y:S04]  /*27c60*/  LDL.LU R58, [R1+0x2c8] ;  /* 0x0002c800013a7983 */ /* 0x000ea80000300800 */
[----:B------:R-:W2:Y:S04]  /*27c70*/  LDL.LU R59, [R1+0x2cc] ;  /* 0x0002cc00013b7983 */ /* 0x000ea80000300800 */
[----:B------:R-:W4:Y:S04]  /*27c80*/  LDL.LU R48, [R1+0x2e0] ;  /* 0x0002e00001307983 */ /* 0x000f280000300800 */
[----:B------:R-:W4:Y:S04]  /*27c90*/  LDL.LU R49, [R1+0x2e4] ;  /* 0x0002e40001317983 */ /* 0x000f280000300800 */
[----:B------:R-:W4:Y:S04]  /*27ca0*/  LDL.LU R50, [R1+0x2e8] ;  /* 0x0002e80001327983 */ /* 0x000f280000300800 */
[----:B------:R-:W4:Y:S04]  /*27cb0*/  LDL.LU R51, [R1+0x2ec] ;  /* 0x0002ec0001337983 */ /* 0x000f280000300800 */
[----:B------:R-:W3:Y:S01]  /*27cc0*/  LDL.LU R52, [R1+0x2d0] ;  /* 0x0002d00001347983 */ /* 0x000ee20000300800 */
[----:B0-----:R-:W-:-:S02]  /*27cd0*/  IMAD.MOV.U32 R10, RZ, RZ, R37 ;  /* 0x000000ffff0a7224 */ /* 0x001fc400078e0025 */
[----:B------:R-:W-:Y:S01]  /*27ce0*/  IMAD.MOV.U32 R11, RZ, RZ, R36 ;  /* 0x000000ffff0b7224 */ /* 0x000fe200078e0024 */
[----:B------:R-:W3:Y:S04]  /*27cf0*/  LDL.LU R53, [R1+0x2d4] ;  /* 0x0002d40001357983 */ /* 0x000ee80000300800 */
[----:B------:R-:W3:Y:S04]  /*27d00*/  LDL.LU R54, [R1+0x2d8] ;  /* 0x0002d80001367983 */ /* 0x000ee80000300800 */
[----:B------:R-:W3:Y:S04]  /*27d10*/  LDL.LU R55, [R1+0x2dc] ;  /* 0x0002dc0001377983 */ /* 0x000ee80000300800 */
[----:B------:R0:W-:Y:S04]  /*27d20*/  STL.64 [R1+0x1b50], R30 ;  /* 0x001b501e01007387 */ /* 0x0001e80000100a00 */
[----:B------:R1:W-:Y:S04]  /*27d30*/  STL.64 [R1+0x1b58], R10 ;  /* 0x001b580a01007387 */ /* 0x0003e80000100a00 */
[----:B------:R-:W2:Y:S04]  /*27d40*/  LDL.LU R28, [R1+0x2a0] ;  /* 0x0002a000011c7983 */ /* 0x000ea80000300800 */
[----:B------:R-:W2:Y:S04]  /*27d50*/  LDL.LU R29, [R1+0x2a4] ;  /* 0x0002a400011d7983 */ /* 0x000ea80000300800 */
[----:B0-----:R-:W2:Y:S04]  /*27d60*/  LDL.LU R30, [R1+0x2a8] ;  /* 0x0002a800011e7983 */ /* 0x001ea80000300800 */
[----:B------:R-:W2:Y:S01]  /*27d70*/  LDL.LU R31, [R1+0x2ac] ;  /* 0x0002ac00011f7983 */ /* 0x000ea20000300800 */
[----:B-1----:R-:W-:Y:S01]  /*27d80*/  MOV R10, R17 ;  /* 0x00000011000a7202 */ /* 0x002fe20000000f00 */
[----:B------:R-:W-:-:S02]  /*27d90*/  IMAD.MOV.U32 R11, RZ, RZ, R16 ;  /* 0x000000ffff0b7224 */ /* 0x000fc400078e0010 */
[----:B--2---:R-:W-:Y:S04]  /*27da0*/  STL.64 [R1+0x1b68], R30 ;  /* 0x001b681e01007387 */ /* 0x004fe80000100a00 */
[----:B------:R0:W-:Y:S04]  /*27db0*/  STL.64 [R1+0x1b60], R28 ;  /* 0x001b601c01007387 */ /* 0x0001e80000100a00 */
[----:B0-----:R-:W2:Y:S04]  /*27dc0*/  LDL.LU R28, [R1+0x2b0] ;  /* 0x0002b000011c7983 */ /* 0x001ea80000300800 */
[----:B------:R-:W2:Y:S04]  /*27dd0*/  LDL.LU R29, [R1+0x2b4] ;  /* 0x0002b400011d7983 */ /* 0x000ea80000300800 */
[----:B------:R-:W2:Y:S04]  /*27de0*/  LDL.LU R30, [R1+0x2b8] ;  /* 0x0002b800011e7983 */ /* 0x000ea80000300800 */
[----:B------:R-:W2:Y:S01]  /*27df0*/  LDL.LU R31, [R1+0x2bc] ;  /* 0x0002bc00011f7983 */ /* 0x000ea20000300800 */
[C---:B----4-:R-:W-:Y:S08]  /*27e00*/  HMMA.16816.F32.BF16 R48, R40.reuse, R22, R48 ;  /* 0x000000162830723c */ /* 0x050ff00000041830 */
[C---:B---3--:R-:W-:Y:S08]  /*27e10*/  HMMA.16816.F32.BF16 R52, R40.reuse, R14, R52 ;  /* 0x0000000e2834723c */ /* 0x048ff00000041834 */
[C---:B------:R-:W-:Y:S01]  /*27e20*/  HMMA.16816.F32.BF16 R32, R40.reuse, R18, R56 ;  /* 0x000000122820723c */ /* 0x040fe20000041838 */
[----:B------:R-:W3:Y:S04]  /*27e30*/  LDL.LU R24, [R1+0x290] ;  /* 0x0002900001187983 */ /* 0x000ee80000300800 */
[----:B------:R-:W3:Y:S04]  /*27e40*/  LDL.LU R25, [R1+0x294] ;  /* 0x0002940001197983 */ /* 0x000ee80000300800 */
[----:B------:R-:W3:Y:S04]  /*27e50*/  LDL.LU R26, [R1+0x298] ;  /* 0x00029800011a7983 */ /* 0x000ee80000300800 */
[----:B------:R-:W3:Y:S04]  /*27e60*/  LDL.LU R27, [R1+0x29c] ;  /* 0x00029c00011b7983 */ /* 0x000ee80000300800 */
[----:B------:R-:W4:Y:S04]  /*27e70*/  LDL.64 R38, [R1+0x78] ;  /* 0x0000780001267983 */ /* 0x000f280000100a00 */
        /* <DEDUP_REMOVED lines=8> */
[----:B------:R0:W-:Y:S04]  /*27f00*/  STL.64 [R1+0x200], R48 ;  /* 0x0002003001007387 */ /* 0x0001e80000100a00 */
[----:B------:R1:W-:Y:S04]  /*27f10*/  STL.64 [R1+0x208], R50 ;  /* 0x0002083201007387 */ /* 0x0003e80000100a00 */
[----:B0-----:R-:W3:Y:S04]  /*27f20*/  LDL.LU R48, [R1+0x160] ;  /* 0x0001600001307983 */ /* 0x001ee80000300800 */
[----:B------:R-:W-:Y:S04]  /*27f30*/  STL.64 [R1+0x1f0], R52 ;  /* 0x0001f03401007387 */ /* 0x000fe80000100a00 */
[----:B------:R-:W-:Y:S04]  /*27f40*/  STL.64 [R1+0x1f8], R54 ;  /* 0x0001f83601007387 */ /* 0x000fe80000100a00 */
[----:B------:R0:W-:Y:S04]  /*27f50*/  STL.64 [R1+0x360], R32 ;  /* 0x0003602001007387 */ /* 0x0001e80000100a00 */
[----:B------:R0:W-:Y:S04]  /*27f60*/  STL.64 [R1+0x368], R34 ;  /* 0x0003682201007387 */ /* 0x0001e80000100a00 */
[----:B------:R-:W3:Y:S04]  /*27f70*/  LDL.LU R49, [R1+0x164] ;  /* 0x0001640001317983 */ /* 0x000ee80000300800 */
[----:B-1----:R-:W3:Y:S04]  /*27f80*/  LDL.LU R50, [R1+0x168] ;  /* 0x0001680001327983 */ /* 0x002ee80000300800 */
        /* <DEDUP_REMOVED lines=13> */
[----:B--2---:R-:W-:Y:S03]  /*28060*/  HMMA.16816.F32.BF16 R8, R40, R10, R28 ;  /* 0x0000000a2808723c */ /* 0x004fe6000004181c */
[----:B------:R-:W2:Y:S04]  /*28070*/  LDL.LU.64 R30, [R1+0x1b68] ;  /* 0x001b6800011e7983 */ /* 0x000ea80000300a00 */
[----:B------:R-:W2:-:S12]  /*28080*/  LDL.LU.64 R28, [R1+0x1b60] ;  /* 0x001b6000011c7983 */ /* 0x000e980000300a00 */
[----:B------:R-:W-:Y:S04]  /*28090*/  STL.64 [R1+0x350], R8 ;  /* 0x0003500801007387 */ /* 0x000fe80000100a00 */
[----:B------:R0:W-:Y:S04]  /*280a0*/  STL.64 [R1+0x358], R10 ;  /* 0x0003580a01007387 */ /* 0x0001e80000100a00 */
[----:B0-----:R-:W2:Y:S02]  /*280b0*/  LDL.LU.64 R10, [R1+0x1b58] ;  /* 0x001b5800010a7983 */ /* 0x001ea40000300a00 */
[----:B--2---:R-:W-:Y:S02]  /*280c0*/  HMMA.16816.F32.BF16 R8, R40, R10, R28 ;  /* 0x0000000a2808723c */ /* 0x004fe4000004181c */
[----:B------:R-:W3:-:S15]  /*280d0*/  LDL.LU.64 R30, [R1+0x1b50] ;  /* 0x001b5000011e7983 */ /* 0x000ede0000300a00 */
[----:B------:R-:W-:Y:S02]  /*280e0*/  NOP ;  /* 0x0000000000007918 */ /* 0x000fe40000000000 */
[----:B------:R-:W-:Y:S04]  /*280f0*/  STL.64 [R1+0x340], R8 ;  /* 0x0003400801007387 */ /* 0x000fe80000100a00 */
[----:B------:R0:W-:Y:S04]  /*28100*/  STL.64 [R1+0x348], R10 ;  /* 0x0003480a01007387 */ /* 0x0001e80000100a00 */
[----:B0-----:R-:W2:Y:S04]  /*28110*/  LDL.LU.64 R10, [R1+0x1b48] ;  /* 0x001b4800010a7983 */ /* 0x001ea80000300a00 */
[----:B------:R-:W2:Y:S01]  /*28120*/  LDL.LU.64 R8, [R1+0x1b40] ;  /* 0x001b400001087983 */ /* 0x000ea20000300a00 */
[----:B---3--:R-:W-:Y:S03]  /*28130*/  HMMA.16816.F32.BF16 R28, R40, R30, R24 ;  /* 0x0000001e281c723c */ /* 0x008fe60000041818 */
[----:B------:R-:W2:-:S15]  /*28140*/  LDL.LU.64 R26, [R1+0x1b38] ;  /* 0x001b3800011a7983 */ /* 0x000e9e0000300a00 */
[----:B------:R-:W-:Y:S01]  /*28150*/  NOP ;  /* 0x0000000000007918 */ /* 0x000fe20000000000 */
[----:B------:R-:W-:Y:S04]  /*28160*/  STL.64 [R1+0x310], R28 ;  /* 0x0003101c01007387 */ /* 0x000fe80000100a00 */
[----:B------:R0:W-:Y:S04]  /*28170*/  STL.64 [R1+0x318], R30 ;  /* 0x0003181e01007387 */ /* 0x0001e80000100a00 */
[----:B0-----:R-:W3:Y:S04]  /*28180*/  LDL.LU.64 R30, [R1+0x1b30] ;  /* 0x001b3000011e7983 */ /* 0x001ee80000300a00 */
[----:B------:R-:W3:Y:S01]  /*28190*/  LDL.LU.64 R28, [R1+0x1b28] ;  /* 0x001b2800011c7983 */ /* 0x000ee20000300a00 */
[----:B--2---:R-:W-:Y:S03]  /*281a0*/  HMMA.16816.F32.BF16 R24, R40, R26, R8 ;  /* 0x0000001a2818723c */ /* 0x004fe60000041808 */
[----:B------:R-:W3:-:S15]  /*281b0*/  LDL.LU.64 R10, [R1+0x1b20] ;  /* 0x001b2000010a7983 */ /* 0x000ede0000300a00 */
[----:B------:R-:W-:Y:S01]  /*281c0*/  NOP ;  /* 0x0000000000007918 */ /* 0x000fe20000000000 */
        /* <DEDUP_REMOVED lines=9> */
[----:B0-----:R-:W4:Y:S04]  /*28260*/  LDL.LU.64 R10, [R1+0x1b00] ;  /* 0x001b0000010a7983 */ /* 0x001f280000300a00 */
[----:B------:R-:W4:Y:S01]  /*28270*/  LDL.LU.64 R8, [R1+0x1af8] ;  /* 0x001af80001087983 */ /* 0x000f220000300a00 */
[C---:B--2---:R-:W-:Y:S03]  /*28280*/  HMMA.16816.F32.BF16 R28, R40.reuse, R30, R24 ;  /* 0x0000001e281c723c */ /* 0x044fe60000041818 */
[----:B------:R-:W2:Y:S05]  /*28290*/  LDL.LU.64 R26, [R1+0x1af0] ;  /* 0x001af000011a7983 */ /* 0x000eaa0000300a00 */
[----:B----4-:R-:W-:Y:S11]  /*282a0*/  HMMA.16816.F32.BF16 R8, R40, R38, R8 ;  /* 0x000000262808723c */ /* 0x010ff60000041808 */
[----:B------:R-:W-:Y:S04]  /*282b0*/  STL.64 [R1+0x260], R28 ;  /* 0x0002601c01007387 */ /* 0x000fe80000100a00 */
[----:B------:R0:W-:Y:S04]  /*282c0*/  STL.64 [R1+0x268], R30 ;  /* 0x0002681e01007387 */ /* 0x0001e80000100a00 */
[----:B0-----:R-:W3:Y:S04]  /*282d0*/  LDL.LU.64 R30, [R1+0x1ae8] ;  /* 0x001ae800011e7983 */ /* 0x001ee80000300a00 */
[----:B------:R-:W4:Y:S04]  /*282e0*/  LDL.LU.64 R28, [R1+0x1ae0] ;  /* 0x001ae000011c7983 */ /* 0x000f280000300a00 */
[----:B------:R-:W-:Y:S04]  /*282f0*/  STL.64 [R1+0x250], R8 ;  /* 0x0002500801007387 */ /* 0x000fe80000100a00 */
[----:B------:R0:W-:Y:S04]  /*28300*/  STL.64 [R1+0x258], R10 ;  /* 0x0002580a01007387 */ /* 0x0001e80000100a00 */
[----:B0-----:R-:W2:Y:S01]  /*28310*/  LDL.LU.64 R10, [R1+0x1ad8] ;  /* 0x001ad800010a7983 */ /* 0x001ea20000300a00 */
[----:B------:R-:W-:-:S02]  /*28320*/  IMAD.MOV.U32 R9, RZ, RZ, R38 ;  /* 0x000000ffff097224 */ /* 0x000fc400078e0026 */
[----:B------:R-:W-:Y:S02]  /*28330*/  IMAD.MOV.U32 R8, RZ, RZ, R39 ;  /* 0x000000ffff087224 */ /* 0x000fe400078e0027 */
        /* <DEDUP_REMOVED lines=8> */
[----:B--2---:R-:W-:Y:S03]  /*283c0*/  HMMA.16816.F32.BF16 R40, R40, R6, R44 ;  /* 0x000000062828723c */ /* 0x004fe6000004182c */
[----:B------:R-:W2:Y:S04]  /*283d0*/  LDL.LU.64 R46, [R1+0x1ab8] ;  /* 0x001ab800012e7983 */ /* 0x000ea80000300a00 */
[----:B------:R-:W2:-:S12]  /*283e0*/  LDL.LU.64 R44, [R1+0x1ab0] ;  /* 0x001ab000012c7983 */ /* 0x000e980000300a00 */
[----:B------:R0:W-:Y:S04]  /*283f0*/  STL.64 [R1+0x1e0], R40 ;  /* 0x0001e02801007387 */ /* 0x0001e80000100a00 */
[----:B------:R1:W-:Y:S04]  /*28400*/  STL.64 [R1+0x1e8], R42 ;  /* 0x0001e82a01007387 */ /* 0x0003e80000100a00 */
[----:B0-----:R-:W4:Y:S04]  /*28410*/  LDL.LU R40, [R1+0x170] ;  /* 0x0001700001287983 */ /* 0x001f280000300800 */
[----:B------:R-:W4:Y:S04]  /*28420*/  LDL.LU R41, [R1+0x174] ;  /* 0x0001740001297983 */ /* 0x000f280000300800 */
[----:B-1----:R-:W4:Y:S04]  /*28430*/  LDL.LU R42, [R1+0x178] ;  /* 0x00017800012a7983 */ /* 0x002f280000300800 */
[----:B------:R-:W4:Y:S04]  /*28440*/  LDL.LU R43, [R1+0x17c] ;  /* 0x00017c00012b7983 */ /* 0x000f280000300800 */
[----:B------:R-:W-:Y:S04]  /*28450*/  STL.64 [R1+0x19f0], R6 ;  /* 0x0019f00601007387 */ /* 0x000fe80000100a00 */
[----:B---3--:R0:W-:Y:S04]  /*28460*/  STL.64 [R1+0x19e8], R4 ;  /* 0x0019e80401007387 */ /* 0x0081e80000100a00 */
[----:B0-----:R-:W3:Y:S04]  /*28470*/  LDL.LU R4, [R1+0x180] ;  /* 0x0001800001047983 */ /* 0x001ee80000300800 */
[----:B------:R-:W3:Y:S04]  /*28480*/  LDL.LU R5, [R1+0x184] ;  /* 0x0001840001057983 */ /* 0x000ee80000300800 */
[----:B------:R-:W3:Y:S04]  /*28490*/  LDL.LU R6, [R1+0x188] ;  /* 0x0001880001067983 */ /* 0x000ee80000300800 */
[----:B------:R-:W3:Y:S01]  /*284a0*/  LDL.LU R7, [R1+0x18c] ;  /* 0x00018c0001077983 */ /* 0x000ee20000300800 */
[----:B--2---:R-:W-:-:S15]  /*284b0*/  HMMA.16816.F32.BF16 R32, R44, R38, R32 ;  /* 0x000000262c20723c */ /* 0x004fde0000041820 */
[----:B------:R-:W-:-:S04]  /*284c0*/  NOP ;  /* 0x0000000000007918 */ /* 0x000fc80000000000 */
[----:B------:R-:W-:Y:S04]  /*284d0*/  STL.64 [R1+0x1d0], R32 ;  /* 0x0001d02001007387 */ /* 0x000fe80000100a00 */
[----:B------:R0:W-:Y:S04]  /*284e0*/  STL.64 [R1+0x1d8], R34 ;  /* 0x0001d82201007387 */ /* 0x0001e80000100a00 */
[----:B0-----:R-:W2:Y:S04]  /*284f0*/  LDL.LU.64 R34, [R1+0x1aa8] ;  /* 0x001aa80001227983 */ /* 0x001ea80000300a00 */
[----:B------:R-:W2:Y:S04]  /*28500*/  LDL.LU.64 R32, [R1+0x1aa0] ;  /* 0x001aa00001207983 */ /* 0x000ea80000300a00 */
[----:B------:R0:W-:Y:S04]  /*28510*/  STL.64 [R1+0x1a20], R38 ;  /* 0x001a202601007387 */ /* 0x0001e80000100a00 */
[----:B------:R-:W2:Y:S04]  /*28520*/  LDL.LU R36, [R1+0x190] ;  /* 0x0001900001247983 */ /* 0x000ea80000300800 */
[----:B------:R-:W2:Y:S04]  /*28530*/  LDL.LU R37, [R1+0x194] ;  /* 0x0001940001257983 */ /* 0x000ea80000300800 */
[----:B0-----:R-:W2:Y:S04]  /*28540*/  LDL.LU R38, [R1+0x198] ;  /* 0x0001980001267983 */ /* 0x001ea80000300800 */
[----:B------:R-:W2:Y:S01]  /*28550*/  LDL.LU R39, [R1+0x19c] ;  /* 0x00019c0001277983 */ /* 0x000ea20000300800 */
[C---:B---3--:R-:W-:Y:S08]  /*28560*/  HMMA.16816.F32.BF16 R4, R44.reuse, R30, R4 ;  /* 0x0000001e2c04723c */ /* 0x048ff00000041804 */
[----:B--2---:R-:W-:Y:S01]  /*28570*/  HMMA.16816.F32.BF16 R36, R44, R34, R36 ;  /* 0x000000222c24723c */ /* 0x004fe20000041824 */
[----:B------:R-:W-:Y:S04]  /*28580*/  STL.64 [R1+0x1a08], R34 ;  /* 0x001a082201007387 */ /* 0x000fe80000100a00 */
[----:B------:R-:W-:-:S14]  /*28590*/  STL.64 [R1+0x1a00], R32 ;  /* 0x001a002001007387 */ /* 0x000fdc0000100a00 */
[----:B------:R-:W-:Y:S04]  /*285a0*/  STL.64 [R1+0x1c0], R36 ;  /* 0x0001c02401007387 */ /* 0x000fe80000100a00 */
[----:B------:R-:W-:Y:S04]  /*285b0*/  STL.64 [R1+0x1c8], R38 ;  /* 0x0001c82601007387 */ /* 0x000fe80000100a00 */
[----:B------:R-:W-:Y:S04]  /*285c0*/  STL.64 [R1+0x1a18], R30 ;  /* 0x001a181e01007387 */ /* 0x000fe80000100a00 */
[----:B----4-:R0:W-:Y:S04]  /*285d0*/  STL.64 [R1+0x1a10], R28 ;  /* 0x001a101c01007387 */ /* 0x0101e80000100a00 */
[----:B------:R-:W-:Y:S04]  /*285e0*/  STL.64 [R1+0x1b0], R4 ;  /* 0x0001b00401007387 */ /* 0x000fe80000100a00 */
[----:B------:R1:W-:Y:S01]  /*285f0*/  STL.64 [R1+0x1b8], R6 ;  /* 0x0001b80601007387 */ /* 0x0003e20000100a00 */
[C---:B0-----:R-:W-:Y:S08]  /*28600*/  HMMA.16816.F32.BF16 R28, R44.reuse, R26, R40 ;  /* 0x0000001a2c1c723c */ /* 0x041ff00000041828 */
[C---:B-1----:R-:W-:Y:S01]  /*28610*/  HMMA.16816.F32.BF16 R4, R44.reuse, R22, R48 ;  /* 0x000000162c04723c */ /* 0x042fe20000041830 */
[----:B------:R-:W-:Y:S10]  /*28620*/  STL.64 [R1+0x1a50], R26 ;  /* 0x001a501a01007387 */ /* 0x000ff40000100a00 */
[----:B------:R-:W-:Y:S04]  /*28630*/  STL.64 [R1+0x1a0], R28 ;  /* 0x0001a01c01007387 */ /* 0x000fe80000100a00 */
[----:B------:R-:W-:Y:S04]  /*28640*/  STL.64 [R1+0x1a8], R30 ;  /* 0x0001a81e01007387 */ /* 0x000fe80000100a00 */
[----:B------:R-:W-:Y:S04]  /*28650*/  STL.64 [R1+0x1a30], R22 ;  /* 0x001a301601007387 */ /* 0x000fe80000100a00 */
[----:B------:R-:W-:Y:S04]  /*28660*/  STL.64 [R1+0x1a28], R20 ;  /* 0x001a281401007387 */ /* 0x000fe80000100a00 */
[----:B------:R-:W-:Y:S04]  /*28670*/  STL.64 [R1+0x190], R4 ;  /* 0x0001900401007387 */ /* 0x000fe80000100a00 */
[----:B------:R0:W-:Y:S04]  /*28680*/  STL.64 [R1+0x198], R6 ;  /* 0x0001980601007387 */ /* 0x0001e80000100a00 */
[----:B------:R-:W-:Y:S04]  /*28690*/  STL.64 [R1+0x1a40], R14 ;  /* 0x001a400e01007387 */ /* 0x000fe80000100a00 */
[----:B------:R1:W-:Y:S01]  /*286a0*/  STL.64 [R1+0x1a38], R12 ;  /* 0x001a380c01007387 */ /* 0x0003e20000100a00 */
[C---:B0-----:R-:W-:Y:S08]  /*286b0*/  HMMA.16816.F32.BF16 R4, R44.reuse, R14, R52 ;  /* 0x0000000e2c04723c */ /* 0x041ff00000041834 */
[----:B-1----:R-:W-:Y:S11]  /*286c0*/  HMMA.16816.F32.BF16 R12, R44, R18, R56 ;  /* 0x000000122c0c723c */ /* 0x002ff60000041838 */
[----:B------:R0:W-:Y:S04]  /*286d0*/  STL.64 [R1+0x180], R4 ;  /* 0x0001800401007387 */ /* 0x0001e80000100a00 */
[----:B------:R1:W-:Y:S04]  /*286e0*/  STL.64 [R1+0x188], R6 ;  /* 0x0001880601007387 */ /* 0x0003e80000100a00 */
[----:B------:R-:W-:Y:S04]  /*286f0*/  STL.64 [R1+0x1a48], R18 ;  /* 0x001a481201007387 */ /* 0x000fe80000100a00 */
[----:B0-----:R-:W2:Y:S04]  /*28700*/  LDL.LU R4, [R1+0x40] ;  /* 0x0000400001047983 */ /* 0x001ea80000300800 */
[----:B------:R-:W-:Y:S04]  /*28710*/  STL.64 [R1+0x170], R12 ;  /* 0x0001700c01007387 */ /* 0x000fe80000100a00 */
[----:B------:R-:W-:Y:S04]  /*28720*/  STL.64 [R1+0x178], R14 ;  /* 0x0001780e01007387 */ /* 0x000fe80000100a00 */
[----:B------:R-:W2:Y:S04]  /*28730*/  LDL.LU R5, [R1+0x44] ;  /* 0x0000440001057983 */ /* 0x000ea80000300800 */
[----:B-1----:R-:W3:Y:S04]  /*28740*/  LDL.LU R6, [R1+0x48] ;  /* 0x0000480001067983 */ /* 0x002ee80000300800 */
[----:B------:R-:W3:Y:S01]  /*28750*/  LDL.LU R7, [R1+0x4c] ;  /* 0x00004c0001077983 */ /* 0x000ee20000300800 */
[----:B------:R-:W-:-:S02]  /*28760*/  IMAD.MOV.U32 R10, RZ, RZ, R9 ;  /* 0x000000ffff0a7224 */ /* 0x000fc400078e0009 */
[----:B------:R-:W-:Y:S01]  /*28770*/  IMAD.MOV.U32 R11, RZ, RZ, R8 ;  /* 0x000000ffff0b7224 */ /* 0x000fe200078e0008 */
[----:B---3--:R-:W-:Y:S04]  /*28780*/  STL.64 [R1+0x1a60], R6 ;  /* 0x001a600601007387 */ /* 0x008fe80000100a00 */
[----:B--2---:R-:W-:Y:S04]  /*28790*/  STL.64 [R1+0x1a58], R4 ;  /* 0x001a580401007387 */ /* 0x004fe80000100a00 */
[----:B------:R-:W-:Y:S04]  /*287a0*/  STL.64 [R1+0x1a68], R10 ;  /* 0x001a680a01007387 */ /* 0x000fe80000100a00 */
[----:B------:R-:W2:Y:S04]  /*287b0*/  LDL.LU R36, [R1+0xe0] ;  /* 0x0000e00001247983 */ /* 0x000ea80000300800 */
[----:B------:R-:W2:Y:S04]  /*287c0*/  LDL.LU R37, [R1+0xe4] ;  /* 0x0000e40001257983 */ /* 0x000ea80000300800 */
[----:B------:R-:W3:Y:S04]  /*287d0*/  LDL.LU R38, [R1+0xe8] ;  /* 0x0000e80001267983 */ /* 0x000ee80000300800 */
[----:B------:R-:W3:Y:S04]  /*287e0*/  LDL.LU R39, [R1+0xec] ;  /* 0x0000ec0001277983 */ /* 0x000ee80000300800 */
[----:B---3--:R-:W-:Y:S04]  /*287f0*/  STL.64 [R1+0x1a78], R38 ;  /* 0x001a782601007387 */ /* 0x008fe80000100a00 */
[----:B--2---:R-:W-:Y:S04]  /*28800*/  STL.64 [R1+0x1a70], R36 ;  /* 0x001a702401007387 */ /* 0x004fe80000100a00 */
[----:B------:R-:W2:Y:S04]  /*28810*/  LDL.LU R24, [R1+0x100] ;  /* 0x0001000001187983 */ /* 0x000ea80000300800 */
[----:B------:R-:W2:Y:S04]  /*28820*/  LDL.LU R25, [R1+0x104] ;  /* 0x0001040001197983 */ /* 0x000ea80000300800 */
[----:B------:R-:W3:Y:S04]  /*28830*/  LDL.LU R26, [R1+0x108] ;  /* 0x00010800011a7983 */ /* 0x000ee80000300800 */
[----:B------:R-:W3:Y:S04]  /*28840*/  LDL.LU R27, [R1+0x10c] ;  /* 0x00010c00011b7983 */ /* 0x000ee80000300800 */
[----:B---3--:R-:W-:Y:S04]  /*28850*/  STL.64 [R1+0x1a88], R26 ;  /* 0x001a881a01007387 */ /* 0x008fe80000100a00 */
[----:B--2---:R0:W-:Y:S04]  /*28860*/  STL.64 [R1+0x1a80], R24 ;  /* 0x001a801801007387 */ /* 0x0041e80000100a00 */
[----:B------:R-:W2:Y:S04]  /*28870*/  LDL.LU R40, [R1+0x120] ;  /* 0x0001200001287983 */ /* 0x000ea80000300800 */
[----:B------:R-:W2:Y:S04]  /*28880*/  LDL.LU R41, [R1+0x124] ;  /* 0x0001240001297983 */ /* 0x000ea80000300800 */
[----:B------:R-:W3:Y:S04]  /*28890*/  LDL.LU R42, [R1+0x128] ;  /* 0x00012800012a7983 */ /* 0x000ee80000300800 */
[----:B------:R-:W3:Y:S04]  /*288a0*/  LDL.LU R43, [R1+0x12c] ;  /* 0x00012c00012b7983 */ /* 0x000ee80000300800 */
[----:B0-----:R-:W4:Y:S04]  /*288b0*/  LDL.LU R24, [R1+0x130] ;  /* 0x0001300001187983 */ /* 0x001f280000300800 */
[----:B------:R-:W4:Y:S04]  /*288c0*/  LDL.LU R25, [R1+0x134] ;  /* 0x0001340001197983 */ /* 0x000f280000300800 */
[----:B------:R-:W4:Y:S04]  /*288d0*/  LDL.LU R26, [R1+0x138] ;  /* 0x00013800011a7983 */ /* 0x000f280000300800 */
[----:B------:R-:W4:Y:S04]  /*288e0*/  LDL.LU R27, [R1+0x13c] ;  /* 0x00013c00011b7983 */ /* 0x000f280000300800 */
[----:B---3--:R0:W-:Y:S04]  /*288f0*/  STL.64 [R1+0x1a98], R42 ;  /* 0x001a982a01007387 */ /* 0x0081e80000100a00 */
[----:B--2---:R1:W-:Y:S04]  /*28900*/  STL.64 [R1+0x1a90], R40 ;  /* 0x001a902801007387 */ /* 0x0043e80000100a00 */
[----:B0-----:R-:W4:Y:S04]  /*28910*/  LDL.LU.64 R42, [R1+0xd8] ;  /* 0x0000d800012a7983 */ /* 0x001f280000300a00 */
[----:B------:R-:W2:Y:S04]  /*28920*/  LDL.LU.64 R38, [R1+0xc8] ;  /* 0x0000c80001267983 */ /* 0x000ea80000300a00 */
[----:B------:R-:W3:Y:S04]  /*28930*/  LDL.LU R8, [R1+0x110] ;  /* 0x0001100001087983 */ /* 0x000ee80000300800 */
[----:B------:R-:W3:Y:S04]  /*28940*/  LDL.LU R9, [R1+0x114] ;  /* 0x0001140001097983 */ /* 0x000ee80000300800 */
[----:B------:R-:W3:Y:S04]  /*28950*/  LDL.LU R10, [R1+0x118] ;  /* 0x00011800010a7983 */ /* 0x000ee80000300800 */
[----:B------:R-:W3:Y:S04]  /*28960*/  LDL.LU R11, [R1+0x11c] ;  /* 0x00011c00010b7983 */ /* 0x000ee80000300800 */
[----:B------:R-:W3:Y:S04]  /*28970*/  LDL.LU.64 R6, [R1+0xb8] ;  /* 0x0000b80001067983 */ /* 0x000ee80000300a00 */
[----:B------:R-:W2:Y:S04]  /*28980*/  LDL.LU.64 R18, [R1+0xa8] ;  /* 0x0000a80001127983 */ /* 0x000ea80000300a00 */
[----:B------:R-:W2:Y:S04]  /*28990*/  LDL.LU R12, [R1+0xf0] ;  /* 0x0000f000010c7983 */ /* 0x000ea80000300800 */
[----:B------:R-:W2:Y:S04]  /*289a0*/  LDL.LU R13, [R1+0xf4] ;  /* 0x0000f400010d7983 */ /* 0x000ea80000300800 */
[----:B------:R-:W2:Y:S04]  /*289b0*/  LDL.LU R14, [R1+0xf8] ;  /* 0x0000f800010e7983 */ /* 0x000ea80000300800 */
[----:B------:R-:W2:Y:S04]  /*289c0*/  LDL.LU R15, [R1+0xfc] ;  /* 0x0000fc00010f7983 */ /* 0x000ea80000300800 */
[----:B------:R-:W2:Y:S04]  /*289d0*/  LDL.LU.64 R22, [R1+0x98] ;  /* 0x0000980001167983 */ /* 0x000ea80000300a00 */
[----:B------:R-:W2:Y:S04]  /*289e0*/  LDL.LU.64 R30, [R1+0x88] ;  /* 0x00008800011e7983 */ /* 0x000ea80000300a00 */
        /* <DEDUP_REMOVED lines=12> */
[----:B------:R-:W-:Y:S01]  /*28ab0*/  MOV R54, R3 ;  /* 0x0000000300367202 */ /* 0x000fe20000000f00 */
[----:B------:R-:W-:-:S02]  /*28ac0*/  IMAD.MOV.U32 R55, RZ, RZ, R2 ;  /* 0x000000ffff377224 */ /* 0x000fc400078e0002 */
[----:B------:R-:W2:Y:S01]  /*28ad0*/  LDL.LU R52, [R1+0x20] ;  /* 0x0000200001347983 */ /* 0x000ea20000300800 */
[C---:B----4-:R-:W-:Y:S01]  /*28ae0*/  HMMA.16816.F32.BF16 R24, R44.reuse, R42, R24 ;  /* 0x0000002a2c18723c */ /* 0x050fe20000041818 */
[----:B------:R-:W-:Y:S02]  /*28af0*/  IMAD.MOV.U32 R3, RZ, RZ, R42 ;  /* 0x000000ffff037224 */ /* 0x000fe400078e002a */
[----:B------:R-:W-:Y:S02]  /*28b00*/  IMAD.MOV.U32 R2, RZ, RZ, R43 ;  /* 0x000000ffff027224 */ /* 0x000fe400078e002b */
[----:B------:R-:W2:Y:S04]  /*28b10*/  LDL.LU.64 R42, [R1+0x1a98] ;  /* 0x001a9800012a7983 */ /* 0x000ea80000300a00 */
[----:B-1----:R-:W2:Y:S01]  /*28b20*/  LDL.LU.64 R40, [R1+0x1a90] ;  /* 0x001a900001287983 */ /* 0x002ea20000300a00 */
[----:B---3--:R-:W-:Y:S01]  /*28b30*/  HMMA.16816.F32.BF16 R8, R44, R6, R8 ;  /* 0x000000062c08723c */ /* 0x008fe20000041808 */
[----:B------:R-:W-:-:S08]  /*28b40*/  IMAD.MOV.U32 R53, RZ, RZ, R61 ;  /* 0x000000ffff357224 */ /* 0x000fd000078e003d */
[----:B------:R-:W-:Y:S04]  /*28b50*/  STL.64 [R1+0x520], R24 ;  /* 0x0005201801007387 */ /* 0x000fe80000100a00 */
[----:B------:R0:W-:Y:S01]  /*28b60*/  STL [R1+0x528], R26 ;  /* 0x0005281a01007387 */ /* 0x0001e20000100800 */
[----:B------:R-:W-:-:S03]  /*28b70*/  IMAD.MOV.U32 R61, RZ, RZ, R27 ;  /* 0x000000ffff3d7224 */ /* 0x000fc600078e001b */
[----:B0-----:R-:W3:Y:S04]  /*28b80*/  LDL.LU.64 R26, [R1+0x1a88] ;  /* 0x001a8800011a7983 */ /* 0x001ee80000300a00 */
[----:B------:R-:W3:Y:S04]  /*28b90*/  LDL.LU.64 R24, [R1+0x1a80] ;  /* 0x001a800001187983 */ /* 0x000ee80000300a00 */
[----:B------:R-:W-:Y:S01]  /*28ba0*/  STL [R1+0x18e8], R61 ;  /* 0x0018e83d01007387 */ /* 0x000fe20000100800 */
[----:B--2---:R-:W-:-:S15]  /*28bb0*/  HMMA.16816.F32.BF16 R40, R44, R38, R40 ;  /* 0x000000262c28723c */ /* 0x004fde0000041828 */
[----:B------:R-:W-:-:S04]  /*28bc0*/  NOP ;  /* 0x0000000000007918 */ /* 0x000fc80000000000 */
[----:B------:R0:W-:Y:S04]  /*28bd0*/  STL.64 [R1+0x510], R40 ;  /* 0x0005102801007387 */ /* 0x0001e80000100a00 */
[----:B------:R-:W-:Y:S01]  /*28be0*/  STL.64 [R1+0x518], R42 ;  /* 0x0005182a01007387 */ /* 0x000fe20000100a00 */
[----:B0-----:R-:W-:Y:S02]  /*28bf0*/  IMAD.MOV.U32 R41, RZ, RZ, R38 ;  /* 0x000000ffff297224 */ /* 0x001fe400078e0026 */
[----:B------:R-:W-:Y:S02]  /*28c00*/  IMAD.MOV.U32 R40, RZ, RZ, R39 ;  /* 0x000000ffff287224 */ /* 0x000fe400078e0027 */
[----:B------:R-:W2:Y:S04]  /*28c10*/  LDL.LU.64 R38, [R1+0x1a78] ;  /* 0x001a780001267983 */ /* 0x000ea80000300a00 */
[----:B------:R-:W2:Y:S04]  /*28c20*/  LDL.LU.64 R36, [R1+0x1a70] ;  /* 0x001a700001247983 */ /* 0x000ea80000300a00 */
[----:B------:R-:W-:Y:S04]  /*28c30*/  STL.64 [R1+0x500], R8 ;  /* 0x0005000801007387 */ /* 0x000fe80000100a00 */
[----:B------:R0:W-:Y:S04]  /*28c40*/  STL.64 [R1+0x508], R10 ;  /* 0x0005080a01007387 */ /* 0x0001e80000100a00 */
[----:B0-----:R-:W4:Y:S01]  /*28c50*/  LDL.LU.64 R10, [R1+0x1a68] ;  /* 0x001a6800010a7983 */ /* 0x001f220000300a00 */
[C---:B---3--:R-:W-:Y:S08]  /*28c60*/  HMMA.16816.F32.BF16 R24, R44.reuse, R18, R24 ;  /* 0x000000122c18723c */ /* 0x048ff00000041818 */
[----:B------:R-:W-:Y:S01]  /*28c70*/  HMMA.16816.F32.BF16 R12, R44, R22, R12 ;  /* 0x000000162c0c723c */ /* 0x000fe2000004180c */
[----:B------:R-:W-:Y:S01]  /*28c80*/  MOV R43, R6 ;  /* 0x00000006002b7202 */ /* 0x000fe20000000f00 */
[----:B------:R-:W-:-:S02]  /*28c90*/  IMAD.MOV.U32 R42, RZ, RZ, R7 ;  /* 0x000000ffff2a7224 */ /* 0x000fc400078e0007 */
[----:B------:R-:W3:Y:S04]  /*28ca0*/  LDL.LU.64 R6, [R1+0x1a60] ;  /* 0x001a600001067983 */ /* 0x000ee80000300a00 */
[----:B------:R-:W3:Y:S01]  /*28cb0*/  LDL.LU.64 R4, [R1+0x1a58] ;  /* 0x001a580001047983 */ /* 0x000ee20000300a00 */
[----:B------:R-:W-:Y:S02]  /*28cc0*/  IMAD.MOV.U32 R17, RZ, RZ, R22 ;  /* 0x000000ffff117224 */ /* 0x000fe400078e0016 */
[----:B------:R-:W-:Y:S01]  /*28cd0*/  IMAD.MOV.U32 R16, RZ, RZ, R23 ;  /* 0x000000ffff107224 */ /* 0x000fe200078e0017 */
[----:B------:R0:W-:Y:S04]  /*28ce0*/  STL.64 [R1+0x4f0], R24 ;  /* 0x0004f01801007387 */ /* 0x0001e80000100a00 */
[----:B------:R1:W-:Y:S01]  /*28cf0*/  STL.64 [R1+0x4f8], R26 ;  /* 0x0004f81a01007387 */ /* 0x0003e20000100a00 */
[----:B0-----:R-:W-:-:S03]  /*28d00*/  IMAD.MOV.U32 R25, RZ, RZ, R18 ;  /* 0x000000ffff197224 */ /* 0x001fc600078e0012 */
[----:B-1----:R-:W3:Y:S01]  /*28d10*/  LDL.LU.64 R26, [R1+0x1a50] ;  /* 0x001a5000011a7983 */ /* 0x002ee20000300a00 */
[----:B------:R-:W-:-:S03]  /*28d20*/  IMAD.MOV.U32 R24, RZ, RZ, R19 ;  /* 0x000000ffff187224 */ /* 0x000fc600078e0013 */
[----:B------:R-:W3:Y:S04]  /*28d30*/  LDL.LU.64 R18, [R1+0x1a48] ;  /* 0x001a480001127983 */ /* 0x000ee80000300a00 */
[----:B------:R-:W-:Y:S04]  /*28d40*/  STL.64 [R1+0x4e0], R12 ;  /* 0x0004e00c01007387 */ /* 0x000fe80000100a00 */
[----:B------:R0:W-:Y:S04]  /*28d50*/  STL.64 [R1+0x4e8], R14 ;  /* 0x0004e80e01007387 */ /* 0x0001e80000100a00 */
[----:B0-----:R-:W3:Y:S04]  /*28d60*/  LDL.LU.64 R14, [R1+0x1a40] ;  /* 0x001a4000010e7983 */ /* 0x001ee80000300a00 */
[----:B------:R-:W3:Y:S04]  /*28d70*/  LDL.LU.64 R12, [R1+0x1a38] ;  /* 0x001a3800010c7983 */ /* 0x000ee80000300a00 */
[----:B------:R-:W3:Y:S04]  /*28d80*/  LDL.LU.64 R22, [R1+0x1a30] ;  /* 0x001a300001167983 */ /* 0x000ee80000300a00 */
[----:B------:R-:W3:Y:S01]  /*28d90*/  LDL.LU.64 R20, [R1+0x1a28] ;  /* 0x001a280001147983 */ /* 0x000ee20000300a00 */
[C---:B--2---:R-:W-:Y:S08]  /*28da0*/  HMMA.16816.F32.BF16 R36, R44.reuse, R30, R36 ;  /* 0x0000001e2c24723c */ /* 0x044ff00000041824 */
[----:B----4-:R-:W-:Y:S11]  /*28db0*/  HMMA.16816.F32.BF16 R8, R44, R10, R32 ;  /* 0x0000000a2c08723c */ /* 0x010ff60000041820 */
[----:B------:R0:W-:Y:S04]  /*28dc0*/  STL.64 [R1+0x4d0], R36 ;  /* 0x0004d02401007387 */ /* 0x0001e80000100a00 */
[----:B------:R1:W-:Y:S01]  /*28dd0*/  STL.64 [R1+0x4d8], R38 ;  /* 0x0004d82601007387 */ /* 0x0003e20000100a00 */
[----:B0-----:R-:W-:-:S03]  /*28de0*/  IMAD.MOV.U32 R37, RZ, RZ, R30 ;  /* 0x000000ffff257224 */ /* 0x001fc600078e001e */
[----:B-1----:R-:W2:Y:S01]  /*28df0*/  LDL.LU.64 R38, [R1+0x1a20] ;  /* 0x001a200001267983 */ /* 0x002ea20000300a00 */
[----:B------:R-:W-:-:S03]  /*28e00*/  MOV R36, R31 ;  /* 0x0000001f00247202 */ /* 0x000fc60000000f00 */
[----:B------:R-:W4:Y:S04]  /*28e10*/  LDL.LU.64 R30, [R1+0x1a18] ;  /* 0x001a1800011e7983 */ /* 0x000f280000300a00 */
[----:B------:R-:W2:Y:S04]  /*28e20*/  LDL.LU.64 R28, [R1+0x1a10] ;  /* 0x001a1000011c7983 */ /* 0x000ea80000300a00 */
[----:B------:R-:W2:Y:S04]  /*28e30*/  LDL.LU.64 R34, [R1+0x1a08] ;  /* 0x001a080001227983 */ /* 0x000ea80000300a00 */
[----:B------:R-:W2:Y:S04]  /*28e40*/  LDL.LU.64 R32, [R1+0x1a00] ;  /* 0x001a000001207983 */ /* 0x000ea80000300a00 */
[----:B------:R-:W-:Y:S04]  /*28e50*/  STL.64 [R1+0x4c0], R8 ;  /* 0x0004c00801007387 */ /* 0x000fe80000100a00 */
[----:B------:R0:W-:Y:S04]  /*28e60*/  STL.64 [R1+0x4c8], R10 ;  /* 0x0004c80a01007387 */ /* 0x0001e80000100a00 */
[----:B0-----:R-:W3:Y:S02]  /*28e70*/  LDL.LU.64 R10, [R1+0x19f8] ;  /* 0x0019f800010a7983 */ /* 0x001ee40000300a00 */
[----:B---3--:R-:W-:-:S15]  /*28e80*/  HMMA.16816.F32.BF16 R4, R44, R10, R4 ;  /* 0x0000000a2c04723c */ /* 0x008fde0000041804 */
[----:B------:R-:W-:-:S04]  /*28e90*/  NOP ;  /* 0x0000000000007918 */ /* 0x000fc80000000000 */
[----:B------:R-:W-:Y:S04]  /*28ea0*/  STL.64 [R1+0x4b0], R4 ;  /* 0x0004b00401007387 */ /* 0x000fe80000100a00 */
[----:B------:R0:W-:Y:S04]  /*28eb0*/  STL.64 [R1+0x4b8], R6 ;  /* 0x0004b80601007387 */ /* 0x0001e80000100a00 */
[----:B0-----:R-:W3:Y:S04]  /*28ec0*/  LDL.LU.64 R6, [R1+0x19f0] ;  /* 0x0019f00001067983 */ /* 0x001ee80000300a00 */
[----:B------:R-:W2:Y:S01]  /*28ed0*/  LDL.LU.64 R4, [R1+0x19e8] ;  /* 0x0019e80001047983 */ /* 0x000ea20000300a00 */
[----:B------:R-:W-:-:S03]  /*28ee0*/  IMAD.MOV.U32 R61, RZ, RZ, R11 ;  /* 0x000000ffff3d7224 */ /* 0x000fc600078e000b */
[----:B------:R-:W2:Y:S04]  /*28ef0*/  LDL.LU.64 R10, [R1+0x19e0] ;  /* 0x0019e000010a7983 */ /* 0x000ea80000300a00 */
[----:B------:R-:W2:Y:S01]  /*28f00*/  LDL.LU.64 R8, [R1+0x19d8] ;  /* 0x0019d80001087983 */ /* 0x000ea20000300a00 */
[----:B---3--:R-:W-:Y:S03]  /*28f10*/  HMMA.16816.F32.BF16 R44, R44, R6, R48 ;  /* 0x000000062c2c723c */ /* 0x008fe60000041830 */
[----:B------:R-:W3:Y:S04]  /*28f20*/  LDL.LU.64 R50, [R1+0x19d0] ;  /* 0x0019d00001327983 */ /* 0x000ee80000300a00 */
[----:B------:R-:W3:Y:S01]  /*28f30*/  LDL.LU.64 R48, [R1+0x19c8] ;  /* 0x0019c80001307983 */ /* 0x000ee20000300a00 */
[C---:B--2---:R-:W-:Y:S08]  /*28f40*/  HMMA.16816.F32.BF16 R52, R8.reuse, R38, R52 ;  /* 0x000000260834723c */ /* 0x044ff00000041834 */
[----:B------:R-:W-:Y:S03]  /*28f50*/  HMMA.16816.F32.BF16 R56, R8, R34, R56 ;  /* 0x000000220838723c */ /* 0x000fe60000041838 */
[----:B------:R-:W-:Y:S04]  /*28f60*/  STL.64 [R1+0x150], R44 ;  /* 0x0001502c01007387 */ /* 0x000fe80000100a00 */
[----:B------:R0:W-:Y:S04]  /*28f70*/  STL.64 [R1+0x158], R46 ;  /* 0x0001582e01007387 */ /* 0x0001e80000100a00 */
[----:B0-----:R-:W2:Y:S04]  /*28f80*/  LDL R47, [R1+0x134c] ;  /* 0x00134c00012f7983 */ /* 0x001ea80000100800 */
[----:B------:R-:W-:Y:S04]  /*28f90*/  STL.64 [R1+0x1958], R6 ;  /* 0x0019580601007387 */ /* 0x000fe80000100a00 */
[----:B------:R0:W-:Y:S04]  /*28fa0*/  STL.64 [R1+0x1950], R4 ;  /* 0x0019500401007387 */ /* 0x0001e80000100a00 */
[----:B0-----:R-:W4:Y:S04]  /*28fb0*/  LDL.LU R4, [R1] ;  /* 0x0000000001047983 */ /* 0x001f280000300800 */
[----:B------:R-:W4:Y:S04]  /*28fc0*/  LDL.LU R5, [R1+0x4] ;  /* 0x0000040001057983 */ /* 0x000f280000300800 */
[----:B------:R-:W4:Y:S01]  /*28fd0*/  LDL.LU R6, [R1+0x8] ;  /* 0x0000080001067983 */ /* 0x000f220000300800 */
[----:B------:R-:W-:-:S03]  /*28fe0*/  IMAD.MOV.U32 R7, RZ, RZ, R60 ;  /* 0x000000ffff077224 */ /* 0x000fc600078e003c */
[----:B------:R-:W2:Y:S04]  /*28ff0*/  LDL.LU R60, [R1+0x19c0] ;  /* 0x0019c000013c7983 */ /* 0x000ea80000300800 */
[----:B------:R-:W-:Y:S04]  /*29000*/  STL.64 [R1+0x140], R52 ;  /* 0x0001403401007387 */ /* 0x000fe80000100a00 */
[----:B------:R0:W-:Y:S04]  /*29010*/  STL.64 [R1+0x148], R54 ;  /* 0x0001483601007387 */ /* 0x0001e80000100a00 */
[----:B0-----:R-:W2:Y:S04]  /*29020*/  LDL.LU.64 R54, [R1+0x19b8] ;  /* 0x0019b80001367983 */ /* 0x001ea80000300a00 */
[----:B------:R-:W2:Y:S04]  /*29030*/  LDL.LU.64 R52, [R1+0x19b0] ;  /* 0x0019b00001347983 */ /* 0x000ea80000300a00 */
[----:B------:R-:W-:Y:S04]  /*29040*/  STL.64 [R1+0x130], R56 ;  /* 0x0001303801007387 */ /* 0x000fe80000100a00 */
[----:B------:R0:W-:Y:S04]  /*29050*/  STL.64 [R1+0x138], R58 ;  /* 0x0001383a01007387 */ /* 0x0001e80000100a00 */
[----:B0-----:R-:W2:Y:S04]  /*29060*/  LDL.LU.64 R58, [R1+0x19a8] ;  /* 0x0019a800013a7983 */ /* 0x001ea80000300a00 */
[----:B------:R-:W2:Y:S01]  /*29070*/  LDL.LU.64 R56, [R1+0x19a0] ;  /* 0x0019a00001387983 */ /* 0x000ea20000300a00 */
[----:B----4-:R-:W-:-:S15]  /*29080*/  HMMA.16816.F32.BF16 R4, R8, R30, R4 ;  /* 0x0000001e0804723c */ /* 0x010fde0000041804 */
[----:B------:R-:W-:-:S04]  /*29090*/  NOP ;  /* 0x0000000000007918 */ /* 0x000fc80000000000 */
[----:B------:R-:W-:Y:S04]  /*290a0*/  STL.64 [R1+0x120], R4 ;  /* 0x0001200401007387 */ /* 0x000fe80000100a00 */
[----:B------:R2:W-:Y:S02]  /*290b0*/  STL.64 [R1+0x128], R6 ;  /* 0x0001280601007387 */ /* 0x0005e40000100a00 */
[----:B--2---:R-:W-:Y:S02]  /*290c0*/  HMMA.16816.F32.BF16 R4, R8, R26, R56 ;  /* 0x0000001a0804723c */ /* 0x004fe40000041838 */
[----:B------:R-:W2:-:S15]  /*290d0*/  LDL.LU R56, [R1+0x3b0] ;  /* 0x0003b00001387983 */ /* 0x000e9e0000300800 */
[----:B------:R-:W-:Y:S02]  /*290e0*/  NOP ;  /* 0x0000000000007918 */ /* 0x000fe40000000000 */
[----:B------:R-:W-:Y:S04]  /*290f0*/  STL.64 [R1+0x110], R4 ;  /* 0x0001100401007387 */ /* 0x000fe80000100a00 */
[----:B------:R3:W-:Y:S04]  /*29100*/  STL.64 [R1+0x118], R6 ;  /* 0x0001180601007387 */ /* 0x0007e80000100a00 */
[----:B------:R-:W2:Y:S01]  /*29110*/  LDL.LU R57, [R1+0x3b4] ;  /* 0x0003b40001397983 */ /* 0x000ea20000300800 */
[----:B------:R-:W-:Y:S02]  /*29120*/  IMAD.MOV.U32 R58, RZ, RZ, R13 ;  /* 0x000000ffff3a7224 */ /* 0x000fe400078e000d */
[----:B------:R-:W-:Y:S01]  /*29130*/  IMAD.MOV.U32 R59, RZ, RZ, R12 ;  /* 0x000000ffff3b7224 */ /* 0x000fe200078e000c */
[C---:B---3--:R-:W-:Y:S01]  /*29140*/  HMMA.16816.F32.BF16 R4, R8.reuse, R14, R48 ;  /* 0x0000000e0804723c */ /* 0x048fe20000041830 */
[----:B------:R-:W0:Y:S04]  /*29150*/  LDSM.16.MT88.4 R12, [R60+UR5+0x5000] ;  /* 0x005000053c0c783b */ /* 0x000e280008004200 */
[----:B------:R-:W1:Y:S03]  /*29160*/  LDSM.16.M88.4 R48, [R47+UR5] ;  /* 0x000000052f30783b */ /* 0x000e660008000200 */
[----:B------:R-:W-:-:S15]  /*29170*/  HMMA.16816.F32.BF16 R52, R8, R22, R52 ;  /* 0x000000160834723c */ /* 0x000fde0000041834 */
[----:B------:R-:W-:-:S04]  /*29180*/  NOP ;  /* 0x0000000000007918 */ /* 0x000fc80000000000 */
[----:B------:R-:W-:Y:S04]  /*29190*/  STL.64 [R1+0x100], R52 ;  /* 0x0001003401007387 */ /* 0x000fe80000100a00 */
[----:B------:R-:W-:Y:S04]  /*291a0*/  STL.64 [R1+0x108], R54 ;  /* 0x0001083601007387 */ /* 0x000fe80000100a00 */
[----:B------:R-:W-:Y:S04]  /*291b0*/  LDSM.16.M88.4 R52, [R47+UR5+0x1c00] ;  /* 0x001c00052f34783b */ /* 0x000fe80008000200 */
[----:B0-----:R-:W-:Y:S04]  /*291c0*/  STL.64 [R1+0x1968], R14 ;  /* 0x0019680e01007387 */ /* 0x001fe80000100a00 */
[----:B------:R0:W-:Y:S04]  /*291d0*/  STL.64 [R1+0xf0], R4 ;  /* 0x0000f00401007387 */ /* 0x0001e80000100a00 */
[----:B------:R-:W-:Y:S04]  /*291e0*/  STL.64 [R1+0xf8], R6 ;  /* 0x0000f80601007387 */ /* 0x000fe80000100a00 */
[----:B------:R-:W-:Y:S04]  /*291f0*/  STL.64 [R1+0x1960], R12 ;  /* 0x0019600c01007387 */ /* 0x000fe80000100a00 */
[----:B-1----:R-:W-:Y:S04]  /*29200*/  STL.64 [R1+0x50], R48 ;  /* 0x0000503001007387 */ /* 0x002fe80000100a00 */
[----:B------:R-:W-:Y:S04]  /*29210*/  STL.64 [R1+0x58], R50 ;  /* 0x0000583201007387 */ /* 0x000fe80000100a00 */
[----:B------:R-:W-:Y:S01]  /*29220*/  LDSM.16.M88.4 R12, [R47+UR5+0x400] ;  /* 0x000400052f0c783b */ /* 0x000fe20008000200 */
[----:B0-----:R-:W-:-:S02]  /*29230*/  IMAD.MOV.U32 R5, RZ, RZ, R48 ;  /* 0x000000ffff057224 */ /* 0x001fc400078e0030 */
[----:B------:R-:W-:Y:S02]  /*29240*/  IMAD.MOV.U32 R4, RZ, RZ, R49 ;  /* 0x000000ffff047224 */ /* 0x000fe400078e0031 */
[----:B------:R-:W-:Y:S04]  /*29250*/  LDSM.16.M88.4 R48, [R47+UR5+0x1400] ;  /* 0x001400052f30783b */ /* 0x000fe80008000200 */
[----:B------:R-:W-:Y:S04]  /*29260*/  STL.64 [R1+0x1970], R4 ;  /* 0x0019700401007387 */ /* 0x000fe80000100a00 */
[----:B------:R-:W0:Y:S04]  /*29270*/  LDSM.16.M88.4 R4, [R47+UR5+0x800] ;  /* 0x000800052f04783b */ /* 0x000e280008000200 */
[----:B0-----:R-:W-:Y:S04]  /*29280*/  STL.64 [R1+0x30], R4 ;  /* 0x0000300401007387 */ /* 0x001fe80000100a00 */
[----:B------:R-:W-:Y:S04]  /*29290*/  STL.64 [R1+0x40], R12 ;  /* 0x0000400c01007387 */ /* 0x000fe80000100a00 */
[----:B------:R-:W-:Y:S04]  /*292a0*/  STL.64 [R1+0x48], R14 ;  /* 0x0000480e01007387 */ /* 0x000fe80000100a00 */
[----:B------:R-:W-:Y:S01]  /*292b0*/  STL.64 [R1+0x38], R6 ;  /* 0x0000380601007387 */ /* 0x000fe20000100a00 */
[----:B------:R-:W-:-:S03]  /*292c0*/  MOV R60, R7 ;  /* 0x00000007003c7202 */ /* 0x000fc60000000f00 */
[----:B------:R-:W-:Y:S04]  /*292d0*/  LDSM.16.M88.4 R12, [R47+UR5+0x1000] ;  /* 0x001000052f0c783b */ /* 0x000fe80008000200 */
[----:B------:R-:W0:Y:S04]  /*292e0*/  LDSM.16.M88.4 R4, [R47+UR5+0xc00] ;  /* 0x000c00052f04783b */ /* 0x000e280008000200 */
[----:B------:R-:W-:Y:S04]  /*292f0*/  STL [R1+0x16a0], R60 ;  /* 0x0016a03c01007387 */ /* 0x000fe80000100800 */
[----:B0-----:R-:W-:Y:S04]  /*29300*/  STL.64 [R1+0x20], R4 ;  /* 0x0000200401007387 */ /* 0x001fe80000100a00 */
[----:B------:R-:W-:Y:S04]  /*29310*/  STL.64 [R1+0x28], R6 ;  /* 0x0000280601007387 */ /* 0x000fe80000100a00 */
[----:B------:R-:W-:Y:S04]  /*29320*/  STL.64 [R1+0x10], R12 ;  /* 0x0000100c01007387 */ /* 0x000fe80000100a00 */
[----:B------:R0:W-:Y:S04]  /*29330*/  STL.64 [R1+0x18], R14 ;  /* 0x0000180e01007387 */ /* 0x0001e80000100a00 */
[----:B------:R-:W-:Y:S04]  /*29340*/  STL.64 [R1], R48 ;  /* 0x0000003001007387 */ /* 0x000fe80000100a00 */
[----:B------:R-:W-:Y:S04]  /*29350*/  STL.64 [R1+0x8], R50 ;  /* 0x0000083201007387 */ /* 0x000fe80000100a00 */
[----:B------:R-:W-:Y:S01]  /*29360*/  LDSM.16.MT88.4 R48, [R0+UR5+0x5000] ;  /* 0x005000050030783b */ /* 0x000fe20008004200 */
[----:B0-----:R-:W-:-:S03]  /*29370*/  IMAD.MOV.U32 R14, RZ, RZ, R37 ;  /* 0x000000ffff0e7224 */ /* 0x001fc600078e0025 */
[----:B------:R-:W3:Y:S01]  /*29380*/  LDL.LU R37, [R1+0x199c] ;  /* 0x00199c0001257983 */ /* 0x000ee20000300800 */
[----:B------:R-:W-:Y:S01]  /*29390*/  IMAD.MOV.U32 R15, RZ, RZ, R36 ;  /* 0x000000ffff0f7224 */ /* 0x000fe200078e0024 */
[----:B--2---:R-:W-:Y:S02]  /*293a0*/  HMMA.16816.F32.BF16 R4, R8, R18, R56 ;  /* 0x000000120804723c */ /* 0x004fe40000041838 */
[----:B------:R-:W0:-:S15]  /*293b0*/  LDSM.16.M88.4 R56, [R47+UR5+0x1800] ;  /* 0x001800052f38783b */ /* 0x000e1e0008000200 */
[----:B------:R-:W-:Y:S02]  /*293c0*/  NOP ;  /* 0x0000000000007918 */ /* 0x000fe40000000000 */
[----:B------:R-:W-:Y:S04]  /*293d0*/  STL.64 [R1+0xe0], R4 ;  /* 0x0000e00401007387 */ /* 0x000fe80000100a00 */
[----:B------:R-:W-:Y:S04]  /*293e0*/  STL.64 [R1+0xe8], R6 ;  /* 0x0000e80601007387 */ /* 0x000fe80000100a00 */
[----:B------:R-:W2:Y:S04]  /*293f0*/  LDL.LU R36, [R1+0x1998] ;  /* 0x0019980001247983 */ /* 0x000ea80000300800 */
[----:B0-----:R-:W-:Y:S04]  /*29400*/  STL.64 [R1+0x1920], R58 ;  /* 0x0019203a01007387 */ /* 0x001fe80000100a00 */
[----:B------:R0:W-:Y:S02]  /*29410*/  STL.64 [R1+0x1918], R56 ;  /* 0x0019183801007387 */ /* 0x0001e40000100a00 */
[----:B0-----:R-:W-:-:S02]  /*29420*/  IMAD.MOV.U32 R56, RZ, RZ, R28 ;  /* 0x000000ffff387224 */ /* 0x001fc400078e001c */
[----:B------:R-:W-:Y:S01]  /*29430*/  IMAD.MOV.U32 R57, RZ, RZ, R29 ;  /* 0x000000ffff397224 */ /* 0x000fe200078e001d */
[----:B------:R-:W4:Y:S04]  /*29440*/  LDL.LU R28, [R1+0x1994] ;  /* 0x00199400011c7983 */ /* 0x000f280000300800 */
[----:B------:R-:W2:Y:S01]  /*29450*/  LDL.LU R29, [R1+0x1990] ;  /* 0x00199000011d7983 */ /* 0x000ea20000300800 */
[----:B------:R-:W-:Y:S02]  /*29460*/  IMAD.MOV.U32 R58, RZ, RZ, R33 ;  /* 0x000000ffff3a7224 */ /* 0x000fe400078e0021 */
[----:B------:R-:W-:Y:S01]  /*29470*/  IMAD.MOV.U32 R59, RZ, RZ, R32 ;  /* 0x000000ffff3b7224 */ /* 0x000fe200078e0020 */
[----:B------:R-:W2:Y:S04]  /*29480*/  LDL.LU R33, [R1+0x198c] ;  /* 0x00198c0001217983 */ /* 0x000ea80000300800 */
[----:B------:R-:W2:Y:S04]  /*29490*/  LDL.LU R32, [R1+0x1988] ;  /* 0x0019880001207983 */ /* 0x000ea80000300800 */
[----:B------:R-:W-:Y:S04]  /*294a0*/  STL [R1+0x1648], R54 ;  /* 0x0016483601007387 */ /* 0x000fe80000100800 */
[----:B------:R0:W-:Y:S04]  /*294b0*/  STL [R1+0x1644], R55 ;  /* 0x0016443701007387 */ /* 0x0001e80000100800 */
[----:B0-----:R-:W2:Y:S01]  /*294c0*/  LDL R55, [R1+0x1354] ;  /* 0x0013540001377983 */ /* 0x001ea20000100800 */
[----:B------:R-:W-:-:S03]  /*294d0*/  MOV R54, R17 ;  /* 0x0000001100367202 */ /* 0x000fc60000000f00 */
[----:B--2---:R0:W-:Y:S02]  /*294e0*/  STL [R1+0x1930], R55 ;  /* 0x0019303701007387 */ /* 0x0041e40000100800 */
[----:B0-----:R-:W-:Y:S02]  /*294f0*/  IMAD.MOV.U32 R55, RZ, RZ, R16 ;  /* 0x000000ffff377224 */ /* 0x001fe400078e0010 */
[----:B------:R-:W0:Y:S04]  /*29500*/  LDSM.16.M88.4 R16, [R47+UR5+0x2000] ;  /* 0x002000052f10783b */ /* 0x000e280008000200 */
[----:B------:R-:W-:Y:S04]  /*29510*/  STL.64 [R1+0x1928], R52 ;  /* 0x0019283401007387 */ /* 0x000fe80000100a00 */
[----:B0-----:R0:W-:Y:S04]  /*29520*/  STL [R1+0x1640], R18 ;  /* 0x0016401201007387 */ /* 0x0011e80000100800 */
[----:B------:R1:W-:Y:S01]  /*29530*/  STL [R1+0x163c], R19 ;  /* 0x00163c1301007387 */ /* 0x0003e20000100800 */
[----:B0-----:R-:W-:-:S02]  /*29540*/  IMAD.MOV.U32 R18, RZ, RZ, R21 ;  /* 0x000000ffff127224 */ /* 0x001fc400078e0015 */
[----:B-1----:R-:W-:Y:S02]  /*29550*/  IMAD.MOV.U32 R19, RZ, RZ, R20 ;  /* 0x000000ffff137224 */ /* 0x002fe400078e0014 */
[----:B------:R-:W0:Y:S04]  /*29560*/  LDSM.16.M88.4 R20, [R47+UR5+0x2400] ;  /* 0x002400052f14783b */ /* 0x000e280008000200 */
[----:B------:R1:W-:Y:S02]  /*29570*/  STL.64 [R1+0x1910], R16 ;  /* 0x0019101001007387 */ /* 0x0003e40000100a00 */
[----:B-1----:R-:W-:Y:S02]  /*29580*/  IMAD.MOV.U32 R16, RZ, RZ, R36 ;  /* 0x000000ffff107224 */ /* 0x002fe400078e0024 */
[----:B---3--:R-:W-:Y:S01]  /*29590*/  IMAD.MOV.U32 R17, RZ, RZ, R37 ;  /* 0x000000ffff117224 */ /* 0x008fe200078e0025 */
[----:B------:R-:W2:Y:S04]  /*295a0*/  LDL.LU R36, [R1+0x1984] ;  /* 0x0019840001247983 */ /* 0x000ea80000300800 */
[----:B------:R-:W3:Y:S04]  /*295b0*/  LDL.LU R37, [R1+0x1980] ;  /* 0x0019800001257983 */ /* 0x000ee80000300800 */
[----:B0-----:R0:W-:Y:S04]  /*295c0*/  STL [R1+0x1634], R22 ;  /* 0x0016341601007387 */ /* 0x0011e80000100800 */
[----:B------:R1:W-:Y:S01]  /*295d0*/  STL [R1+0x1630], R23 ;  /* 0x0016301701007387 */ /* 0x0003e20000100800 */
[----:B0-----:R-:W-:Y:S01]  /*295e0*/  IMAD.MOV.U32 R22, RZ, RZ, R25 ;  /* 0x000000ffff167224 */ /* 0x001fe200078e0019 */
[----:B-1----:R-:W-:-:S02]  /*295f0*/  MOV R23, R24 ;  /* 0x0000001800177202 */ /* 0x002fc40000000f00 */
[----:B------:R-:W0:Y:S04]  /*29600*/  LDSM.16.M88.4 R24, [R47+UR5+0x2800] ;  /* 0x002800052f18783b */ /* 0x000e280008000200 */
[----:B------:R-:W-:Y:S04]  /*29610*/  STL.64 [R1+0x1908], R20 ;  /* 0x0019081401007387 */ /* 0x000fe80000100a00 */
[----:B0-----:R-:W-:Y:S04]  /*29620*/  STL [R1+0x1624], R26 ;  /* 0x0016241a01007387 */ /* 0x001fe80000100800 */
[----:B------:R-:W-:Y:S04]  /*29630*/  STL [R1+0x1620], R27 ;  /* 0x0016201b01007387 */ /* 0x000fe80000100800 */
[----:B------:R0:W-:Y:S02]  /*29640*/  STL.64 [R1+0x1900], R24 ;  /* 0x0019001801007387 */ /* 0x0001e40000100a00 */
[----:B0-----:R-:W-:-:S02]  /*29650*/  IMAD.MOV.U32 R24, RZ, RZ, R32 ;  /* 0x000000ffff187224 */ /* 0x001fc400078e0020 */
[----:B------:R-:W-:Y:S01]  /*29660*/  IMAD.MOV.U32 R25, RZ, RZ, R33 ;  /* 0x000000ffff197224 */ /* 0x000fe200078e0021 */
[----:B------:R-:W2:Y:S04]  /*29670*/  LDL.LU R32, [R1+0x197c] ;  /* 0x00197c0001207983 */ /* 0x000ea80000300800 */
[----:B------:R-:W3:Y:S01]  /*29680*/  LDL.LU R33, [R1+0x1978] ;  /* 0x0019780001217983 */ /* 0x000ee20000300800 */
[----:B------:R-:W-:Y:S02]  /*29690*/  IMAD.MOV.U32 R26, RZ, RZ, R29 ;  /* 0x000000ffff1a7224 */ /* 0x000fe400078e001d */
[----:B----4-:R-:W-:Y:S02]  /*296a0*/  IMAD.MOV.U32 R27, RZ, RZ, R28 ;  /* 0x000000ffff1b7224 */ /* 0x010fe400078e001c */
[----:B------:R-:W0:Y:S04]  /*296b0*/  LDSM.16.M88.4 R28, [R47+UR5+0x2c00] ;  /* 0x002c00052f1c783b */ /* 0x000e280008000200 */
[----:B0-----:R0:W-:Y:S04]  /*296c0*/  STL [R1+0x1610], R30 ;  /* 0x0016101e01007387 */ /* 0x0011e80000100800 */
[----:B------:R1:W-:Y:S04]  /*296d0*/  STL [R1+0x160c], R31 ;  /* 0x00160c1f01007387 */ /* 0x0003e80000100800 */
[----:B------:R-:W-:Y:S04]  /*296e0*/  STL.64 [R1+0x1938], R28 ;  /* 0x0019381c01007387 */ /* 0x000fe80000100a00 */
[----:B------:R-:W4:Y:S04]  /*296f0*/  LDL.LU R4, [R1+0x3c0] ;  /* 0x0003c00001047983 */ /* 0x000f280000300800 */
[----:B------:R-:W4:Y:S01]  /*29700*/  LDL.LU R5, [R1+0x3c4] ;  /* 0x0003c40001057983 */ /* 0x000f220000300800 */
[----:B0-----:R-:W-:-:S02]  /*29710*/  IMAD.MOV.U32 R30, RZ, RZ, R43 ;  /* 0x000000ffff1e7224 */ /* 0x001fc400078e002b */
[----:B-1----:R-:W-:Y:S02]  /*29720*/  IMAD.MOV.U32 R31, RZ, RZ, R42 ;  /* 0x000000ffff1f7224 */ /* 0x002fe400078e002a */
[----:B--2---:R-:W-:Y:S01]  /*29730*/  IMAD.MOV.U32 R7, RZ, RZ, R32 ;  /* 0x000000ffff077224 */ /* 0x004fe200078e0020 */
[----:B---3--:R-:W-:Y:S02]  /*29740*/  MOV R6, R33 ;  /* 0x0000002100067202 */ /* 0x008fe40000000f00 */
[----:B------:R-:W0:Y:S04]  /*29750*/  LDSM.16.M88.4 R32, [R47+UR5+0x3000] ;  /* 0x003000052f20783b */ /* 0x000e280008000200 */
[----:B0-----:R0:W-:Y:S04]  /*29760*/  STL [R1+0x1614], R34 ;  /* 0x0016142201007387 */ /* 0x0011e80000100800 */
[----:B------:R1:W-:Y:S01]  /*29770*/  STL [R1+0x1608], R35 ;  /* 0x0016082301007387 */ /* 0x0003e20000100800 */
[----:B0-----:R-:W-:-:S02]  /*29780*/  IMAD.MOV.U32 R34, RZ, RZ, R37 ;  /* 0x000000ffff227224 */ /* 0x001fc400078e0025 */
[----:B-1----:R-:W-:Y:S02]  /*29790*/  IMAD.MOV.U32 R35, RZ, RZ, R36 ;  /* 0x000000ffff237224 */ /* 0x002fe400078e0024 */
[----:B------:R-:W0:Y:S04]  /*297a0*/  LDSM.16.M88.4 R36, [R47+UR5+0x3400] ;  /* 0x003400052f24783b */ /* 0x000e280008000200 */
[----:B------:R1:W-:Y:S04]  /*297b0*/  STL.64 [R1+0x1940], R32 ;  /* 0x0019402001007387 */ /* 0x0003e80000100a00 */
[----:B-1----:R-:W2:Y:S04]  /*297c0*/  LDL.LU R32, [R1+0x3e0] ;  /* 0x0003e00001207983 */ /* 0x002ea80000300800 */
[----:B------:R-:W2:Y:S04]  /*297d0*/  LDL.LU R33, [R1+0x3e4] ;  /* 0x0003e40001217983 */ /* 0x000ea80000300800 */
[----:B0-----:R0:W-:Y:S04]  /*297e0*/  STL [R1+0x15dc], R38 ;  /* 0x0015dc2601007387 */ /* 0x0011e80000100800 */
[----:B------:R1:W-:Y:S01]  /*297f0*/  STL [R1+0x15d8], R39 ;  /* 0x0015d82701007387 */ /* 0x0003e20000100800 */
[----:B0-----:R-:W-:-:S02]  /*29800*/  IMAD.MOV.U32 R38, RZ, RZ, R41 ;  /* 0x000000ffff267224 */ /* 0x001fc400078e0029 */
[----:B-1----:R-:W-:Y:S02]  /*29810*/  IMAD.MOV.U32 R39, RZ, RZ, R40 ;  /* 0x000000ffff277224 */ /* 0x002fe400078e0028 */
[----:B------:R-:W0:Y:S04]  /*29820*/  LDSM.16.M88.4 R40, [R47+UR5+0x3800] ;  /* 0x003800052f28783b */ /* 0x000e280008000200 */
[----:B------:R-:W-:Y:S04]  /*29830*/  STL.64 [R1+0x18f8], R36 ;  /* 0x0018f82401007387 */ /* 0x000fe80000100a00 */
[----:B------:R-:W1:Y:S04]  /*29840*/  LDSM.16.M88.4 R44, [R47+UR5+0x3c00] ;  /* 0x003c00052f2c783b */ /* 0x000e680008000200 */
[----:B0-----:R0:W-:Y:S04]  /*29850*/  STL [R1+0x18f0], R40 ;  /* 0x0018f02801007387 */ /* 0x0011e80000100800 */
[----:B------:R3:W-:Y:S04]  /*29860*/  STL [R1+0x18ec], R41 ;  /* 0x0018ec2901007387 */ /* 0x0007e80000100800 */
[----:B------:R1:W-:Y:S04]  /*29870*/  STL [R1+0x15e4], R42 ;  /* 0x0015e42a01007387 */ /* 0x0003e80000100800 */
[----:B------:R1:W-:Y:S04]  /*29880*/  STL [R1+0x15e0], R43 ;  /* 0x0015e02b01007387 */ /* 0x0003e80000100800 */
[----:B0-----:R-:W2:Y:S04]  /*29890*/  LDL.LU R40, [R1+0x3d0] ;  /* 0x0003d00001287983 */ /* 0x001ea80000300800 */
[----:B---3--:R-:W3:Y:S04]  /*298a0*/  LDL.LU R41, [R1+0x3d4] ;  /* 0x0003d40001297983 */ /* 0x008ee80000300800 */
[----:B-1----:R-:W3:Y:S04]  /*298b0*/  LDL.LU R42, [R1+0x3d8] ;  /* 0x0003d800012a7983 */ /* 0x002ee80000300800 */
[----:B------:R-:W3:Y:S04]  /*298c0*/  LDL.LU R43, [R1+0x3dc] ;  /* 0x0003dc00012b7983 */ /* 0x000ee80000300800 */
[----:B------:R0:W-:Y:S04]  /*298d0*/  STL [R1+0x15e8], R46 ;  /* 0x0015e82e01007387 */ /* 0x0001e80000100800 */
[----:B------:R1:W-:Y:S04]  /*298e0*/  STL [R1+0x15d4], R47 ;  /* 0x0015d42f01007387 */ /* 0x0003e80000100800 */
[----:B------:R4:W-:Y:S01]  /*298f0*/  STL.64 [R1+0x1948], R44 ;  /* 0x0019482c01007387 */ /* 0x0009e20000100a00 */
[----:B0-----:R-:W-:Y:S01]  /*29900*/  IMAD.MOV.U32 R46, RZ, RZ, R3 ;  /* 0x000000ffff2e7224 */ /* 0x001fe200078e0003 */
[----:B-1----:R-:W-:Y:S01]  /*29910*/  MOV R47, R2 ;  /* 0x00000002002f7202 */ /* 0x002fe20000000f00 */
[C---:B------:R-:W-:Y:S08]  /*29920*/  HMMA.16816.F32.BF16 R20, R8.reuse, R22, R24 ;  /* 0x000000160814723c */ /* 0x040ff00000041818 */
[C---:B----4-:R-:W-:Y:S08]  /*29930*/  HMMA.16816.F32.BF16 R44, R8.reuse, R46, R4 ;  /* 0x0000002e082c723c */ /* 0x050ff00000041804 */
[C---:B------:R-:W-:Y:S01]  /*29940*/  HMMA.16816.F32.BF16 R16, R8.reuse, R54, R16 ;  /* 0x000000360810723c */ /* 0x040fe20000041810 */
[----:B------:R-:W4:Y:S07]  /*29950*/  LDL.LU.64 R4, [R1+0x1970] ;  /* 0x0019700001047983 */ /* 0x000f2e0000300a00 */
[----:B------:R-:W-:Y:S03]  /*29960*/  HMMA.16816.F32.BF16 R12, R8, R14, R56 ;  /* 0x0000000e080c723c */ /* 0x000fe60000041838 */
[----:B------:R-:W-:Y:S04]  /*29970*/  STL.64 [R1+0xd0], R44 ;  /* 0x0000d02c01007387 */ /* 0x000fe80000100a00 */
[----:B------:R-:W-:Y:S01]  /*29980*/  STL.64 [R1+0xd8], R46 ;  /* 0x0000d82e01007387 */ /* 0x000fe20000100a00 */
[----:B------:R-:W-:-:S02]  /*29990*/  IMAD.MOV.U32 R0, RZ, RZ, R23 ;  /* 0x000000ffff007224 */ /* 0x000fc400078e0017 */
[----:B------:R-:W-:Y:S02]  /*299a0*/  IMAD.MOV.U32 R2, RZ, RZ, R22 ;  /* 0x000000ffff027224 */ /* 0x000fe400078e0016 */
[----:B------:R-:W-:Y:S01]  /*299b0*/  IMAD.MOV.U32 R3, RZ, RZ, R21 ;  /* 0x000000ffff037224 */ /* 0x000fe200078e0015 */
[C---:B--2---:R-:W-:Y:S08]  /*299c0*/  HMMA.16816.F32.BF16 R28, R8.reuse, R30, R32 ;  /* 0x0000001e081c723c */ /* 0x044ff00000041820 */
[----:B---3--:R-:W-:-:S15]  /*299d0*/  HMMA.16816.F32.BF16 R36, R8, R38, R40 ;  /* 0x000000260824723c */ /* 0x008fde0000041828 */
[----:B------:R-:W-:-:S04]  /*299e0*/  NOP ;  /* 0x0000000000007918 */ /* 0x000fc80000000000 */
[----:B------:R-:W-:Y:S04]  /*299f0*/  STL.64 [R1+0xc0], R36 ;  /* 0x0000c02401007387 */ /* 0x000fe80000100a00 */
[----:B------:R-:W-:Y:S04]  /*29a00*/  STL.64 [R1+0xc8], R38 ;  /* 0x0000c82601007387 */ /* 0x000fe80000100a00 */
[----:B------:R0:W-:Y:S04]  /*29a10*/  STL.64 [R1+0xb0], R28 ;  /* 0x0000b01c01007387 */ /* 0x0001e80000100a00 */
[----:B------:R1:W-:Y:S04]  /*29a20*/  STL.64 [R1+0xb8], R30 ;  /* 0x0000b81e01007387 */ /* 0x0003e80000100a00 */
[----:B------:R-:W-:Y:S04]  /*29a30*/  STL [R1+0xa0], R20 ;  /* 0x0000a01401007387 */ /* 0x000fe80000100800 */
[----:B------:R2:W-:Y:S04]  /*29a40*/  STL [R1+0x16e0], R0 ;  /* 0x0016e00001007387 */ /* 0x0005e80000100800 */
[----:B------:R3:W-:Y:S04]  /*29a50*/  STL [R1+0x16dc], R2 ;  /* 0x0016dc0201007387 */ /* 0x0007e80000100800 */
[----:B------:R0:W-:Y:S04]  /*29a60*/  STL [R1+0x16d8], R3 ;  /* 0x0016d80301007387 */ /* 0x0001e80000100800 */
[----:B------:R-:W4:Y:S04]  /*29a70*/  LDL.LU R54, [R1+0x78] ;  /* 0x0000780001367983 */ /* 0x000f280000300800 */
[----:B------:R-:W-:Y:S04]  /*29a80*/  STL.64 [R1+0x90], R16 ;  /* 0x0000901001007387 */ /* 0x000fe80000100a00 */
[----:B------:R-:W-:Y:S04]  /*29a90*/  STL.64 [R1+0x98], R18 ;  /* 0x0000981201007387 */ /* 0x000fe80000100a00 */
[----:B------:R-:W4:Y:S04]  /*29aa0*/  LDL.LU R55, [R1+0x7c] ;  /* 0x00007c0001377983 */ /* 0x000f280000300800 */
[----:B0-----:R-:W4:Y:S04]  /*29ab0*/  LDL.LU R28, [R1+0x420] ;  /* 0x00042000011c7983 */ /* 0x001f280000300800 */
[----:B------:R-:W4:Y:S04]  /*29ac0*/  LDL.LU R29, [R1+0x424] ;  /* 0x00042400011d7983 */ /* 0x000f280000300800 */
[----:B-1----:R-:W4:Y:S04]  /*29ad0*/  LDL.LU R30, [R1+0x428] ;  /* 0x00042800011e7983 */ /* 0x002f280000300800 */
[----:B------:R-:W4:Y:S04]  /*29ae0*/  LDL.LU R31, [R1+0x42c] ;  /* 0x00042c00011f7983 */ /* 0x000f280000300800 */
[----:B------:R0:W-:Y:S04]  /*29af0*/  STL [R1+0x80], R12 ;  /* 0x0000800c01007387 */ /* 0x0001e80000100800 */
[----:B------:R-:W4:Y:S01]  /*29b00*/  LDL.LU R6, [R1+0x68] ;  /* 0x0000680001067983 */ /* 0x000f220000300800 */
[----:B--2---:R-:W-:-:S02]  /*29b10*/  IMAD.MOV.U32 R0, RZ, RZ, R13 ;  /* 0x000000ffff007224 */ /* 0x004fc400078e000d */
[----:B---3--:R-:W-:Y:S02]  /*29b20*/  IMAD.MOV.U32 R2, RZ, RZ, R14 ;  /* 0x000000ffff027224 */ /* 0x008fe400078e000e */
[----:B------:R-:W-:Y:S01]  /*29b30*/  IMAD.MOV.U32 R3, RZ, RZ, R15 ;  /* 0x000000ffff037224 */ /* 0x000fe200078e000f */
[----:B0-----:R-:W2:Y:S04]  /*29b40*/  LDL.LU R12, [R1+0x4a0] ;  /* 0x0004a000010c7983 */ /* 0x001ea80000300800 */
[----:B------:R-:W2:Y:S04]  /*29b50*/  LDL.LU R13, [R1+0x4a4] ;  /* 0x0004a400010d7983 */ /* 0x000ea80000300800 */
[----:B------:R-:W2:Y:S04]  /*29b60*/  LDL.LU R14, [R1+0x4a8] ;  /* 0x0004a800010e7983 */ /* 0x000ea80000300800 */
[----:B------:R-:W2:Y:S04]  /*29b70*/  LDL.LU R15, [R1+0x4ac] ;  /* 0x0004ac00010f7983 */ /* 0x000ea80000300800 */
[----:B------:R-:W3:Y:S04]  /*29b80*/  LDL.LU R56, [R1+0x490] ;  /* 0x0004900001387983 */ /* 0x000ee80000300800 */
[----:B------:R-:W3:Y:S04]  /*29b90*/  LDL.LU R57, [R1+0x494] ;  /* 0x0004940001397983 */ /* 0x000ee80000300800 */
[----:B------:R-:W3:Y:S04]  /*29ba0*/  LDL.LU R58, [R1+0x498] ;  /* 0x00049800013a7983 */ /* 0x000ee80000300800 */
[----:B------:R-:W3:Y:S01]  /*29bb0*/  LDL.LU R59, [R1+0x49c] ;  /* 0x00049c00013b7983 */ /* 0x000ee20000300800 */
[----:B------:R-:W-:-:S03]  /*29bc0*/  MOV R7, R61 ;  /* 0x0000003d00077202 */ /* 0x000fc60000000f00 */
[----:B------:R-:W3:Y:S04]  /*29bd0*/  LDL.LU R40, [R1+0x470] ;  /* 0x0004700001287983 */ /* 0x000ee80000300800 */
[----:B------:R-:W3:Y:S04]  /*29be0*/  LDL.LU R41, [R1+0x474] ;  /* 0x0004740001297983 */ /* 0x000ee80000300800 */
[----:B------:R-:W3:Y:S04]  /*29bf0*/  LDL.LU R42, [R1+0x478] ;  /* 0x00047800012a7983 */ /* 0x000ee80000300800 */
[----:B------:R-:W3:Y:S04]  /*29c00*/  LDL.LU R43, [R1+0x47c] ;  /* 0x00047c00012b7983 */ /* 0x000ee80000300800 */
[----:B------:R-:W3:Y:S04]  /*29c10*/  LDL.LU R44, [R1+0x480] ;  /* 0x00048000012c7983 */ /* 0x000ee80000300800 */
[----:B------:R-:W3:Y:S01]  /*29c20*/  LDL.LU R45, [R1+0x484] ;  /* 0x00048400012d7983 */ /* 0x000ee20000300800 */
[----:B----4-:R-:W-:-:S02]  /*29c30*/  IMAD.MOV.U32 R32, RZ, RZ, R5 ;  /* 0x000000ffff207224 */ /* 0x010fc400078e0005 */
[----:B------:R-:W-:Y:S01]  /*29c40*/  IMAD.MOV.U32 R33, RZ, RZ, R4 ;  /* 0x000000ffff217224 */ /* 0x000fe200078e0004 */
[----:B------:R-:W4:Y:S04]  /*29c50*/  LDL.LU R46, [R1+0x488] ;  /* 0x00048800012e7983 */ /* 0x000f280000300800 */
[----:B------:R-:W4:Y:S04]  /*29c60*/  LDL.LU R47, [R1+0x48c] ;  /* 0x00048c00012f7983 */ /* 0x000f280000300800 */
[----:B------:R-:W3:Y:S04]  /*29c70*/  LDL.64 R16, [R1+0x40] ;  /* 0x0000400001107983 */ /* 0x000ee80000100a00 */
[----:B------:R-:W3:Y:S04]  /*29c80*/  LDL.LU R24, [R1+0x460] ;  /* 0x0004600001187983 */ /* 0x000ee80000300800 */
[----:B------:R-:W3:Y:S04]  /*29c90*/  LDL.LU R25, [R1+0x464] ;  /* 0x0004640001197983 */ /* 0x000ee80000300800 */
[----:B------:R-:W3:Y:S04]  /*29ca0*/  LDL.LU R26, [R1+0x468] ;  /* 0x00046800011a7983 */ /* 0x000ee80000300800 */
[----:B------:R-:W3:Y:S04]  /*29cb0*/  LDL.LU R27, [R1+0x46c] ;  /* 0x00046c00011b7983 */ /* 0x000ee80000300800 */
[----:B------:R-:W3:Y:S04]  /*29cc0*/  LDL.64 R20, [R1+0x30] ;  /* 0x0000300001147983 */ /* 0x000ee80000100a00 */
[----:B------:R-:W-:Y:S04]  /*29cd0*/  STL [R1+0x17b4], R3 ;  /* 0x0017b40301007387 */ /* 0x000fe80000100800 */
[----:B------:R-:W-:Y:S04]  /*29ce0*/  STL [R1+0x17b0], R2 ;  /* 0x0017b00201007387 */ /* 0x000fe80000100800 */
[----:B------:R-:W-:Y:S01]  /*29cf0*/  STL [R1+0x17ac], R0 ;  /* 0x0017ac0001007387 */ /* 0x000fe20000100800 */
[C---:B------:R-:W-:Y:S03]  /*29d00*/  HMMA.16816.F32.BF16 R36, R8.reuse, R54, R28 ;  /* 0x000000360824723c */ /* 0x040fe6000004181c */
[----:B------:R-:W3:Y:S05]  /*29d10*/  LDL.LU R28, [R1+0x450] ;  /* 0x00045000011c7983 */ /* 0x000eea0000300800 */
[----:B--2---:R-:W-:Y:S11]  /*29d20*/  HMMA.16816.F32.BF16 R4, R8, R6, R12 ;  /* 0x000000060804723c */ /* 0x004ff6000004180c */
[----:B------:R0:W-:Y:S04]  /*29d30*/  STL.64 [R1+0x70], R36 ;  /* 0x0000702401007387 */ /* 0x0001e80000100a00 */
[----:B------:R-:W-:Y:S04]  /*29d40*/  STL.64 [R1+0x78], R38 ;  /* 0x0000782601007387 */ /* 0x000fe80000100a00 */
[----:B------:R-:W2:Y:S04]  /*29d50*/  LDL.LU R29, [R1+0x454] ;  /* 0x00045400011d7983 */ /* 0x000ea80000300800 */
[----:B------:R-:W2:Y:S04]  /*29d60*/  LDL.LU R30, [R1+0x458] ;  /* 0x00045800011e7983 */ /* 0x000ea80000300800 */
[----:B------:R-:W2:Y:S04]  /*29d70*/  LDL.LU R31, [R1+0x45c] ;  /* 0x00045c00011f7983 */ /* 0x000ea80000300800 */
[----:B------:R-:W2:Y:S04]  /*29d80*/  LDL.64 R52, [R1+0x20] ;  /* 0x0000200001347983 */ /* 0x000ea80000100a00 */
[----:B0-----:R-:W2:Y:S04]  /*29d90*/  LDL.64 R36, [R1+0x10] ;  /* 0x0000100001247983 */ /* 0x001ea80000100a00 */
[----:B------:R-:W4:Y:S04]  /*29da0*/  LDL.LU.64 R14, [R1+0x1968] ;  /* 0x00196800010e7983 */ /* 0x000f280000300a00 */
[----:B------:R-:W4:Y:S01]  /*29db0*/  LDL.LU.64 R12, [R1+0x1960] ;  /* 0x00196000010c7983 */ /* 0x000f220000300a00 */
[----:B------:R-:W-:-:S03]  /*29dc0*/  IMAD.MOV.U32 R2, RZ, RZ, R6 ;  /* 0x000000ffff027224 */ /* 0x000fc600078e0006 */
[----:B------:R0:W-:Y:S01]  /*29dd0*/  STL [R1+0x60], R4 ;  /* 0x0000600401007387 */ /* 0x0001e20000100800 */
[----:B------:R-:W-:-:S03]  /*29de0*/  IMAD.MOV.U32 R0, RZ, RZ, R7 ;  /* 0x000000ffff007224 */ /* 0x000fc600078e0007 */
[----:B------:R-:W3:Y:S01]  /*29df0*/  LDL.LU.64 R6, [R1+0x1958] ;  /* 0x0019580001067983 */ /* 0x000ee20000300a00 */
[----:B------:R-:W-:-:S03]  /*29e00*/  IMAD.MOV.U32 R3, RZ, RZ, R5 ;  /* 0x000000ffff037224 */ /* 0x000fc600078e0005 */
[----:B0-----:R-:W2:Y:S01]  /*29e10*/  LDL.LU.64 R4, [R1+0x1950] ;  /* 0x0019500001047983 */ /* 0x001ea20000300a00 */
[----:B---3--:R-:W-:Y:S03]  /*29e20*/  HMMA.16816.F32.BF16 R56, R8, R6, R56 ;  /* 0x000000060838723c */ /* 0x008fe60000041838 */
[----:B------:R-:W3:-:S15]  /*29e30*/  LDL.LU R8, [R1+0x440] ;  /* 0x0004400001087983 */ /* 0x000ede0000300800 */
[----:B------:R-:W-:Y:S01]  /*29e40*/  NOP ;  /* 0x0000000000007918 */ /* 0x000fe20000000000 */
[----:B------:R0:W-:Y:S04]  /*29e50*/  STL.64 [R1+0x160], R56 ;  /* 0x0001603801007387 */ /* 0x0001e80000100a00 */
[----:B------:R2:W-:Y:S04]  /*29e60*/  STL.64 [R1+0x168], R58 ;  /* 0x0001683a01007387 */ /* 0x0005e80000100a00 */
[----:B------:R-:W3:Y:S04]  /*29e70*/  LDL.LU R9, [R1+0x444] ;  /* 0x0004440001097983 */ /* 0x000ee80000300800 */
[----:B------:R-:W3:Y:S04]  /*29e80*/  LDL.LU R10, [R1+0x448] ;  /* 0x00044800010a7983 */ /* 0x000ee80000300800 */
[----:B------:R-:W3:Y:S04]  /*29e90*/  LDL.LU R11, [R1+0x44c] ;  /* 0x00044c00010b7983 */ /* 0x000ee80000300800 */
[----:B0-----:R-:W3:Y:S04]  /*29ea0*/  LDL.LU R56, [R1+0x430] ;  /* 0x0004300001387983 */ /* 0x001ee80000300800 */
[----:B------:R-:W3:Y:S01]  /*29eb0*/  LDL.LU R57, [R1+0x434] ;  /* 0x0004340001397983 */ /* 0x000ee20000300800 */
[----:B--2---:R-:W-:Y:S01]  /*29ec0*/  IMAD.MOV.U32 R58, RZ, RZ, R5 ;  /* 0x000000ffff3a7224 */ /* 0x004fe200078e0005 */
[----:B------:R-:W-:-:S02]  /*29ed0*/  MOV R59, R4 ;  /* 0x00000004003b7202 */ /* 0x000fc40000000f00 */
[----:B------:R-:W2:Y:S01]  /*29ee0*/  LDL.64 R4, [R1] ;  /* 0x0000000001047983 */ /* 0x000ea20000100a00 */
[C---:B----4-:R-:W-:Y:S08]  /*29ef0*/  HMMA.16816.F32.BF16 R32, R12.reuse, R32, R44 ;  /* 0x000000200c20723c */ /* 0x050ff0000004182c */
[C---:B------:R-:W-:Y:S08]  /*29f00*/  HMMA.16816.F32.BF16 R40, R12.reuse, R16, R40 ;  /* 0x000000100c28723c */ /* 0x040ff00000041828 */
[C---:B------:R-:W-:Y:S01]  /*29f10*/  HMMA.16816.F32.BF16 R24, R12.reuse, R20, R24 ;  /* 0x000000140c18723c */ /* 0x040fe20000041818 */
[----:B------:R-:W4:Y:S07]  /*29f20*/  LDL.LU.64 R44, [R1+0x1948] ;  /* 0x00194800012c7983 */ /* 0x000f2e0000300a00 */
[----:B------:R-:W-:Y:S01]  /*29f30*/  HMMA.16816.F32.BF16 R28, R12, R52, R28 ;  /* 0x000000340c1c723c */ /* 0x000fe2000004181c */
[----:B------:R-:W-:-:S02]  /*29f40*/  IMAD.MOV.U32 R61, RZ, RZ, R16 ;  /* 0x000000ffff3d7224 */ /* 0x000fc400078e0010 */
[----:B------:R-:W-:Y:S01]  /*29f50*/  IMAD.MOV.U32 R46, RZ, RZ, R17 ;  /* 0x000000ffff2e7224 */ /* 0x000fe200078e0011 */
[----:B------:R0:W-:Y:S04]  /*29f60*/  STL.64 [R1+0x2e0], R32 ;  /* 0x0002e02001007387 */ /* 0x0001e80000100a00 */
[----:B------:R-:W-:Y:S04]  /*29f70*/  STL.64 [R1+0x2e8], R34 ;  /* 0x0002e82201007387 */ /* 0x000fe80000100a00 */
[----:B0-----:R-:W4:Y:S04]  /*29f80*/  LDL.LU.64 R32, [R1+0x1940] ;  /* 0x0019400001207983 */ /* 0x001f280000300a00 */
[----:B------:R0:W-:Y:S04]  /*29f90*/  STL.64 [R1+0x2d0], R40 ;  /* 0x0002d02801007387 */ /* 0x0001e80000100a00 */
[----:B------:R-:W-:Y:S04]  /*29fa0*/  STL.64 [R1+0x2d8], R42 ;  /* 0x0002d82a01007387 */ /* 0x000fe80000100a00 */
[----:B------:R-:W4:Y:S04]  /*29fb0*/  LDL.LU R16, [R1+0x570] ;  /* 0x0005700001107983 */ /* 0x000f280000300800 */
[----:B------:R-:W4:Y:S04]  /*29fc0*/  LDL.LU R17, [R1+0x574] ;  /* 0x0005740001117983 */ /* 0x000f280000300800 */
[----:B------:R-:W4:Y:S04]  /*29fd0*/  LDL.LU R18, [R1+0x578] ;  /* 0x0005780001127983 */ /* 0x000f280000300800 */
[----:B------:R-:W4:Y:S04]  /*29fe0*/  LDL.LU R19, [R1+0x57c] ;  /* 0x00057c0001137983 */ /* 0x000f280000300800 */
[----:B------:R1:W-:Y:S04]  /*29ff0*/  STL.64 [R1+0x2c0], R24 ;  /* 0x0002c01801007387 */ /* 0x0003e80000100a00 */
[----:B------:R1:W-:Y:S01]  /*2a000*/  STL.64 [R1+0x2c8], R26 ;  /* 0x0002c81a01007387 */ /* 0x0003e20000100a00 */
[----:B0-----:R-:W-:-:S02]  /*2a010*/  IMAD.MOV.U32 R40, RZ, RZ, R20 ;  /* 0x000000ffff287224 */ /* 0x001fc400078e0014 */
[----:B------:R-:W-:Y:S01]  /*2a020*/  IMAD.MOV.U32 R41, RZ, RZ, R21 ;  /* 0x000000ffff297224 */ /* 0x000fe200078e0015 */
[----:B-1----:R-:W4:Y:S04]  /*2a030*/  LDL.LU R24, [R1+0x540] ;  /* 0x0005400001187983 */ /* 0x002f280000300800 */
[----:B------:R-:W4:Y:S04]  /*2a040*/  LDL.LU R25, [R1+0x544] ;  /* 0x0005440001197983 */ /* 0x000f280000300800 */
[----:B------:R-:W4:Y:S04]  /*2a050*/  LDL.LU R26, [R1+0x548] ;  /* 0x00054800011a7983 */ /* 0x000f280000300800 */
[----:B------:R-:W4:Y:S04]  /*2a060*/  LDL.LU R27, [R1+0x54c] ;  /* 0x00054c00011b7983 */ /* 0x000f280000300800 */
[----:B------:R-:W4:Y:S04]  /*2a070*/  LDL.LU R20, [R1+0x550] ;  /* 0x0005500001147983 */ /* 0x000f280000300800 */
[----:B------:R-:W4:Y:S04]  /*2a080*/  LDL.LU R21, [R1+0x554] ;  /* 0x0005540001157983 */ /* 0x000f280000300800 */
[----:B------:R-:W4:Y:S04]  /*2a090*/  LDL.LU R22, [R1+0x558] ;  /* 0x0005580001167983 */ /* 0x000f280000300800 */
[----:B------:R-:W4:Y:S04]  /*2a0a0*/  LDL.LU R23, [R1+0x55c] ;  /* 0x00055c0001177983 */ /* 0x000f280000300800 */
[----:B------:R0:W-:Y:S04]  /*2a0b0*/  STL.64 [R1+0x2b0], R28 ;  /* 0x0002b01c01007387 */ /* 0x0001e80000100a00 */
[----:B------:R-:W-:Y:S04]  /*2a0c0*/  STL.64 [R1+0x2b8], R30 ;  /* 0x0002b81e01007387 */ /* 0x000fe80000100a00 */
[----:B0-----:R-:W4:Y:S04]  /*2a0d0*/  LDL.LU.64 R28, [R1+0x1938] ;  /* 0x00193800011c7983 */ /* 0x001f280000300a00 */
[----:B------:R-:W4:Y:S01]  /*2a0e0*/  LDL.LU R55, [R1+0x1930] ;  /* 0x0019300001377983 */ /* 0x000f220000300800 */
[----:B------:R-:W-:-:S02]  /*2a0f0*/  IMAD.MOV.U32 R43, RZ, RZ, R52 ;  /* 0x000000ffff2b7224 */ /* 0x000fc400078e0034 */
[----:B------:R-:W-:Y:S02]  /*2a100*/  IMAD.MOV.U32 R42, RZ, RZ, R53 ;  /* 0x000000ffff2a7224 */ /* 0x000fe400078e0035 */
[----:B------:R-:W4:Y:S01]  /*2a110*/  LDL.LU.64 R52, [R1+0x1928] ;  /* 0x0019280001347983 */ /* 0x000f220000300a00 */
[C---:B---3--:R-:W-:Y:S08]  /*2a120*/  HMMA.16816.F32.BF16 R8, R12.reuse, R36, R8 ;  /* 0x000000240c08723c */ /* 0x048ff00000041808 */
[----:B--2---:R-:W-:Y:S11]  /*2a130*/  HMMA.16816.F32.BF16 R56, R12, R4, R56 ;  /* 0x000000040c38723c */ /* 0x004ff60000041838 */
[----:B------:R0:W-:Y:S04]  /*2a140*/  STL.64 [R1+0x2a0], R8 ;  /* 0x0002a00801007387 */ /* 0x0001e80000100a00 */
[----:B------:R-:W-:Y:S01]  /*2a150*/  STL.64 [R1+0x2a8], R10 ;  /* 0x0002a80a01007387 */ /* 0x000fe20000100a00 */
[----:B0-----:R-:W-:Y:S01]  /*2a160*/  MOV R9, R36 ;  /* 0x0000002400097202 */ /* 0x001fe20000000f00 */
[----:B------:R-:W-:-:S02]  /*2a170*/  IMAD.MOV.U32 R8, RZ, RZ, R37 ;  /* 0x000000ffff087224 */ /* 0x000fc400078e0025 */
[----:B------:R-:W2:Y:S04]  /*2a180*/  LDL.LU R36, [R1+0x530] ;  /* 0x0005300001247983 */ /* 0x000ea80000300800 */
[----:B------:R-:W2:Y:S04]  /*2a190*/  LDL.LU R37, [R1+0x534] ;  /* 0x0005340001257983 */ /* 0x000ea80000300800 */
[----:B------:R-:W2:Y:S04]  /*2a1a0*/  LDL.LU R38, [R1+0x538] ;  /* 0x0005380001267983 */ /* 0x000ea80000300800 */
[----:B------:R-:W2:Y:S04]  /*2a1b0*/  LDL.LU R39, [R1+0x53c] ;  /* 0x00053c0001277983 */ /* 0x000ea80000300800 */
[----:B------:R-:W-:Y:S04]  /*2a1c0*/  STL.64 [R1+0x290], R56 ;  /* 0x0002903801007387 */ /* 0x000fe80000100a00 */
[----:B------:R0:W-:Y:S04]  /*2a1d0*/  STL.64 [R1+0x298], R58 ;  /* 0x0002983a01007387 */ /* 0x0001e80000100a00 */
[----:B0-----:R-:W3:Y:S04]  /*2a1e0*/  LDL.LU.64 R58, [R1+0x1920] ;  /* 0x00192000013a7983 */ /* 0x001ee80000300a00 */
[----:B------:R-:W2:Y:S01]  /*2a1f0*/  LDL.LU.64 R56, [R1+0x1918] ;  /* 0x0019180001387983 */ /* 0x000ea20000300a00 */
[----:B------:R-:W-:-:S02]  /*2a200*/  IMAD.MOV.U32 R11, RZ, RZ, R4 ;  /* 0x000000ffff0b7224 */ /* 0x000fc400078e0004 */
[----:B------:R-:W-:Y:S02]  /*2a210*/  IMAD.MOV.U32 R10, RZ, RZ, R5 ;  /* 0x000000ffff0a7224 */ /* 0x000fe400078e0005 */
[----:B----4-:R-:W0:Y:S04]  /*2a220*/  LDSM.16.MT88.4 R4, [R55+UR5+0x5000] ;  /* 0x005000053704783b */ /* 0x010e280008004200 */
[----:B0-----:R-:W-:Y:S04]  /*2a230*/  STL.64 [R1+0x1850], R6 ;  /* 0x0018500601007387 */ /* 0x001fe80000100a00 */
[----:B------:R0:W-:Y:S04]  /*2a240*/  STL.64 [R1+0x1848], R4 ;  /* 0x0018480401007387 */ /* 0x0001e80000100a00 */
[----:B0-----:R-:W4:Y:S04]  /*2a250*/  LDL.LU R4, [R1+0x560] ;  /* 0x0005600001047983 */ /* 0x001f280000300800 */
[----:B------:R-:W4:Y:S04]  /*2a260*/  LDL.LU R5, [R1+0x564] ;  /* 0x0005640001057983 */ /* 0x000f280000300800 */
[----:B------:R-:W4:Y:S04]  /*2a270*/  LDL.LU R6, [R1+0x568] ;  /* 0x0005680001067983 */ /* 0x000f280000300800 */
[----:B------:R-:W4:Y:S01]  /*2a280*/  LDL.LU R7, [R1+0x56c] ;  /* 0x00056c0001077983 */ /* 0x000f220000300800 */
[----:B--2---:R-:W-:-:S15]  /*2a290*/  HMMA.16816.F32.BF16 R16, R12, R56, R16 ;  /* 0x000000380c10723c */ /* 0x004fde0000041810 */
[----:B------:R-:W-:-:S04]  /*2a2a0*/  NOP ;  /* 0x0000000000007918 */ /* 0x000fc80000000000 */
[----:B------:R0:W-:Y:S04]  /*2a2b0*/  STL [R1+0x284], R17 ;  /* 0x0002841101007387 */ /* 0x0001e80000100800 */
[----:B------:R-:W-:Y:S01]  /*2a2c0*/  STL.64 [R1+0x288], R18 ;  /* 0x0002881201007387 */ /* 0x000fe20000100a00 */
[----:B------:R-:W-:-:S03]  /*2a2d0*/  IMAD.MOV.U32 R60, RZ, RZ, R16 ;  /* 0x000000ffff3c7224 */ /* 0x000fc600078e0010 */
[----:B0-----:R-:W2:Y:S04]  /*2a2e0*/  LDL.LU.64 R16, [R1+0x1910] ;  /* 0x0019100001107983 */ /* 0x001ea80000300a00 */
[----:B---3--:R-:W-:Y:S04]  /*2a2f0*/  STL.64 [R1+0x18a0], R58 ;  /* 0x0018a03a01007387 */ /* 0x008fe80000100a00 */
[----:B------:R0:W-:Y:S04]  /*2a300*/  STL.64 [R1+0x1898], R56 ;  /* 0x0018983801007387 */ /* 0x0001e80000100a00 */
[----:B0-----:R-:W3:Y:S04]  /*2a310*/  LDL.LU R56, [R1+0x390] ;  /* 0x0003900001387983 */ /* 0x001ee80000300800 */
[----:B------:R-:W3:Y:S04]  /*2a320*/  LDL.LU R57, [R1+0x394] ;  /* 0x0003940001397983 */ /* 0x000ee80000300800 */
[----:B------:R-:W3:Y:S04]  /*2a330*/  LDL.LU R58, [R1+0x398] ;  /* 0x00039800013a7983 */ /* 0x000ee80000300800 */
[----:B------:R-:W3:Y:S01]  /*2a340*/  LDL.LU R59, [R1+0x39c] ;  /* 0x00039c00013b7983 */ /* 0x000ee20000300800 */
[----:B----4-:R-:W-:-:S15]  /*2a350*/  HMMA.16816.F32.BF16 R4, R12, R52, R4 ;  /* 0x000000340c04723c */ /* 0x010fde0000041804 */
[----:B------:R-:W-:-:S04]  /*2a360*/  NOP ;  /* 0x0000000000007918 */ /* 0x000fc80000000000 */
[----:B------:R0:W-:Y:S04]  /*2a370*/  STL.64 [R1+0x450], R4 ;  /* 0x0004500401007387 */ /* 0x0001e80000100a00 */
[----:B------:R1:W-:Y:S01]  /*2a380*/  STL [R1+0x458], R6 ;  /* 0x0004580601007387 */ /* 0x0003e20000100800 */
[----:B------:R-:W-:-:S03]  /*2a390*/  IMAD.MOV.U32 R18, RZ, RZ, R7 ;  /* 0x000000ffff127224 */ /* 0x000fc600078e0007 */
[----:B0-----:R-:W4:Y:S04]  /*2a3a0*/  LDL.LU R4, [R1+0x380] ;  /* 0x0003800001047983 */ /* 0x001f280000300800 */
[----:B------:R-:W4:Y:S04]  /*2a3b0*/  LDL.LU R5, [R1+0x384] ;  /* 0x0003840001057983 */ /* 0x000f280000300800 */
[----:B-1----:R-:W4:Y:S04]  /*2a3c0*/  LDL.LU R6, [R1+0x388] ;  /* 0x0003880001067983 */ /* 0x002f280000300800 */
[----:B------:R-:W4:Y:S04]  /*2a3d0*/  LDL.LU R7, [R1+0x38c] ;  /* 0x00038c0001077983 */ /* 0x000f280000300800 */
[----:B------:R-:W-:Y:S01]  /*2a3e0*/  STL [R1+0x164c], R18 ;  /* 0x00164c1201007387 */ /* 0x000fe20000100800 */
        /* <DEDUP_REMOVED lines=8> */
[----:B0-----:R-:W2:Y:S01]  /*2a470*/  LDL.LU.64 R24, [R1+0x1900] ;  /* 0x0019000001187983 */ /* 0x001ea20000300a00 */
[----:B------:R-:W-:-:S05]  /*2a480*/  MOV R54, R27 ;  /* 0x0000001b00367202 */ /* 0x000fca0000000f00 */
[----:B------:R-:W-:Y:S04]  /*2a490*/  STL.64 [R1+0x1890], R54 ;  /* 0x0018903601007387 */ /* 0x000fe80000100a00 */
[----:B------:R0:W-:Y:S04]  /*2a4a0*/  STL.64 [R1+0x1888], R52 ;  /* 0x0018883401007387 */ /* 0x0001e80000100a00 */
[----:B0-----:R-:W3:Y:S04]  /*2a4b0*/  LDL.LU R52, [R1+0x3a0] ;  /* 0x0003a00001347983 */ /* 0x001ee80000300800 */
[----:B------:R-:W3:Y:S04]  /*2a4c0*/  LDL.LU R53, [R1+0x3a4] ;  /* 0x0003a40001357983 */ /* 0x000ee80000300800 */
[----:B------:R-:W3:Y:S04]  /*2a4d0*/  LDL.LU R54, [R1+0x3a8] ;  /* 0x0003a80001367983 */ /* 0x000ee80000300800 */
[----:B------:R-:W3:Y:S01]  /*2a4e0*/  LDL.LU R55, [R1+0x3ac] ;  /* 0x0003ac0001377983 */ /* 0x000ee20000300800 */
[----:B--2---:R-:W-:-:S15]  /*2a4f0*/  HMMA.16816.F32.BF16 R36, R12, R24, R36 ;  /* 0x000000180c24723c */ /* 0x004fde0000041824 */
[----:B------:R-:W-:-:S04]  /*2a500*/  NOP ;  /* 0x0000000000007918 */ /* 0x000fc80000000000 */
[----:B------:R-:W-:Y:S02]  /*2a510*/  IMAD.MOV.U32 R34, RZ, RZ, R36 ;  /* 0x000000ffff227224 */ /* 0x000fe400078e0024 */
[----:B------:R-:W-:Y:S02]  /*2a520*/  IMAD.MOV.U32 R30, RZ, RZ, R37 ;  /* 0x000000ffff1e7224 */ /* 0x000fe400078e0025 */
[----:B------:R-:W4:Y:S01]  /*2a530*/  LDL.LU.64 R36, [R1+0x18f8] ;  /* 0x0018f80001247983 */ /* 0x000f220000300a00 */
[----:B---3--:R-:W-:Y:S01]  /*2a540*/  HMMA.16816.F32.BF16 R52, R12, R28, R52 ;  /* 0x0000001c0c34723c */ /* 0x008fe20000041834 */
[----:B------:R-:W-:Y:S02]  /*2a550*/  IMAD.MOV.U32 R18, RZ, RZ, R26 ;  /* 0x000000ffff127224 */ /* 0x000fe400078e001a */
[----:B------:R-:W-:-:S15]  /*2a560*/  STL [R1+0x1638], R30 ;  /* 0x0016381e01007387 */ /* 0x000fde0000100800 */
[----:B------:R-:W-:Y:S01]  /*2a570*/  NOP ;  /* 0x0000000000007918 */ /* 0x000fe20000000000 */
[----:B------:R-:W-:Y:S01]  /*2a580*/  IMAD.MOV.U32 R26, RZ, RZ, R54 ;  /* 0x000000ffff1a7224 */ /* 0x000fe200078e0036 */
[----:B------:R0:W-:Y:S01]  /*2a590*/  STL.64 [R1+0x410], R52 ;  /* 0x0004103401007387 */ /* 0x0001e20000100a00 */
[----:B------:R-:W-:Y:S02]  /*2a5a0*/  IMAD.MOV.U32 R27, RZ, RZ, R55 ;  /* 0x000000ffff1b7224 */ /* 0x000fe400078e0037 */
[----:B0-----:R-:W-:Y:S01]  /*2a5b0*/  HMMA.16816.F32.BF16 R52, R12, R32, R56 ;  /* 0x000000200c34723c */ /* 0x001fe20000041838 */
[----:B------:R-:W-:Y:S02]  /*2a5c0*/  IMAD.MOV.U32 R31, RZ, RZ, R38 ;  /* 0x000000ffff1f7224 */ /* 0x000fe400078e0026 */
[----:B------:R-:W-:Y:S04]  /*2a5d0*/  STL.64 [R1+0x1860], R26 ;  /* 0x0018601a01007387 */ /* 0x000fe80000100a00 */
[----:B------:R-:W-:Y:S01]  /*2a5e0*/  STL.64 [R1+0x1858], R24 ;  /* 0x0018581801007387 */ /* 0x000fe20000100a00 */
[----:B------:R-:W-:-:S11]  /*2a5f0*/  IMAD.MOV.U32 R35, RZ, RZ, R39 ;  /* 0x000000ffff237224 */ /* 0x000fd600078e0027 */
[----:B------:R-:W-:Y:S02]  /*2a600*/  IMAD.MOV.U32 R22, RZ, RZ, R54 ;  /* 0x000000ffff167224 */ /* 0x000fe400078e0036 */
[----:B------:R-:W-:Y:S02]  /*2a610*/  IMAD.MOV.U32 R23, RZ, RZ, R55 ;  /* 0x000000ffff177224 */ /* 0x000fe400078e0037 */
[----:B------:R-:W-:Y:S01]  /*2a620*/  IMAD.MOV.U32 R30, RZ, RZ, R53 ;  /* 0x000000ffff1e7224 */ /* 0x000fe200078e0035 */
[----:B------:R-:W-:Y:S02]  /*2a630*/  MOV R19, R52 ;  /* 0x0000003400137202 */ /* 0x000fe40000000f00 */
[----:B------:R-:W-:Y:S04]  /*2a640*/  STL.64 [R1+0x18c0], R22 ;  /* 0x0018c01601007387 */ /* 0x000fe80000100a00 */
[----:B------:R-:W-:Y:S04]  /*2a650*/  STL.64 [R1+0x18b8], R20 ;  /* 0x0018b81401007387 */ /* 0x000fe80000100a00 */
[----:B------:R-:W-:Y:S04]  /*2a660*/  STL.64 [R1+0x18b0], R30 ;  /* 0x0018b01e01007387 */ /* 0x000fe80000100a00 */
[----:B------:R-:W-:Y:S04]  /*2a670*/  STL.64 [R1+0x18a8], R28 ;  /* 0x0018a81c01007387 */ /* 0x000fe80000100a00 */
[----:B------:R-:W-:Y:S04]  /*2a680*/  STL.64 [R1+0x1880], R18 ;  /* 0x0018801201007387 */ /* 0x000fe80000100a00 */
[----:B------:R-:W-:Y:S04]  /*2a690*/  STL.64 [R1+0x1878], R16 ;  /* 0x0018781001007387 */ /* 0x000fe80000100a00 */
[----:B------:R-:W-:Y:S04]  /*2a6a0*/  STL.64 [R1+0x1870], R34 ;  /* 0x0018702201007387 */ /* 0x000fe80000100a00 */
[----:B------:R-:W-:Y:S01]  /*2a6b0*/  STL.64 [R1+0x1868], R32 ;  /* 0x0018682001007387 */ /* 0x000fe20000100a00 */
[----:B------:R-:W-:Y:S01]  /*2a6c0*/  MOV R52, R40 ;  /* 0x0000002800347202 */ /* 0x000fe20000000f00 */
[----:B------:R-:W-:Y:S01]  /*2a6d0*/  IMAD.MOV.U32 R53, RZ, RZ, R41 ;  /* 0x000000ffff357224 */ /* 0x000fe200078e0029 */
[----:B----4-:R-:W-:-:S15]  /*2a6e0*/  HMMA.16816.F32.BF16 R4, R12, R36, R4 ;  /* 0x000000240c04723c */ /* 0x010fde0000041804 */
[----:B------:R-:W-:-:S04]  /*2a6f0*/  NOP ;  /* 0x0000000000007918 */ /* 0x000fc80000000000 */
[----:B------:R0:W-:Y:S04]  /*2a700*/  STL [R1+0x3fc], R7 ;  /* 0x0003fc0701007387 */ /* 0x0001e80000100800 */
[----:B------:R-:W2:Y:S04]  /*2a710*/  LDL.LU R56, [R1+0x370] ;  /* 0x0003700001387983 */ /* 0x000ea80000300800 */
[----:B------:R-:W2:Y:S04]  /*2a720*/  LDL.LU R57, [R1+0x374] ;  /* 0x0003740001397983 */ /* 0x000ea80000300800 */
[----:B------:R-:W2:Y:S01]  /*2a730*/  LDL.LU R58, [R1+0x378] ;  /* 0x00037800013a7983 */ /* 0x000ea20000300800 */
[----:B------:R-:W-:-:S03]  /*2a740*/  IMAD.MOV.U32 R38, RZ, RZ, R4 ;  /* 0x000000ffff267224 */ /* 0x000fc600078e0004 */
[----:B------:R-:W2:Y:S01]  /*2a750*/  LDL.LU R59, [R1+0x37c] ;  /* 0x00037c00013b7983 */ /* 0x000ea20000300800 */
[----:B------:R-:W-:-:S03]  /*2a760*/  IMAD.MOV.U32 R39, RZ, RZ, R5 ;  /* 0x000000ffff277224 */ /* 0x000fc600078e0005 */
[----:B------:R-:W3:Y:S01]  /*2a770*/  LDL.LU R4, [R1+0x330] ;  /* 0x0003300001047983 */ /* 0x000ee20000300800 */
[----:B------:R-:W-:-:S03]  /*2a780*/  IMAD.MOV.U32 R47, RZ, RZ, R6 ;  /* 0x000000ffff2f7224 */ /* 0x000fc600078e0006 */
[----:B------:R-:W3:Y:S04]  /*2a790*/  LDL.LU R5, [R1+0x334] ;  /* 0x0003340001057983 */ /* 0x000ee80000300800 */
[----:B------:R-:W3:Y:S04]  /*2a7a0*/  LDL.LU R6, [R1+0x338] ;  /* 0x0003380001067983 */ /* 0x000ee80000300800 */
[----:B0-----:R-:W3:Y:S04]  /*2a7b0*/  LDL.LU R7, [R1+0x33c] ;  /* 0x00033c0001077983 */ /* 0x001ee80000300800 */
[----:B------:R-:W2:Y:S04]  /*2a7c0*/  LDL.LU R40, [R1+0x18f0] ;  /* 0x0018f00001287983 */ /* 0x000ea80000300800 */
[----:B------:R-:W2:Y:S04]  /*2a7d0*/  LDL.LU R41, [R1+0x18ec] ;  /* 0x0018ec0001297983 */ /* 0x000ea80000300800 */
[----:B------:R0:W-:Y:S04]  /*2a7e0*/  STL.64 [R1+0x18c8], R52 ;  /* 0x0018c83401007387 */ /* 0x0001e80000100a00 */
[----:B------:R-:W4:Y:S04]  /*2a7f0*/  LDL.LU R20, [R1+0x220] ;  /* 0x0002200001147983 */ /* 0x000f280000300800 */
[----:B------:R-:W4:Y:S04]  /*2a800*/  LDL.LU R21, [R1+0x224] ;  /* 0x0002240001157983 */ /* 0x000f280000300800 */
[----:B------:R-:W4:Y:S04]  /*2a810*/  LDL.LU R22, [R1+0x228] ;  /* 0x0002280001167983 */ /* 0x000f280000300800 */
[----:B------:R-:W4:Y:S01]  /*2a820*/  LDL.LU R23, [R1+0x22c] ;  /* 0x00022c0001177983 */ /* 0x000f220000300800 */
[----:B0-----:R-:W-:-:S02]  /*2a830*/  IMAD.MOV.U32 R52, RZ, RZ, R61 ;  /* 0x000000ffff347224 */ /* 0x001fc400078e003d */
[----:B------:R-:W-:Y:S01]  /*2a840*/  IMAD.MOV.U32 R53, RZ, RZ, R46 ;  /* 0x000000ffff357224 */ /* 0x000fe200078e002e */
[C---:B--2---:R-:W-:Y:S08]  /*2a850*/  HMMA.16816.F32.BF16 R24, R12.reuse, R40, R56 ;  /* 0x000000280c18723c */ /* 0x044ff00000041838 */
[----:B---3--:R-:W-:Y:S01]  /*2a860*/  HMMA.16816.F32.BF16 R12, R12, R44, R4 ;  /* 0x0000002c0c0c723c */ /* 0x008fe20000041804 */
[----:B----4-:R-:W-:Y:S04]  /*2a870*/  STL.64 [R1+0x18d8], R22 ;  /* 0x0018d81601007387 */ /* 0x010fe80000100a00 */
[----:B------:R-:W-:Y:S04]  /*2a880*/  STL.64 [R1+0x18d0], R20 ;  /* 0x0018d01401007387 */ /* 0x000fe80000100a00 */
[----:B------:R-:W2:Y:S04]  /*2a890*/  LDL.LU R61, [R1+0x18e8] ;  /* 0x0018e800013d7983 */ /* 0x000ea80000300800 */
[----:B------:R0:W-:Y:S04]  /*2a8a0*/  STL.64 [R1+0x18e0], R52 ;  /* 0x0018e03401007387 */ /* 0x0001e80000100a00 */
[----:B0-----:R-:W3:Y:S04]  /*2a8b0*/  LDL.LU R52, [R1+0x320] ;  /* 0x0003200001347983 */ /* 0x001ee80000300800 */
[----:B------:R-:W3:Y:S04]  /*2a8c0*/  LDL.LU R53, [R1+0x324] ;  /* 0x0003240001357983 */ /* 0x000ee80000300800 */
[----:B------:R-:W3:Y:S04]  /*2a8d0*/  LDL.LU R54, [R1+0x328] ;  /* 0x0003280001367983 */ /* 0x000ee80000300800 */
[----:B------:R-:W3:Y:S04]  /*2a8e0*/  LDL.LU R55, [R1+0x32c] ;  /* 0x00032c0001377983 */ /* 0x000ee80000300800 */
[----:B------:R-:W4:Y:S04]  /*2a8f0*/  LDL.LU R20, [R1+0x230] ;  /* 0x0002300001147983 */ /* 0x000f280000300800 */
[----:B------:R-:W4:Y:S04]  /*2a900*/  LDL.LU R21, [R1+0x234] ;  /* 0x0002340001157983 */ /* 0x000f280000300800 */
[----:B------:R-:W4:Y:S04]  /*2a910*/  LDL.LU R22, [R1+0x238] ;  /* 0x0002380001167983 */ /* 0x000f280000300800 */
[----:B------:R-:W4:Y:S04]  /*2a920*/  LDL.LU R23, [R1+0x23c] ;  /* 0x00023c0001177983 */ /* 0x000f280000300800 */
[----:B------:R-:W2:Y:S04]  /*2a930*/  LDL.LU R28, [R1+0x210] ;  /* 0x00021000011c7983 */ /* 0x000ea80000300800 */
[----:B------:R-:W2:Y:S04]  /*2a940*/  LDL.LU R29, [R1+0x214] ;  /* 0x00021400011d7983 */ /* 0x000ea80000300800 */
[----:B------:R-:W2:Y:S04]  /*2a950*/  LDL.LU R30, [R1+0x218] ;  /* 0x00021800011e7983 */ /* 0x000ea80000300800 */
[----:B------:R-:W2:Y:S04]  /*2a960*/  LDL.LU R31, [R1+0x21c] ;  /* 0x00021c00011f7983 */ /* 0x000ea80000300800 */
[----:B------:R-:W-:Y:S04]  /*2a970*/  STL [R1+0x15f4], R47 ;  /* 0x0015f42f01007387 */ /* 0x000fe80000100800 */
[----:B------:R-:W-:Y:S04]  /*2a980*/  STL [R1+0x15f0], R38 ;  /* 0x0015f02601007387 */ /* 0x000fe80000100800 */
[----:B------:R-:W-:Y:S04]  /*2a990*/  STL [R1+0x15ec], R39 ;  /* 0x0015ec2701007387 */ /* 0x000fe80000100800 */
[----:B------:R0:W-:Y:S04]  /*2a9a0*/  STL.64 [R1+0x3e0], R24 ;  /* 0x0003e01801007387 */ /* 0x0001e80000100a00 */
[----:B------:R1:W-:Y:S04]  /*2a9b0*/  STL.64 [R1+0x3e8], R26 ;  /* 0x0003e81a01007387 */ /* 0x0003e80000100a00 */
[----:B------:R0:W-:Y:S04]  /*2a9c0*/  STL.64 [R1+0x270], R12 ;  /* 0x0002700c01007387 */ /* 0x0001e80000100a00 */
[----:B------:R-:W-:Y:S04]  /*2a9d0*/  STL.64 [R1+0x278], R14 ;  /* 0x0002780e01007387 */ /* 0x000fe80000100a00 */
[----:B------:R-:W2:Y:S04]  /*2a9e0*/  LDL.LU R56, [R1+0x200] ;  /* 0x0002000001387983 */ /* 0x000ea80000300800 */
[----:B------:R-:W2:Y:S04]  /*2a9f0*/  LDL.LU R57, [R1+0x204] ;  /* 0x0002040001397983 */ /* 0x000ea80000300800 */
[----:B------:R-:W2:Y:S04]  /*2aa00*/  LDL.LU R58, [R1+0x208] ;  /* 0x00020800013a7983 */ /* 0x000ea80000300800 */
[----:B------:R-:W2:Y:S01]  /*2aa10*/  LDL.LU R59, [R1+0x20c] ;  /* 0x00020c00013b7983 */ /* 0x000ea20000300800 */
[----:B------:R-:W-:-:S03]  /*2aa20*/  IMAD.MOV.U32 R4, RZ, RZ, R11 ;  /* 0x000000ffff047224 */ /* 0x000fc600078e000b */
[----:B0-----:R-:W2:Y:S04]  /*2aa30*/  LDL.LU R24, [R1+0x1f0] ;  /* 0x0001f00001187983 */ /* 0x001ea80000300800 */
[----:B------:R-:W2:Y:S04]  /*2aa40*/  LDL.LU R25, [R1+0x1f4] ;  /* 0x0001f40001197983 */ /* 0x000ea80000300800 */
[----:B-1----:R-:W2:Y:S04]  /*2aa50*/  LDL.LU R26, [R1+0x1f8] ;  /* 0x0001f800011a7983 */ /* 0x002ea80000300800 */
[----:B------:R-:W2:Y:S04]  /*2aa60*/  LDL.LU R27, [R1+0x1fc] ;  /* 0x0001fc00011b7983 */ /* 0x000ea80000300800 */
[----:B------:R-:W2:Y:S04]  /*2aa70*/  LDL R11, [R1+0x1350] ;  /* 0x00135000010b7983 */ /* 0x000ea80000100800 */
[----:B------:R-:W3:Y:S02]  /*2aa80*/  LDL.LU.64 R12, [R1+0x50] ;  /* 0x00005000010c7983 */ /* 0x000ee40000300a00 */
[----:B---3--:R-:W-:-:S15]  /*2aa90*/  HMMA.16816.F32.BF16 R52, R48, R12, R52 ;  /* 0x0000000c3034723c */ /* 0x008fde0000041834 */
[----:B------:R-:W-:-:S04]  /*2aaa0*/  NOP ;  /* 0x0000000000007918 */ /* 0x000fc80000000000 */
[----:B------:R0:W-:Y:S04]  /*2aab0*/  STL.64 [R1+0x3d0], R52 ;  /* 0x0003d03401007387 */ /* 0x0001e80000100a00 */
[----:B0-----:R-:W4:Y:S01]  /*2aac0*/  LDL.LU.64 R52, [R1+0x18e0] ;  /* 0x0018e00001347983 */ /* 0x001f220000300a00 */
[----:B------:R-:W-:Y:S02]  /*2aad0*/  IMAD.MOV.U32 R47, RZ, RZ, R54 ;  /* 0x000000ffff2f7224 */ /* 0x000fe400078e0036 */
[----:B------:R-:W-:-:S05]  /*2aae0*/  IMAD.MOV.U32 R38, RZ, RZ, R55 ;  /* 0x000000ffff267224 */ /* 0x000fca00078e0037 */
[----:B------:R-:W-:Y:S04]  /*2aaf0*/  STL [R1+0x1604], R38 ;  /* 0x0016042601007387 */ /* 0x000fe80000100800 */
[----:B------:R-:W-:Y:S01]  /*2ab00*/  STL [R1+0x1600], R47 ;  /* 0x0016002f01007387 */ /* 0x000fe20000100800 */
[----:B----4-:R-:W-:Y:S03]  /*2ab10*/  HMMA.16816.F32.BF16 R52, R48, R52, R20 ;  /* 0x000000343034723c */ /* 0x010fe60000041814 */
[----:B------:R-:W3:Y:S04]  /*2ab20*/  LDL.LU.64 R22, [R1+0x18d8] ;  /* 0x0018d80001167983 */ /* 0x000ee80000300a00 */
[----:B------:R-:W3:-:S12]  /*2ab30*/  LDL.LU.64 R20, [R1+0x18d0] ;  /* 0x0018d00001147983 */ /* 0x000ed80000300a00 */
[----:B------:R0:W-:Y:S04]  /*2ab40*/  STL.64 [R1+0x3c0], R52 ;  /* 0x0003c03401007387 */ /* 0x0001e80000100a00 */
[----:B------:R3:W-:Y:S04]  /*2ab50*/  STL.64 [R1+0x3c8], R54 ;  /* 0x0003c83601007387 */ /* 0x0007e80000100a00 */
[----:B0-----:R-:W3:Y:S01]  /*2ab60*/  LDL.LU.64 R52, [R1+0x18c8] ;  /* 0x0018c80001347983 */ /* 0x001ee20000300a00 */
[----:B------:R-:W-:Y:S02]  /*2ab70*/  IMAD.MOV.U32 R16, RZ, RZ, R43 ;  /* 0x000000ffff107224 */ /* 0x000fe400078e002b */
[----:B------:R-:W-:-:S07]  /*2ab80*/  IMAD.MOV.U32 R17, RZ, RZ, R42 ;  /* 0x000000ffff117224 */ /* 0x000fce00078e002a */
[----:B--2---:R-:W-:Y:S01]  /*2ab90*/  HMMA.16816.F32.BF16 R16, R48, R16, R28 ;  /* 0x000000103010723c */ /* 0x004fe2000004181c */
[----:B------:R-:W-:Y:S02]  /*2aba0*/  IMAD.MOV.U32 R32, RZ, RZ, R9 ;  /* 0x000000ffff207224 */ /* 0x000fe400078e0009 */
[----:B------:R-:W-:-:S07]  /*2abb0*/  IMAD.MOV.U32 R33, RZ, RZ, R8 ;  /* 0x000000ffff217224 */ /* 0x000fce00078e0008 */
[----:B------:R-:W-:Y:S09]  /*2abc0*/  HMMA.16816.F32.BF16 R32, R48, R32, R56 ;  /* 0x000000203020723c */ /* 0x000ff20000041838 */
[----:B------:R-:W-:Y:S01]  /*2abd0*/  MOV R39, R16 ;  /* 0x0000001000277202 */ /* 0x000fe20000000f00 */
[----:B------:R-:W-:-:S02]  /*2abe0*/  IMAD.MOV.U32 R46, RZ, RZ, R17 ;  /* 0x000000ffff2e7224 */ /* 0x000fc400078e0011 */
[----:B------:R-:W-:Y:S02]  /*2abf0*/  IMAD.MOV.U32 R42, RZ, RZ, R18 ;  /* 0x000000ffff2a7224 */ /* 0x000fe400078e0012 */
[----:B------:R-:W-:Y:S01]  /*2ac00*/  IMAD.MOV.U32 R43, RZ, RZ, R19 ;  /* 0x000000ffff2b7224 */ /* 0x000fe200078e0013 */
[----:B---3--:R-:W-:Y:S01]  /*2ac10*/  HMMA.16816.F32.BF16 R52, R48, R52, R20 ;  /* 0x000000343034723c */ /* 0x008fe20000041814 */
[----:B------:R-:W2:Y:S04]  /*2ac20*/  LDL.LU.64 R22, [R1+0x18c0] ;  /* 0x0018c00001167983 */ /* 0x000ea80000300a00 */
[----:B------:R-:W3:-:S14]  /*2ac30*/  LDL.LU.64 R20, [R1+0x18b8] ;  /* 0x0018b80001147983 */ /* 0x000edc0000300a00 */
[----:B------:R0:W-:Y:S01]  /*2ac40*/  STL.64 [R1+0x3b0], R52 ;  /* 0x0003b03401007387 */ /* 0x0001e20000100a00 */
[----:B------:R-:W-:Y:S02]  /*2ac50*/  IMAD.MOV.U32 R38, RZ, RZ, R54 ;  /* 0x000000ffff267224 */ /* 0x000fe400078e0036 */
[----:B------:R-:W-:Y:S01]  /*2ac60*/  IMAD.MOV.U32 R47, RZ, RZ, R55 ;  /* 0x000000ffff2f7224 */ /* 0x000fe200078e0037 */
[----:B0-----:R-:W4:Y:S04]  /*2ac70*/  LDL.LU R52, [R1+0x360] ;  /* 0x0003600001347983 */ /* 0x001f280000300800 */
[----:B------:R-:W4:Y:S04]  /*2ac80*/  LDL.LU R53, [R1+0x364] ;  /* 0x0003640001357983 */ /* 0x000f280000300800 */
[----:B------:R-:W4:Y:S04]  /*2ac90*/  LDL.LU R54, [R1+0x368] ;  /* 0x0003680001367983 */ /* 0x000f280000300800 */
[----:B------:R-:W4:Y:S04]  /*2aca0*/  LDL.LU R55, [R1+0x36c] ;  /* 0x00036c0001377983 */ /* 0x000f280000300800 */
[----:B------:R-:W2:Y:S04]  /*2acb0*/  LDL.LU.64 R30, [R1+0x18b0] ;  /* 0x0018b000011e7983 */ /* 0x000ea80000300a00 */
[----:B------:R-:W2:Y:S04]  /*2acc0*/  LDL.LU.64 R28, [R1+0x18a8] ;  /* 0x0018a800011c7983 */ /* 0x000ea80000300a00 */
[----:B------:R-:W2:Y:S04]  /*2acd0*/  LDL.LU R16, [R1+0x350] ;  /* 0x0003500001107983 */ /* 0x000ea80000300800 */
[----:B------:R-:W2:Y:S04]  /*2ace0*/  LDL.LU R17, [R1+0x354] ;  /* 0x0003540001117983 */ /* 0x000ea80000300800 */
[----:B------:R-:W2:Y:S04]  /*2acf0*/  LDL.LU R18, [R1+0x358] ;  /* 0x0003580001127983 */ /* 0x000ea80000300800 */
[----:B------:R-:W2:Y:S04]  /*2ad00*/  LDL.LU R19, [R1+0x35c] ;  /* 0x00035c0001137983 */ /* 0x000ea80000300800 */
[----:B------:R-:W-:Y:S04]  /*2ad10*/  STL [R1+0x15fc], R39 ;  /* 0x0015fc2701007387 */ /* 0x000fe80000100800 */
[----:B------:R-:W-:Y:S04]  /*2ad20*/  STL [R1+0x15f8], R46 ;  /* 0x0015f82e01007387 */ /* 0x000fe80000100800 */
[----:B------:R-:W2:Y:S04]  /*2ad30*/  LDL.LU.64 R58, [R1+0x18a0] ;  /* 0x0018a000013a7983 */ /* 0x000ea80000300a00 */
[----:B------:R-:W4:Y:S01]  /*2ad40*/  LDL.LU.64 R56, [R1+0x1898] ;  /* 0x0018980001387983 */ /* 0x000f220000300a00 */
[----:B------:R-:W-:-:S03]  /*2ad50*/  MOV R5, R10 ;  /* 0x0000000a00057202 */ /* 0x000fc60000000f00 */
[----:B------:R-:W0:Y:S04]  /*2ad60*/  LDSM.16.MT88.4 R8, [R11+UR5+0x5000] ;  /* 0x005000050b08783b */ /* 0x000e280008004200 */
[C---:B------:R-:W-:Y:S01]  /*2ad70*/  HMMA.16816.F32.BF16 R4, R48.reuse, R4, R24 ;  /* 0x000000043004723c */ /* 0x040fe20000041818 */
[----:B------:R1:W-:Y:S04]  /*2ad80*/  STL.64 [R1+0x390], R32 ;  /* 0x0003902001007387 */ /* 0x0003e80000100a00 */
[----:B------:R1:W-:Y:S04]  /*2ad90*/  STL.64 [R1+0x398], R34 ;  /* 0x0003982201007387 */ /* 0x0003e80000100a00 */
[----:B-1----:R-:W2:Y:S04]  /*2ada0*/  LDL.LU R32, [R1+0x340] ;  /* 0x0003400001207983 */ /* 0x002ea80000300800 */
[----:B------:R-:W2:Y:S04]  /*2adb0*/  LDL.LU R33, [R1+0x344] ;  /* 0x0003440001217983 */ /* 0x000ea80000300800 */
[----:B------:R-:W2:Y:S04]  /*2adc0*/  LDL.LU R34, [R1+0x348] ;  /* 0x0003480001227983 */ /* 0x000ea80000300800 */
[----:B------:R-:W2:Y:S04]  /*2add0*/  LDL.LU R35, [R1+0x34c] ;  /* 0x00034c0001237983 */ /* 0x000ea80000300800 */
[----:B------:R-:W3:Y:S04]  /*2ade0*/  LDL.LU R24, [R1+0x310] ;  /* 0x0003100001187983 */ /* 0x000ee80000300800 */
[----:B------:R1:W-:Y:S04]  /*2adf0*/  STL.64 [R1+0x380], R4 ;  /* 0x0003800401007387 */ /* 0x0003e80000100a00 */
[----:B------:R0:W-:Y:S04]  /*2ae00*/  STL.64 [R1+0x388], R6 ;  /* 0x0003880601007387 */ /* 0x0001e80000100a00 */
[----:B------:R-:W3:Y:S04]  /*2ae10*/  LDL.LU R25, [R1+0x314] ;  /* 0x0003140001197983 */ /* 0x000ee80000300800 */
[----:B------:R-:W3:Y:S04]  /*2ae20*/  LDL.LU R26, [R1+0x318] ;  /* 0x00031800011a7983 */ /* 0x000ee80000300800 */
[----:B------:R-:W3:Y:S04]  /*2ae30*/  LDL.LU R27, [R1+0x31c] ;  /* 0x00031c00011b7983 */ /* 0x000ee80000300800 */
[----:B-1----:R-:W3:Y:S04]  /*2ae40*/  LDL.LU R4, [R1+0x300] ;  /* 0x0003000001047983 */ /* 0x002ee80000300800 */
[----:B------:R-:W3:Y:S04]  /*2ae50*/  LDL.LU R5, [R1+0x304] ;  /* 0x0003040001057983 */ /* 0x000ee80000300800 */
[----:B0-----:R-:W3:Y:S04]  /*2ae60*/  LDL.LU R6, [R1+0x308] ;  /* 0x0003080001067983 */ /* 0x001ee80000300800 */
[----:B------:R-:W3:Y:S04]  /*2ae70*/  LDL.LU R7, [R1+0x30c] ;  /* 0x00030c0001077983 */ /* 0x000ee80000300800 */
[----:B------:R-:W-:Y:S04]  /*2ae80*/  STL.64 [R1+0x1798], R10 ;  /* 0x0017980a01007387 */ /* 0x000fe80000100a00 */
[----:B------:R0:W-:Y:S04]  /*2ae90*/  STL.64 [R1+0x1790], R8 ;  /* 0x0017900801007387 */ /* 0x0001e80000100a00 */
[----:B0-----:R-:W3:Y:S04]  /*2aea0*/  LDL.LU R8, [R1+0x1e0] ;  /* 0x0001e00001087983 */ /* 0x001ee80000300800 */
[----:B------:R-:W3:Y:S04]  /*2aeb0*/  LDL.LU R9, [R1+0x1e4] ;  /* 0x0001e40001097983 */ /* 0x000ee80000300800 */
[----:B------:R-:W3:Y:S04]  /*2aec0*/  LDL.LU R10, [R1+0x1e8] ;  /* 0x0001e800010a7983 */ /* 0x000ee80000300800 */
[----:B------:R-:W3:Y:S01]  /*2aed0*/  LDL.LU R11, [R1+0x1ec] ;  /* 0x0001ec00010b7983 */ /* 0x000ee20000300800 */
[----:B----4-:R-:W-:-:S15]  /*2aee0*/  HMMA.16816.F32.BF16 R52, R48, R56, R52 ;  /* 0x000000383034723c */ /* 0x010fde0000041834 */
[----:B------:R-:W-:-:S04]  /*2aef0*/  NOP ;  /* 0x0000000000007918 */ /* 0x000fc80000000000 */
[----:B------:R-:W-:Y:S04]  /*2af00*/  STL.64 [R1+0x370], R52 ;  /* 0x0003703401007387 */ /* 0x000fe80000100a00 */
[----:B------:R0:W-:Y:S04]  /*2af10*/  STL.64 [R1+0x378], R54 ;  /* 0x0003783601007387 */ /* 0x0001e80000100a00 */
[----:B0-----:R-:W4:Y:S04]  /*2af20*/  LDL.LU.64 R54, [R1+0x1890] ;  /* 0x0018900001367983 */ /* 0x001f280000300a00 */
[----:B------:R-:W3:Y:S04]  /*2af30*/  LDL.LU.64 R52, [R1+0x1888] ;  /* 0x0018880001347983 */ /* 0x000ee80000300a00 */
[----:B--2---:R-:W-:Y:S04]  /*2af40*/  STL.64 [R1+0x17f0], R58 ;  /* 0x0017f03a01007387 */ /* 0x004fe80000100a00 */
[----:B------:R0:W-:Y:S04]  /*2af50*/  STL.64 [R1+0x17e8], R56 ;  /* 0x0017e83801007387 */ /* 0x0001e80000100a00 */
[----:B0-----:R-:W2:Y:S04]  /*2af60*/  LDL.LU R56, [R1+0x240] ;  /* 0x0002400001387983 */ /* 0x001ea80000300800 */
[----:B------:R-:W2:Y:S04]  /*2af70*/  LDL.LU R57, [R1+0x244] ;  /* 0x0002440001397983 */ /* 0x000ea80000300800 */
[----:B------:R-:W2:Y:S04]  /*2af80*/  LDL.LU R58, [R1+0x248] ;  /* 0x00024800013a7983 */ /* 0x000ea80000300800 */
[----:B------:R-:W2:Y:S01]  /*2af90*/  LDL.LU R59, [R1+0x24c] ;  /* 0x00024c00013b7983 */ /* 0x000ea20000300800 */
[----:B---3--:R-:W-:-:S15]  /*2afa0*/  HMMA.16816.F32.BF16 R16, R48, R52, R16 ;  /* 0x000000343010723c */ /* 0x008fde0000041810 */
[----:B------:R-:W-:-:S04]  /*2afb0*/  NOP ;  /* 0x0000000000007918 */ /* 0x000fc80000000000 */
[----:B------:R-:W-:Y:S04]  /*2afc0*/  STL.64 [R1+0x360], R16 ;  /* 0x0003601001007387 */ /* 0x000fe80000100a00 */
[----:B------:R0:W-:Y:S04]  /*2afd0*/  STL.64 [R1+0x368], R18 ;  /* 0x0003681201007387 */ /* 0x0001e80000100a00 */
[----:B0-----:R-:W3:Y:S04]  /*2afe0*/  LDL.LU.64 R18, [R1+0x1880] ;  /* 0x0018800001127983 */ /* 0x001ee80000300a00 */
[----:B------:R-:W2:Y:S01]  /*2aff0*/  LDL.LU.64 R16, [R1+0x1878] ;  /* 0x0018780001107983 */ /* 0x000ea20000300a00 */
[C---:B------:R-:W-:Y:S03]  /*2b000*/  HMMA.16816.F32.BF16 R24, R48.reuse, R20, R24 ;  /* 0x000000143018723c */ /* 0x040fe60000041818 */
[----:B----4-:R-:W-:Y:S04]  /*2b010*/  STL.64 [R1+0x17e0], R54 ;  /* 0x0017e03601007387 */ /* 0x010fe80000100a00 */
[----:B------:R0:W-:Y:S04]  /*2b020*/  STL.64 [R1+0x17d8], R52 ;  /* 0x0017d83401007387 */ /* 0x0001e80000100a00 */
[----:B0-----:R-:W4:Y:S04]  /*2b030*/  LDL.LU R52, [R1+0x250] ;  /* 0x0002500001347983 */ /* 0x001f280000300800 */
[----:B------:R-:W4:Y:S04]  /*2b040*/  LDL.LU R53, [R1+0x254] ;  /* 0x0002540001357983 */ /* 0x000f280000300800 */
[----:B------:R-:W4:Y:S04]  /*2b050*/  LDL.LU R54, [R1+0x258] ;  /* 0x0002580001367983 */ /* 0x000f280000300800 */
[----:B------:R-:W4:Y:S01]  /*2b060*/  LDL.LU R55, [R1+0x25c] ;  /* 0x00025c0001377983 */ /* 0x000f220000300800 */
[----:B--2---:R-:W-:-:S15]  /*2b070*/  HMMA.16816.F32.BF16 R32, R48, R16, R32 ;  /* 0x000000103020723c */ /* 0x004fde0000041820 */
[----:B------:R-:W-:-:S04]  /*2b080*/  NOP ;  /* 0x0000000000007918 */ /* 0x000fc80000000000 */
[----:B------:R-:W-:Y:S04]  /*2b090*/  STL.64 [R1+0x350], R32 ;  /* 0x0003502001007387 */ /* 0x000fe80000100a00 */
[----:B------:R0:W-:Y:S04]  /*2b0a0*/  STL.64 [R1+0x358], R34 ;  /* 0x0003582201007387 */ /* 0x0001e80000100a00 */
[----:B0-----:R-:W2:Y:S04]  /*2b0b0*/  LDL.LU.64 R34, [R1+0x1870] ;  /* 0x0018700001227983 */ /* 0x001ea80000300a00 */
[----:B------:R-:W2:Y:S04]  /*2b0c0*/  LDL.LU.64 R32, [R1+0x1868] ;  /* 0x0018680001207983 */ /* 0x000ea80000300a00 */
[----:B---3--:R-:W-:Y:S04]  /*2b0d0*/  STL.64 [R1+0x17d0], R18 ;  /* 0x0017d01201007387 */ /* 0x008fe80000100a00 */
[----:B------:R0:W-:Y:S04]  /*2b0e0*/  STL.64 [R1+0x17c8], R16 ;  /* 0x0017c81001007387 */ /* 0x0001e80000100a00 */
[----:B0-----:R-:W2:Y:S04]  /*2b0f0*/  LDL.LU R16, [R1+0x260] ;  /* 0x0002600001107983 */ /* 0x001ea80000300800 */
[----:B------:R-:W2:Y:S04]  /*2b100*/  LDL.LU R17, [R1+0x264] ;  /* 0x0002640001117983 */ /* 0x000ea80000300800 */
[----:B------:R-:W2:Y:S04]  /*2b110*/  LDL.LU R18, [R1+0x268] ;  /* 0x0002680001127983 */ /* 0x000ea80000300800 */
[----:B------:R-:W2:Y:S04]  /*2b120*/  LDL.LU R19, [R1+0x26c] ;  /* 0x00026c0001137983 */ /* 0x000ea80000300800 */
[----:B------:R-:W-:Y:S04]  /*2b130*/  STL.64 [R1+0x340], R24 ;  /* 0x0003401801007387 */ /* 0x000fe80000100a00 */
[----:B------:R0:W-:Y:S04]  /*2b140*/  STL.64 [R1+0x348], R26 ;  /* 0x0003481a01007387 */ /* 0x0001e80000100a00 */
[----:B0-----:R-:W3:Y:S04]  /*2b150*/  LDL.LU.64 R26, [R1+0x1860] ;  /* 0x00186000011a7983 */ /* 0x001ee80000300a00 */
[----:B------:R-:W3:Y:S04]  /*2b160*/  LDL.LU.64 R24, [R1+0x1858] ;  /* 0x0018580001187983 */ /* 0x000ee80000300a00 */
[----:B------:R-:W-:Y:S04]  /*2b170*/  STL.64 [R1+0x17c0], R22 ;  /* 0x0017c01601007387 */ /* 0x000fe80000100a00 */
[----:B------:R0:W-:Y:S04]  /*2b180*/  STL.64 [R1+0x17b8], R20 ;  /* 0x0017b81401007387 */ /* 0x0001e80000100a00 */
[----:B0-----:R-:W4:Y:S04]  /*2b190*/  LDL.LU R20, [R1+0x2f0] ;  /* 0x0002f00001147983 */ /* 0x001f280000300800 */
[----:B------:R-:W4:Y:S04]  /*2b1a0*/  LDL.LU R21, [R1+0x2f4] ;  /* 0x0002f40001157983 */ /* 0x000f280000300800 */
[----:B------:R-:W4:Y:S04]  /*2b1b0*/  LDL.LU R22, [R1+0x2f8] ;  /* 0x0002f80001167983 */ /* 0x000f280000300800 */
[----:B------:R-:W4:Y:S01]  /*2b1c0*/  LDL.LU R23, [R1+0x2fc] ;  /* 0x0002fc0001177983 */ /* 0x000f220000300800 */
[C---:B--2---:R-:W-:Y:S08]  /*2b1d0*/  HMMA.16816.F32.BF16 R16, R48.reuse, R32, R16 ;  /* 0x000000203010723c */ /* 0x044ff00000041810 */
[C---:B---3--:R-:W-:Y:S08]  /*2b1e0*/  HMMA.16816.F32.BF16 R4, R48.reuse, R24, R4 ;  /* 0x000000183004723c */ /* 0x048ff00000041804 */
[C---:B----4-:R-:W-:Y:S11]  /*2b1f0*/  HMMA.16816.F32.BF16 R20, R48.reuse, R28, R20 ;  /* 0x0000001c3014723c */ /* 0x050ff60000041814 */
[----:B------:R-:W-:Y:S04]  /*2b200*/  STL.64 [R1+0x330], R4 ;  /* 0x0003300401007387 */ /* 0x000fe80000100a00 */
[----:B------:R0:W-:Y:S04]  /*2b210*/  STL.64 [R1+0x338], R6 ;  /* 0x0003380601007387 */ /* 0x0001e80000100a00 */
[----:B0-----:R-:W2:Y:S04]  /*2b220*/  LDL.LU.64 R6, [R1+0x1850] ;  /* 0x0018500001067983 */ /* 0x001ea80000300a00 */
[----:B------:R-:W2:Y:S04]  /*2b230*/  LDL.LU.64 R4, [R1+0x1848] ;  /* 0x0018480001047983 */ /* 0x000ea80000300a00 */
[----:B------:R-:W-:Y:S04]  /*2b240*/  STL.64 [R1+0x1800], R26 ;  /* 0x0018001a01007387 */ /* 0x000fe80000100a00 */
        /* <DEDUP_REMOVED lines=8> */
[----:B------:R0:W-:Y:S02]  /*2b2d0*/  STL.64 [R1+0x318], R18 ;  /* 0x0003181201007387 */ /* 0x0001e40000100a00 */
[----:B0-----:R-:W-:Y:S02]  /*2b2e0*/  HMMA.16816.F32.BF16 R16, R48, R36, R52 ;  /* 0x000000243010723c */ /* 0x001fe40000041834 */
[----:B------:R-:W-:Y:S04]  /*2b2f0*/  STL [R1+0x1840], R38 ;  /* 0x0018402601007387 */ /* 0x000fe80000100800 */
[----:B------:R-:W-:-:S13]  /*2b300*/  STL.64 [R1+0x1838], R36 ;  /* 0x0018382401007387 */ /* 0x000fda0000100a00 */
        /* <DEDUP_REMOVED lines=8> */
[----:B------:R-:W2:-:S15]  /*2b390*/  LDL.LU R8, [R1+0x1d0] ;  /* 0x0001d00001087983 */ /* 0x000e9e0000300800 */
[----:B------:R-:W-:Y:S02]  /*2b3a0*/  NOP ;  /* 0x0000000000007918 */ /* 0x000fe40000000000 */
[----:B------:R0:W-:Y:S04]  /*2b3b0*/  STL.64 [R1+0x260], R16 ;  /* 0x0002601001007387 */ /* 0x0001e80000100a00 */
[----:B------:R-:W-:Y:S04]  /*2b3c0*/  STL.64 [R1+0x268], R18 ;  /* 0x0002681201007387 */ /* 0x000fe80000100a00 */
[----:B------:R-:W2:Y:S04]  /*2b3d0*/  LDL.LU R9, [R1+0x1d4] ;  /* 0x0001d40001097983 */ /* 0x000ea80000300800 */
[----:B------:R-:W2:Y:S04]  /*2b3e0*/  LDL.LU R10, [R1+0x1d8] ;  /* 0x0001d800010a7983 */ /* 0x000ea80000300800 */
[----:B------:R-:W2:Y:S04]  /*2b3f0*/  LDL.LU R11, [R1+0x1dc] ;  /* 0x0001dc00010b7983 */ /* 0x000ea80000300800 */
[----:B0-----:R-:W3:Y:S04]  /*2b400*/  LDL.LU.64 R16, [R1+0x40] ;  /* 0x0000400001107983 */ /* 0x001ee80000300a00 */
[----:B------:R-:W4:Y:S04]  /*2b410*/  LDL.LU R20, [R1+0x1b0] ;  /* 0x0001b00001147983 */ /* 0x000f280000300800 */
[----:B------:R-:W4:Y:S04]  /*2b420*/  LDL.LU R21, [R1+0x1b4] ;  /* 0x0001b40001157983 */ /* 0x000f280000300800 */
[----:B------:R-:W4:Y:S04]  /*2b430*/  LDL.LU R22, [R1+0x1b8] ;  /* 0x0001b80001167983 */ /* 0x000f280000300800 */
[----:B------:R-:W4:Y:S04]  /*2b440*/  LDL.LU R23, [R1+0x1bc] ;  /* 0x0001bc0001177983 */ /* 0x000f280000300800 */
[----:B------:R-:W4:Y:S04]  /*2b450*/  LDL.LU.64 R36, [R1+0x30] ;  /* 0x0000300001247983 */ /* 0x000f280000300a00 */
        /* <DEDUP_REMOVED lines=8> */
[----:B------:R-:W3:Y:S04]  /*2b4e0*/  LDL.LU.64 R32, [R1+0x20] ;  /* 0x0000200001207983 */ /* 0x000ee80000300a00 */
[----:B------:R-:W3:Y:S04]  /*2b4f0*/  LDL.LU R48, [R1+0x190] ;  /* 0x0001900001307983 */ /* 0x000ee80000300800 */
[----:B------:R-:W3:Y:S04]  /*2b500*/  LDL.LU R49, [R1+0x194] ;  /* 0x0001940001317983 */ /* 0x000ee80000300800 */
[----:B------:R-:W3:Y:S04]  /*2b510*/  LDL.LU R50, [R1+0x198] ;  /* 0x0001980001327983 */ /* 0x000ee80000300800 */
[----:B------:R-:W3:Y:S04]  /*2b520*/  LDL.LU R51, [R1+0x19c] ;  /* 0x00019c0001337983 */ /* 0x000ee80000300800 */
[----:B------:R-:W3:Y:S04]  /*2b530*/  LDL.LU.64 R28, [R1+0x10] ;  /* 0x00001000011c7983 */ /* 0x000ee80000300a00 */
[----:B------:R-:W3:Y:S04]  /*2b540*/  LDL.LU.64 R56, [R1] ;  /* 0x0000000001387983 */ /* 0x000ee80000300a00 */
[----:B------:R-:W3:Y:S04]  /*2b550*/  LDL.LU R52, [R1+0x170] ;  /* 0x0001700001347983 */ /* 0x000ee80000300800 */
[----:B------:R-:W3:Y:S04]  /*2b560*/  LDL.LU R53, [R1+0x174] ;  /* 0x0001740001357983 */ /* 0x000ee80000300800 */
[----:B------:R-:W3:Y:S04]  /*2b570*/  LDL.LU R54, [R1+0x178] ;  /* 0x0001780001367983 */ /* 0x000ee80000300800 */
[----:B------:R-:W3:Y:S04]  /*2b580*/  LDL.LU R55, [R1+0x17c] ;  /* 0x00017c0001377983 */ /* 0x000ee80000300800 */
[----:B------:R-:W-:Y:S04]  /*2b590*/  STL [R1+0x17a8], R47 ;  /* 0x0017a82f01007387 */ /* 0x000fe80000100800 */
[----:B------:R0:W-:Y:S04]  /*2b5a0*/  STL.64 [R1+0x17a0], R44 ;  /* 0x0017a02c01007387 */ /* 0x0001e80000100a00 */
[----:B0-----:R-:W3:Y:S04]  /*2b5b0*/  LDL.LU R44, [R1+0x1c0] ;  /* 0x0001c000012c7983 */ /* 0x001ee80000300800 */
[----:B------:R-:W3:Y:S04]  /*2b5c0*/  LDL.LU R45, [R1+0x1c4] ;  /* 0x0001c400012d7983 */ /* 0x000ee80000300800 */
[----:B------:R-:W3:Y:S04]  /*2b5d0*/  LDL.LU R46, [R1+0x1c8] ;  /* 0x0001c800012e7983 */ /* 0x000ee80000300800 */
[----:B------:R-:W3:Y:S01]  /*2b5e0*/  LDL.LU R47, [R1+0x1cc] ;  /* 0x0001cc00012f7983 */ /* 0x000ee20000300800 */
[----:B------:R-:W-:Y:S01]  /*2b5f0*/  IMAD.MOV.U32 R19, RZ, RZ, R61 ;  /* 0x000000ffff137224 */ /* 0x000fe200078e003d */
[C---:B--2---:R-:W-:Y:S08]  /*2b600*/  HMMA.16816.F32.BF16 R8, R4.reuse, R12, R8 ;  /* 0x0000000c0408723c */ /* 0x044ff00000041808 */
[C---:B----4-:R-:W-:Y:S11]  /*2b610*/  HMMA.16816.F32.BF16 R20, R4.reuse, R36, R20 ;  /* 0x000000240414723c */ /* 0x050ff60000041814 */
[----:B------:R-:W-:Y:S01]  /*2b620*/  STL.64 [R1+0x250], R8 ;  /* 0x0002500801007387 */ /* 0x000fe20000100a00 */
[C---:B---3--:R-:W-:Y:S03]  /*2b630*/  HMMA.16816.F32.BF16 R40, R4.reuse, R32, R40 ;  /* 0x000000200428723c */ /* 0x048fe60000041828 */
[----:B------:R0:W-:Y:S04]  /*2b640*/  STL.64 [R1+0x258], R10 ;  /* 0x0002580a01007387 */ /* 0x0001e80000100a00 */
[----:B------:R-:W2:Y:S01]  /*2b650*/  LDL R15, [R1+0x740] ;  /* 0x00074000010f7983 */ /* 0x000ea20000100800 */
[C---:B------:R-:W-:Y:S08]  /*2b660*/  HMMA.16816.F32.BF16 R48, R4.reuse, R28, R48 ;  /* 0x0000001c0430723c */ /* 0x040ff00000041830 */
[----:B------:R-:W-:Y:S01]  /*2b670*/  HMMA.16816.F32.BF16 R44, R4, R16, R44 ;  /* 0x00000010042c723c */ /* 0x000fe2000004182c */
[----:B0-----:R-:W-:Y:S01]  /*2b680*/  IMAD.MOV.U32 R11, RZ, RZ, R16 ;  /* 0x000000ffff0b7224 */ /* 0x001fe200078e0010 */
[----:B------:R-:W-:Y:S01]  /*2b690*/  MOV R10, R17 ;  /* 0x00000011000a7202 */ /* 0x000fe20000000f00 */
[----:B------:R-:W-:-:S05]  /*2b6a0*/  IMAD.MOV.U32 R39, RZ, RZ, R37 ;  /* 0x000000ffff277224 */ /* 0x000fca00078e0025 */
[----:B------:R-:W-:Y:S01]  /*2b6b0*/  HMMA.16816.F32.BF16 R24, R4, R56, R24 ;  /* 0x000000380418723c */ /* 0x000fe20000041818 */
[----:B------:R-:W-:-:S10]  /*2b6c0*/  IMAD.MOV.U32 R61, RZ, RZ, R23 ;  /* 0x000000ffff3d7224 */ /* 0x000fd400078e0017 */
[----:B------:R0:W-:Y:S04]  /*2b6d0*/  STL.64 [R1+0x240], R44 ;  /* 0x0002402c01007387 */ /* 0x0001e80000100a00 */
[----:B------:R1:W-:Y:S04]  /*2b6e0*/  STL.64 [R1+0x248], R46 ;  /* 0x0002482e01007387 */ /* 0x0003e80000100a00 */
[----:B------:R-:W3:Y:S04]  /*2b6f0*/  LDL.LU R16, [R1+0x520] ;  /* 0x0005200001107983 */ /* 0x000ee80000300800 */
[----:B------:R-:W3:Y:S04]  /*2b700*/  LDL.LU R17, [R1+0x524] ;  /* 0x0005240001117983 */ /* 0x000ee80000300800 */
[----:B------:R-:W3:Y:S04]  /*2b710*/  LDL.LU R18, [R1+0x528] ;  /* 0x0005280001127983 */ /* 0x000ee80000300800 */
[----:B------:R-:W4:Y:S01]  /*2b720*/  LDL.LU R38, [R1+0x1840] ;  /* 0x0018400001267983 */ /* 0x000f220000300800 */
[----:B0-----:R-:W-:-:S03]  /*2b730*/  IMAD.MOV.U32 R44, RZ, RZ, R36 ;  /* 0x000000ffff2c7224 */ /* 0x001fc600078e0024 */
[----:B------:R-:W3:Y:S04]  /*2b740*/  LDL.LU.64 R36, [R1+0x1838] ;  /* 0x0018380001247983 */ /* 0x000ee80000300a00 */
[----:B------:R0:W-:Y:S04]  /*2b750*/  STL.64 [R1+0x230], R20 ;  /* 0x0002301401007387 */ /* 0x0001e80000100a00 */
[----:B------:R0:W-:Y:S01]  /*2b760*/  STL [R1+0x238], R22 ;  /* 0x0002381601007387 */ /* 0x0001e20000100800 */
[----:B-1----:R-:W-:Y:S02]  /*2b770*/  IMAD.MOV.U32 R46, RZ, RZ, R32 ;  /* 0x000000ffff2e7224 */ /* 0x002fe400078e0020 */
[----:B------:R-:W-:Y:S01]  /*2b780*/  IMAD.MOV.U32 R45, RZ, RZ, R33 ;  /* 0x000000ffff2d7224 */ /* 0x000fe200078e0021 */
[----:B0-----:R-:W3:Y:S04]  /*2b790*/  LDL.LU R20, [R1+0x510] ;  /* 0x0005100001147983 */ /* 0x001ee80000300800 */
[----:B------:R-:W3:Y:S04]  /*2b7a0*/  LDL.LU R21, [R1+0x514] ;  /* 0x0005140001157983 */ /* 0x000ee80000300800 */
[----:B------:R-:W3:Y:S04]  /*2b7b0*/  LDL.LU R22, [R1+0x518] ;  /* 0x0005180001167983 */ /* 0x000ee80000300800 */
[----:B------:R-:W3:Y:S04]  /*2b7c0*/  LDL.LU R23, [R1+0x51c] ;  /* 0x00051c0001177983 */ /* 0x000ee80000300800 */
[----:B------:R-:W-:Y:S04]  /*2b7d0*/  STL [R1+0x15c0], R61 ;  /* 0x0015c03d01007387 */ /* 0x000fe80000100800 */
[----:B------:R-:W-:Y:S04]  /*2b7e0*/  STL.64 [R1+0x220], R40 ;  /* 0x0002202801007387 */ /* 0x000fe80000100a00 */
[----:B------:R0:W-:Y:S01]  /*2b7f0*/  STL.64 [R1+0x228], R42 ;  /* 0x0002282a01007387 */ /* 0x0001e20000100a00 */
[----:B------:R-:W-:-:S03]  /*2b800*/  IMAD.MOV.U32 R47, RZ, RZ, R29 ;  /* 0x000000ffff2f7224 */ /* 0x000fc600078e001d */
[----:B0-----:R-:W3:Y:S04]  /*2b810*/  LDL.LU.64 R42, [R1+0x1830] ;  /* 0x00183000012a7983 */ /* 0x001ee80000300a00 */
[----:B------:R-:W3:Y:S04]  /*2b820*/  LDL.LU.64 R40, [R1+0x1828] ;  /* 0x0018280001287983 */ /* 0x000ee80000300a00 */
[----:B------:R-:W3:Y:S04]  /*2b830*/  LDL.LU.64 R34, [R1+0x1820] ;  /* 0x0018200001227983 */ /* 0x000ee80000300a00 */
[----:B------:R-:W3:Y:S04]  /*2b840*/  LDL.LU.64 R32, [R1+0x1818] ;  /* 0x0018180001207983 */ /* 0x000ee80000300a00 */
[----:B------:R0:W-:Y:S04]  /*2b850*/  STL.64 [R1+0x210], R48 ;  /* 0x0002103001007387 */ /* 0x0001e80000100a00 */
[----:B------:R1:W-:Y:S04]  /*2b860*/  STL.64 [R1+0x218], R50 ;  /* 0x0002183201007387 */ /* 0x0003e80000100a00 */
[----:B------:R-:W3:Y:S01]  /*2b870*/  LDL.LU.64 R30, [R1+0x1810] ;  /* 0x00181000011e7983 */ /* 0x000ee20000300a00 */
[----:B0-----:R-:W-:-:S03]  /*2b880*/  MOV R48, R28 ;  /* 0x0000001c00307202 */ /* 0x001fc60000000f00 */
[----:B------:R-:W3:Y:S04]  /*2b890*/  LDL.LU.64 R28, [R1+0x1808] ;  /* 0x00180800011c7983 */ /* 0x000ee80000300a00 */
[----:B------:R-:W-:Y:S04]  /*2b8a0*/  STL.64 [R1+0x200], R24 ;  /* 0x0002001801007387 */ /* 0x000fe80000100a00 */
[----:B------:R0:W-:Y:S01]  /*2b8b0*/  STL.64 [R1+0x208], R26 ;  /* 0x0002081a01007387 */ /* 0x0001e20000100a00 */
[----:B-1----:R-:W-:Y:S02]  /*2b8c0*/  IMAD.MOV.U32 R50, RZ, RZ, R56 ;  /* 0x000000ffff327224 */ /* 0x002fe400078e0038 */
[----:B------:R-:W-:Y:S01]  /*2b8d0*/  IMAD.MOV.U32 R49, RZ, RZ, R57 ;  /* 0x000000ffff317224 */ /* 0x000fe200078e0039 */
[----:B0-----:R-:W3:Y:S04]  /*2b8e0*/  LDL.LU.64 R26, [R1+0x1800] ;  /* 0x00180000011a7983 */ /* 0x001ee80000300a00 */
[----:B------:R-:W3:Y:S04]  /*2b8f0*/  LDL.LU.64 R24, [R1+0x17f8] ;  /* 0x0017f80001187983 */ /* 0x000ee80000300a00 */
[----:B------:R-:W3:Y:S04]  /*2b900*/  LDL.LU.64 R58, [R1+0x17f0] ;  /* 0x0017f000013a7983 */ /* 0x000ee80000300a00 */
[----:B------:R-:W3:Y:S01]  /*2b910*/  LDL.LU.64 R56, [R1+0x17e8] ;  /* 0x0017e80001387983 */ /* 0x000ee20000300a00 */
[----:B------:R-:W-:-:S02]  /*2b920*/  IMAD.MOV.U32 R9, RZ, RZ, R12 ;  /* 0x000000ffff097224 */ /* 0x000fc400078e000c */
[----:B------:R-:W-:Y:S02]  /*2b930*/  IMAD.MOV.U32 R8, RZ, RZ, R13 ;  /* 0x000000ffff087224 */ /* 0x000fe400078e000d */
[----:B--2---:R-:W0:Y:S01]  /*2b940*/  LDSM.16.MT88.4 R12, [R15+UR5+0x5800] ;  /* 0x005800050f0c783b */ /* 0x004e220008004200 */
[----:B---3--:R-:W-:-:S15]  /*2b950*/  HMMA.16816.F32.BF16 R52, R4, R56, R52 ;  /* 0x000000380434723c */ /* 0x008fde0000041834 */
[----:B------:R-:W-:-:S04]  /*2b960*/  NOP ;  /* 0x0000000000007918 */ /* 0x000fc80000000000 */
[----:B------:R-:W-:Y:S04]  /*2b970*/  STL.64 [R1+0x1f0], R52 ;  /* 0x0001f03401007387 */ /* 0x000fe80000100a00 */
[----:B------:R1:W-:Y:S04]  /*2b980*/  STL.64 [R1+0x1f8], R54 ;  /* 0x0001f83601007387 */ /* 0x0003e80000100a00 */
[----:B-1----:R-:W2:Y:S04]  /*2b990*/  LDL.LU.64 R54, [R1+0x17e0] ;  /* 0x0017e00001367983 */ /* 0x002ea80000300a00 */
[----:B------:R-:W3:Y:S04]  /*2b9a0*/  LDL.LU.64 R52, [R1+0x17d8] ;  /* 0x0017d80001347983 */ /* 0x000ee80000300a00 */
[----:B------:R-:W-:Y:S04]  /*2b9b0*/  STL.64 [R1+0x1700], R58 ;  /* 0x0017003a01007387 */ /* 0x000fe80000100a00 */
[----:B------:R1:W-:Y:S04]  /*2b9c0*/  STL.64 [R1+0x16f8], R56 ;  /* 0x0016f83801007387 */ /* 0x0003e80000100a00 */
[----:B-1----:R-:W2:Y:S04]  /*2b9d0*/  LDL.LU R56, [R1+0x4e0] ;  /* 0x0004e00001387983 */ /* 0x002ea80000300800 */
[----:B------:R-:W2:Y:S04]  /*2b9e0*/  LDL.LU R57, [R1+0x4e4] ;  /* 0x0004e40001397983 */ /* 0x000ea80000300800 */
[----:B------:R-:W2:Y:S04]  /*2b9f0*/  LDL.LU R58, [R1+0x4e8] ;  /* 0x0004e800013a7983 */ /* 0x000ea80000300800 */
[----:B------:R-:W2:Y:S04]  /*2ba00*/  LDL.LU R59, [R1+0x4ec] ;  /* 0x0004ec00013b7983 */ /* 0x000ea80000300800 */
[----:B0-----:R-:W-:Y:S04]  /*2ba10*/  STL.64 [R1+0x16b0], R14 ;  /* 0x0016b00e01007387 */ /* 0x001fe80000100a00 */
[----:B------:R0:W-:Y:S04]  /*2ba20*/  STL.64 [R1+0x16a8], R12 ;  /* 0x0016a80c01007387 */ /* 0x0001e80000100a00 */
[----:B0-----:R-:W4:Y:S04]  /*2ba30*/  LDL.LU R12, [R1+0x4f0] ;  /* 0x0004f000010c7983 */ /* 0x001f280000300800 */
[----:B------:R-:W4:Y:S04]  /*2ba40*/  LDL.LU R13, [R1+0x4f4] ;  /* 0x0004f400010d7983 */ /* 0x000f280000300800 */
[----:B------:R-:W4:Y:S04]  /*2ba50*/  LDL.LU R14, [R1+0x4f8] ;  /* 0x0004f800010e7983 */ /* 0x000f280000300800 */
[----:B------:R-:W4:Y:S01]  /*2ba60*/  LDL.LU R15, [R1+0x4fc] ;  /* 0x0004fc00010f7983 */ /* 0x000f220000300800 */
[----:B---3--:R-:W-:-:S15]  /*2ba70*/  HMMA.16816.F32.BF16 R16, R4, R52, R16 ;  /* 0x000000340410723c */ /* 0x008fde0000041810 */
[----:B------:R-:W-:-:S04]  /*2ba80*/  NOP ;  /* 0x0000000000007918 */ /* 0x000fc80000000000 */
[----:B------:R-:W-:Y:S04]  /*2ba90*/  STL.64 [R1+0x1e0], R16 ;  /* 0x0001e01001007387 */ /* 0x000fe80000100a00 */
[----:B------:R0:W-:Y:S04]  /*2baa0*/  STL.64 [R1+0x1e8], R18 ;  /* 0x0001e81201007387 */ /* 0x0001e80000100a00 */
[----:B0-----:R-:W3:Y:S04]  /*2bab0*/  LDL.LU.64 R18, [R1+0x17d0] ;  /* 0x0017d00001127983 */ /* 0x001ee80000300a00 */
        /* <DEDUP_REMOVED lines=12> */
[----:B------:R-:W2:Y:S04]  /*2bb80*/  LDL.LU.64 R20, [R1+0x17b8] ;  /* 0x0017b80001147983 */ /* 0x000ea80000300a00 */
[----:B------:R-:W-:Y:S04]  /*2bb90*/  STL.64 [R1+0x16d0], R18 ;  /* 0x0016d01201007387 */ /* 0x000fe80000100a00 */
[----:B------:R2:W-:Y:S01]  /*2bba0*/  STL.64 [R1+0x16c8], R16 ;  /* 0x0016c81001007387 */ /* 0x0005e20000100a00 */
[C---:B----4-:R-:W-:Y:S08]  /*2bbb0*/  HMMA.16816.F32.BF16 R12, R4.reuse, R24, R12 ;  /* 0x00000018040c723c */ /* 0x050ff0000004180c */
[----:B--2---:R-:W-:Y:S01]  /*2bbc0*/  HMMA.16816.F32.BF16 R16, R4, R20, R52 ;  /* 0x000000140410723c */ /* 0x004fe20000041834 */
[----:B---3--:R-:W-:Y:S04]  /*2bbd0*/  STL.64 [R1+0x16c0], R22 ;  /* 0x0016c01601007387 */ /* 0x008fe80000100a00 */
[----:B------:R-:W-:-:S14]  /*2bbe0*/  STL.64 [R1+0x16b8], R20 ;  /* 0x0016b81401007387 */ /* 0x000fdc0000100a00 */
[----:B------:R-:W-:Y:S04]  /*2bbf0*/  STL.64 [R1+0x1c0], R16 ;  /* 0x0001c01001007387 */ /* 0x000fe80000100a00 */
[----:B------:R-:W-:Y:S04]  /*2bc00*/  STL.64 [R1+0x1c8], R18 ;  /* 0x0001c81201007387 */ /* 0x000fe80000100a00 */
[----:B------:R-:W-:Y:S04]  /*2bc10*/  STL.64 [R1+0x1710], R26 ;  /* 0x0017101a01007387 */ /* 0x000fe80000100a00 */
[----:B------:R-:W-:Y:S04]  /*2bc20*/  STL.64 [R1+0x1708], R24 ;  /* 0x0017081801007387 */ /* 0x000fe80000100a00 */
[----:B------:R-:W-:Y:S04]  /*2bc30*/  STL.64 [R1+0x1b0], R12 ;  /* 0x0001b00c01007387 */ /* 0x000fe80000100a00 */
[----:B------:R0:W-:Y:S02]  /*2bc40*/  STL.64 [R1+0x1b8], R14 ;  /* 0x0001b80e01007387 */ /* 0x0001e40000100a00 */
[----:B0-----:R-:W-:Y:S01]  /*2bc50*/  HMMA.16816.F32.BF16 R12, R4, R28, R56 ;  /* 0x0000001c040c723c */ /* 0x001fe20000041838 */
[----:B------:R-:W-:-:S02]  /*2bc60*/  IMAD.MOV.U32 R56, RZ, RZ, R50 ;  /* 0x000000ffff387224 */ /* 0x000fc400078e0032 */
[----:B------:R-:W-:Y:S01]  /*2bc70*/  IMAD.MOV.U32 R57, RZ, RZ, R49 ;  /* 0x000000ffff397224 */ /* 0x000fe200078e0031 */
[----:B------:R-:W-:Y:S04]  /*2bc80*/  STL.64 [R1+0x1720], R30 ;  /* 0x0017201e01007387 */ /* 0x000fe80000100a00 */
[----:B------:R0:W-:Y:S11]  /*2bc90*/  STL.64 [R1+0x1718], R28 ;  /* 0x0017181c01007387 */ /* 0x0001f60000100a00 */
[----:B------:R-:W-:Y:S04]  /*2bca0*/  STL.64 [R1+0x1a0], R12 ;  /* 0x0001a00c01007387 */ /* 0x000fe80000100a00 */
[----:B------:R-:W-:Y:S04]  /*2bcb0*/  STL.64 [R1+0x1a8], R14 ;  /* 0x0001a80e01007387 */ /* 0x000fe80000100a00 */
[----:B------:R1:W-:Y:S04]  /*2bcc0*/  STL.64 [R1+0x1728], R56 ;  /* 0x0017283801007387 */ /* 0x0003e80000100a00 */
[----:B------:R-:W2:Y:S04]  /*2bcd0*/  LDL.LU R24, [R1+0xf0] ;  /* 0x0000f00001187983 */ /* 0x000ea80000300800 */
[----:B------:R-:W2:Y:S04]  /*2bce0*/  LDL.LU R25, [R1+0xf4] ;  /* 0x0000f40001197983 */ /* 0x000ea80000300800 */
[----:B------:R-:W3:Y:S04]  /*2bcf0*/  LDL.LU R26, [R1+0xf8] ;  /* 0x0000f800011a7983 */ /* 0x000ee80000300800 */
[----:B------:R-:W3:Y:S01]  /*2bd00*/  LDL.LU R27, [R1+0xfc] ;  /* 0x0000fc00011b7983 */ /* 0x000ee20000300800 */
[----:B0-----:R-:W-:Y:S01]  /*2bd10*/  IMAD.MOV.U32 R28, RZ, RZ, R48 ;  /* 0x000000ffff1c7224 */ /* 0x001fe200078e0030 */
[----:B------:R-:W-:-:S02]  /*2bd20*/  MOV R29, R47 ;  /* 0x0000002f001d7202 */ /* 0x000fc40000000f00 */
[----:B---3--:R-:W-:Y:S04]  /*2bd30*/  STL.64 [R1+0x1738], R26 ;  /* 0x0017381a01007387 */ /* 0x008fe80000100a00 */
[----:B--2---:R0:W-:Y:S04]  /*2bd40*/  STL.64 [R1+0x1730], R24 ;  /* 0x0017301801007387 */ /* 0x0041e80000100a00 */
[----:B------:R2:W-:Y:S04]  /*2bd50*/  STL.64 [R1+0x1740], R28 ;  /* 0x0017401c01007387 */ /* 0x0005e80000100a00 */
[----:B-1----:R-:W3:Y:S04]  /*2bd60*/  LDL.LU R56, [R1+0x100] ;  /* 0x0001000001387983 */ /* 0x002ee80000300800 */
[----:B------:R-:W3:Y:S04]  /*2bd70*/  LDL.LU R57, [R1+0x104] ;  /* 0x0001040001397983 */ /* 0x000ee80000300800 */
[----:B------:R-:W4:Y:S04]  /*2bd80*/  LDL.LU R58, [R1+0x108] ;  /* 0x00010800013a7983 */ /* 0x000f280000300800 */
[----:B------:R-:W4:Y:S01]  /*2bd90*/  LDL.LU R59, [R1+0x10c] ;  /* 0x00010c00013b7983 */ /* 0x000f220000300800 */
[----:B0-----:R-:W-:-:S02]  /*2bda0*/  IMAD.MOV.U32 R24, RZ, RZ, R46 ;  /* 0x000000ffff187224 */ /* 0x001fc400078e002e */
[----:B------:R-:W-:Y:S01]  /*2bdb0*/  IMAD.MOV.U32 R25, RZ, RZ, R45 ;  /* 0x000000ffff197224 */ /* 0x000fe200078e002d */
[----:B----4-:R-:W-:Y:S04]  /*2bdc0*/  STL.64 [R1+0x1750], R58 ;  /* 0x0017503a01007387 */ /* 0x010fe80000100a00 */
[----:B---3--:R0:W-:Y:S04]  /*2bdd0*/  STL.64 [R1+0x1748], R56 ;  /* 0x0017483801007387 */ /* 0x0081e80000100a00 */
[----:B------:R-:W-:Y:S04]  /*2bde0*/  STL.64 [R1+0x1758], R24 ;  /* 0x0017581801007387 */ /* 0x000fe80000100a00 */
[----:B--2---:R-:W2:Y:S04]  /*2bdf0*/  LDL.LU R28, [R1+0x110] ;  /* 0x00011000011c7983 */ /* 0x004ea80000300800 */
[----:B------:R-:W2:Y:S04]  /*2be00*/  LDL.LU R29, [R1+0x114] ;  /* 0x00011400011d7983 */ /* 0x000ea80000300800 */
[----:B------:R-:W3:Y:S04]  /*2be10*/  LDL.LU R30, [R1+0x118] ;  /* 0x00011800011e7983 */ /* 0x000ee80000300800 */
[----:B------:R-:W3:Y:S01]  /*2be20*/  LDL.LU R31, [R1+0x11c] ;  /* 0x00011c00011f7983 */ /* 0x000ee20000300800 */
[----:B0-----:R-:W-:-:S02]  /*2be30*/  IMAD.MOV.U32 R56, RZ, RZ, R44 ;  /* 0x000000ffff387224 */ /* 0x001fc400078e002c */
[----:B------:R-:W-:Y:S01]  /*2be40*/  IMAD.MOV.U32 R57, RZ, RZ, R39 ;  /* 0x000000ffff397224 */ /* 0x000fe200078e0027 */
[----:B---3--:R-:W-:Y:S04]  /*2be50*/  STL.64 [R1+0x1768], R30 ;  /* 0x0017681e01007387 */ /* 0x008fe80000100a00 */
[----:B--2---:R0:W-:Y:S04]  /*2be60*/  STL.64 [R1+0x1760], R28 ;  /* 0x0017601c01007387 */ /* 0x0041e80000100a00 */
[----:B------:R1:W-:Y:S04]  /*2be70*/  STL.64 [R1+0x1770], R56 ;  /* 0x0017703801007387 */ /* 0x0003e80000100a00 */
[----:B------:R-:W2:Y:S04]  /*2be80*/  LDL.LU R12, [R1+0x4d0] ;  /* 0x0004d000010c7983 */ /* 0x000ea80000300800 */
[----:B------:R-:W2:Y:S04]  /*2be90*/  LDL.LU R13, [R1+0x4d4] ;  /* 0x0004d400010d7983 */ /* 0x000ea80000300800 */
[----:B------:R-:W2:Y:S04]  /*2bea0*/  LDL.LU R14, [R1+0x4d8] ;  /* 0x0004d800010e7983 */ /* 0x000ea80000300800 */
[----:B------:R-:W2:Y:S04]  /*2beb0*/  LDL.LU R15, [R1+0x4dc] ;  /* 0x0004dc00010f7983 */ /* 0x000ea80000300800 */
[----:B------:R-:W3:Y:S04]  /*2bec0*/  LDL.LU R48, [R1+0x4c0] ;  /* 0x0004c00001307983 */ /* 0x000ee80000300800 */
[----:B------:R-:W3:Y:S04]  /*2bed0*/  LDL.LU R49, [R1+0x4c4] ;  /* 0x0004c40001317983 */ /* 0x000ee80000300800 */
[----:B------:R-:W3:Y:S04]  /*2bee0*/  LDL.LU R50, [R1+0x4c8] ;  /* 0x0004c80001327983 */ /* 0x000ee80000300800 */
[----:B------:R-:W3:Y:S01]  /*2bef0*/  LDL.LU R51, [R1+0x4cc] ;  /* 0x0004cc0001337983 */ /* 0x000ee20000300800 */
[----:B0-----:R-:W-:-:S02]  /*2bf00*/  IMAD.MOV.U32 R28, RZ, RZ, R11 ;  /* 0x000000ffff1c7224 */ /* 0x001fc400078e000b */
[----:B------:R-:W-:-:S05]  /*2bf10*/  IMAD.MOV.U32 R29, RZ, RZ, R10 ;  /* 0x000000ffff1d7224 */ /* 0x000fca00078e000a */
[----:B------:R0:W-:Y:S04]  /*2bf20*/  STL.64 [R1+0x1778], R28 ;  /* 0x0017781c01007387 */ /* 0x0001e80000100a00 */
[----:B-1----:R-:W4:Y:S04]  /*2bf30*/  LDL.LU R56, [R1+0x130] ;  /* 0x0001300001387983 */ /* 0x002f280000300800 */
[----:B------:R-:W4:Y:S04]  /*2bf40*/  LDL.LU R57, [R1+0x134] ;  /* 0x0001340001397983 */ /* 0x000f280000300800 */
[----:B------:R-:W2:Y:S04]  /*2bf50*/  LDL.LU R58, [R1+0x138] ;  /* 0x00013800013a7983 */ /* 0x000ea80000300800 */
[----:B------:R-:W2:Y:S01]  /*2bf60*/  LDL.LU R59, [R1+0x13c] ;  /* 0x00013c00013b7983 */ /* 0x000ea20000300800 */
[----:B0-----:R-:W-:Y:S01]  /*2bf70*/  IMAD.MOV.U32 R29, RZ, RZ, R8 ;  /* 0x000000ffff1d7224 */ /* 0x001fe200078e0008 */
[----:B------:R-:W-:-:S02]  /*2bf80*/  MOV R28, R9 ;  /* 0x00000009001c7202 */ /* 0x000fc40000000f00 */
[----:B--2---:R-:W-:Y:S04]  /*2bf90*/  STL.64 [R1+0x1788], R58 ;  /* 0x0017883a01007387 */ /* 0x004fe80000100a00 */
[----:B----4-:R0:W-:Y:S04]  /*2bfa0*/  STL.64 [R1+0x1780], R56 ;  /* 0x0017803801007387 */ /* 0x0101e80000100a00 */
[----:B------:R-:W2:Y:S04]  /*2bfb0*/  LDL.LU R8, [R1+0x150] ;  /* 0x0001500001087983 */ /* 0x000ea80000300800 */
[----:B------:R-:W2:Y:S04]  /*2bfc0*/  LDL.LU R9, [R1+0x154] ;  /* 0x0001540001097983 */ /* 0x000ea80000300800 */
[----:B------:R-:W2:Y:S04]  /*2bfd0*/  LDL.LU R10, [R1+0x158] ;  /* 0x00015800010a7983 */ /* 0x000ea80000300800 */
[----:B------:R-:W2:Y:S04]  /*2bfe0*/  LDL.LU R11, [R1+0x15c] ;  /* 0x00015c00010b7983 */ /* 0x000ea80000300800 */
[----:B------:R-:W4:Y:S04]  /*2bff0*/  LDL.LU R44, [R1+0x4b0] ;  /* 0x0004b000012c7983 */ /* 0x000f280000300800 */
[----:B------:R-:W4:Y:S04]  /*2c000*/  LDL.LU R45, [R1+0x4b4] ;  /* 0x0004b400012d7983 */ /* 0x000f280000300800 */
[----:B------:R-:W4:Y:S04]  /*2c010*/  LDL.LU R46, [R1+0x4b8] ;  /* 0x0004b800012e7983 */ /* 0x000f280000300800 */
[----:B------:R-:W4:Y:S01]  /*2c020*/  LDL.LU R47, [R1+0x4bc] ;  /* 0x0004bc00012f7983 */ /* 0x000f220000300800 */
[C---:B------:R-:W-:Y:S08]  /*2c030*/  HMMA.16816.F32.BF16 R20, R4.reuse, R32, R12 ;  /* 0x000000200414723c */ /* 0x040ff0000004180c */
[----:B---3--:R-:W-:Y:S01]  /*2c040*/  HMMA.16816.F32.BF16 R12, R4, R36, R48 ;  /* 0x00000024040c723c */ /* 0x008fe20000041830 */
[----:B0-----:R-:W3:Y:S04]  /*2c050*/  LDL.LU R56, [R1+0x140] ;  /* 0x0001400001387983 */ /* 0x001ee80000300800 */
[----:B------:R-:W3:Y:S04]  /*2c060*/  LDL.LU R57, [R1+0x144] ;  /* 0x0001440001397983 */ /* 0x000ee80000300800 */
[----:B------:R-:W3:Y:S04]  /*2c070*/  LDL.LU R58, [R1+0x148] ;  /* 0x00014800013a7983 */ /* 0x000ee80000300800 */
[----:B------:R-:W3:Y:S04]  /*2c080*/  LDL.LU R59, [R1+0x14c] ;  /* 0x00014c00013b7983 */ /* 0x000ee80000300800 */
        /* <DEDUP_REMOVED lines=9> */
[----:B------:R0:W-:Y:S04]  /*2c120*/  STL.64 [R1+0x190], R20 ;  /* 0x0001901401007387 */ /* 0x0001e80000100a00 */
[----:B------:R1:W-:Y:S04]  /*2c130*/  STL.64 [R1+0x198], R22 ;  /* 0x0001981601007387 */ /* 0x0003e80000100a00 */
[----:B------:R0:W-:Y:S04]  /*2c140*/  STL.64 [R1+0x180], R12 ;  /* 0x0001800c01007387 */ /* 0x0001e80000100a00 */
[----:B------:R0:W-:Y:S04]  /*2c150*/  STL.64 [R1+0x188], R14 ;  /* 0x0001880e01007387 */ /* 0x0001e80000100a00 */
        /* <DEDUP_REMOVED lines=8> */
[----:B------:R-:W2:Y:S04]  /*2c1e0*/  LDL.LU R48, [R1+0x60] ;  /* 0x0000600001307983 */ /* 0x000ea80000300800 */
[----:B------:R-:W2:Y:S01]  /*2c1f0*/  LDL.LU R3, [R1+0x17b4] ;  /* 0x0017b40001037983 */ /* 0x000ea20000300800 */
[----:B------:R-:W-:-:S02]  /*2c200*/  IMAD.MOV.U32 R50, RZ, RZ, R2 ;  /* 0x000000ffff327224 */ /* 0x000fc400078e0002 */
[----:B------:R-:W-:Y:S01]  /*2c210*/  IMAD.MOV.U32 R51, RZ, RZ, R0 ;  /* 0x000000ffff337224 */ /* 0x000fe200078e0000 */
[----:B------:R-:W2:Y:S04]  /*2c220*/  LDL.LU R2, [R1+0x17b0] ;  /* 0x0017b00001027983 */ /* 0x000ea80000300800 */
[----:B------:R-:W2:Y:S04]  /*2c230*/  LDL.LU R0, [R1+0x17ac] ;  /* 0x0017ac0001007983 */ /* 0x000ea80000300800 */
[----:B------:R-:W2:Y:S04]  /*2c240*/  LDL.LU R12, [R1+0xb0] ;  /* 0x0000b000010c7983 */ /* 0x000ea80000300800 */
[----:B------:R-:W2:Y:S04]  /*2c250*/  LDL.LU R13, [R1+0xb4] ;  /* 0x0000b400010d7983 */ /* 0x000ea80000300800 */
[----:B------:R-:W2:Y:S04]  /*2c260*/  LDL.LU R14, [R1+0xb8] ;  /* 0x0000b800010e7983 */ /* 0x000ea80000300800 */
[----:B------:R-:W2:Y:S01]  /*2c270*/  LDL.LU R15, [R1+0xbc] ;  /* 0x0000bc00010f7983 */ /* 0x000ea20000300800 */
[----:B----4-:R-:W-:-:S15]  /*2c280*/  HMMA.16816.F32.BF16 R44, R4, R40, R44 ;  /* 0x00000028042c723c */ /* 0x010fde000004182c */
[----:B------:R-:W-:-:S04]  /*2c290*/  NOP ;  /* 0x0000000000007918 */ /* 0x000fc80000000000 */
[----:B------:R-:W-:Y:S04]  /*2c2a0*/  STL.64 [R1+0x170], R44 ;  /* 0x0001702c01007387 */ /* 0x000fe80000100a00 */
[----:B------:R0:W-:Y:S04]  /*2c2b0*/  STL.64 [R1+0x178], R46 ;  /* 0x0001782e01007387 */ /* 0x0001e80000100a00 */
[----:B0-----:R-:W4:Y:S04]  /*2c2c0*/  LDL.LU R47, [R1+0x17a8] ;  /* 0x0017a800012f7983 */ /* 0x001f280000300800 */
[----:B------:R-:W2:Y:S02]  /*2c2d0*/  LDL.LU.64 R44, [R1+0x17a0] ;  /* 0x0017a000012c7983 */ /* 0x000ea40000300a00 */
[----:B--2---:R-:W-:Y:S02]  /*2c2e0*/  HMMA.16816.F32.BF16 R4, R4, R44, R8 ;  /* 0x0000002c0404723c */ /* 0x004fe40000041808 */
[----:B------:R-:W3:Y:S04]  /*2c2f0*/  LDL.LU.64 R10, [R1+0x1798] ;  /* 0x00179800010a7983 */ /* 0x000ee80000300a00 */
[----:B------:R-:W3:-:S13]  /*2c300*/  LDL.LU.64 R8, [R1+0x1790] ;  /* 0x0017900001087983 */ /* 0x000eda0000300a00 */
[----:B------:R0:W-:Y:S04]  /*2c310*/  STL.64 [R1+0x150], R4 ;  /* 0x0001500401007387 */ /* 0x0001e80000100a00 */
[----:B------:R1:W-:Y:S04]  /*2c320*/  STL.64 [R1+0x158], R6 ;  /* 0x0001580601007387 */ /* 0x0003e80000100a00 */
[----:B0-----:R-:W2:Y:S04]  /*2c330*/  LDL.LU R4, [R1+0x70] ;  /* 0x0000700001047983 */ /* 0x001ea80000300800 */
[----:B------:R-:W2:Y:S04]  /*2c340*/  LDL.LU R5, [R1+0x74] ;  /* 0x0000740001057983 */ /* 0x000ea80000300800 */
[----:B-1----:R-:W2:Y:S04]  /*2c350*/  LDL.LU R6, [R1+0x78] ;  /* 0x0000780001067983 */ /* 0x002ea80000300800 */
[----:B------:R-:W2:Y:S01]  /*2c360*/  LDL.LU R7, [R1+0x7c] ;  /* 0x00007c0001077983 */ /* 0x000ea20000300800 */
[----:B---3--:R-:W-:Y:S03]  /*2c370*/  HMMA.16816.F32.BF16 R28, R8, R28, R56 ;  /* 0x0000001c081c723c */ /* 0x008fe60000041838 */
[----:B------:R-:W3:Y:S04]  /*2c380*/  LDL.LU.64 R58, [R1+0x1788] ;  /* 0x00178800013a7983 */ /* 0x000ee80000300a00 */
[----:B------:R-:W3:-:S12]  /*2c390*/  LDL.LU.64 R56, [R1+0x1780] ;  /* 0x0017800001387983 */ /* 0x000ed80000300a00 */
[----:B------:R0:W-:Y:S04]  /*2c3a0*/  STL.64 [R1+0x140], R28 ;  /* 0x0001401c01007387 */ /* 0x0001e80000100a00 */
[----:B------:R3:W-:Y:S04]  /*2c3b0*/  STL.64 [R1+0x148], R30 ;  /* 0x0001481e01007387 */ /* 0x0007e80000100a00 */
[----:B0-----:R-:W3:Y:S02]  /*2c3c0*/  LDL.LU.64 R28, [R1+0x1778] ;  /* 0x00177800011c7983 */ /* 0x001ee40000300a00 */
[----:B---3--:R-:W-:Y:S02]  /*2c3d0*/  HMMA.16816.F32.BF16 R28, R8, R28, R56 ;  /* 0x0000001c081c723c */ /* 0x008fe40000041838 */
        /* <DEDUP_REMOVED lines=28> */
[----:B------:R-:W2:Y:S04]  /*2c5a0*/  LDL.LU.64 R26, [R1+0x1710] ;  /* 0x00171000011a7983 */ /* 0x000ea80000300a00 */
[----:B------:R-:W2:-:S12]  /*2c5b0*/  LDL.LU.64 R24, [R1+0x1708] ;  /* 0x0017080001187983 */ /* 0x000e980000300a00 */
[----:B------:R-:W-:Y:S04]  /*2c5c0*/  STL.64 [R1+0xf0], R56 ;  /* 0x0000f03801007387 */ /* 0x000fe80000100a00 */
[----:B------:R0:W-:Y:S04]  /*2c5d0*/  STL.64 [R1+0xf8], R58 ;  /* 0x0000f83a01007387 */ /* 0x0001e80000100a00 */
[----:B0-----:R-:W2:Y:S04]  /*2c5e0*/  LDL.LU.64 R58, [R1+0x1700] ;  /* 0x00170000013a7983 */ /* 0x001ea80000300a00 */
[----:B------:R-:W2:Y:S02]  /*2c5f0*/  LDL.LU.64 R56, [R1+0x16f8] ;  /* 0x0016f80001387983 */ /* 0x000ea40000300a00 */
[----:B--2---:R-:W-:-:S15]  /*2c600*/  HMMA.16816.F32.BF16 R52, R8, R56, R52 ;  /* 0x000000380834723c */ /* 0x004fde0000041834 */
[----:B------:R-:W-:-:S04]  /*2c610*/  NOP ;  /* 0x0000000000007918 */ /* 0x000fc80000000000 */
[----:B------:R-:W-:Y:S04]  /*2c620*/  STL.64 [R1+0xe0], R52 ;  /* 0x0000e03401007387 */ /* 0x000fe80000100a00 */
[----:B------:R0:W-:Y:S04]  /*2c630*/  STL.64 [R1+0xe8], R54 ;  /* 0x0000e83601007387 */ /* 0x0001e80000100a00 */
[----:B0-----:R-:W2:Y:S04]  /*2c640*/  LDL.LU.64 R54, [R1+0x16f0] ;  /* 0x0016f00001367983 */ /* 0x001ea80000300a00 */
[----:B------:R-:W2:Y:S04]  /*2c650*/  LDL.LU.64 R52, [R1+0x16e8] ;  /* 0x0016e80001347983 */ /* 0x000ea80000300a00 */
[----:B------:R0:W-:Y:S04]  /*2c660*/  STL.64 [R1+0x1650], R58 ;  /* 0x0016503a01007387 */ /* 0x0001e80000100a00 */
[----:B------:R-:W3:Y:S01]  /*2c670*/  LDL.LU R56, [R1+0x80] ;  /* 0x0000800001387983 */ /* 0x000ee20000300800 */
[----:B------:R-:W-:-:S03]  /*2c680*/  IMAD.MOV.U32 R57, RZ, RZ, R0 ;  /* 0x000000ffff397224 */ /* 0x000fc600078e0000 */
[----:B------:R-:W3:Y:S01]  /*2c690*/  LDL.LU R0, [R1+0x16e0] ;  /* 0x0016e00001007983 */ /* 0x000ee20000300800 */
[----:B0-----:R-:W-:Y:S01]  /*2c6a0*/  IMAD.MOV.U32 R58, RZ, RZ, R2 ;  /* 0x000000ffff3a7224 */ /* 0x001fe200078e0002 */
[----:B------:R-:W-:Y:S02]  /*2c6b0*/  MOV R59, R3 ;  /* 0x00000003003b7202 */ /* 0x000fe40000000f00 */
        /* <DEDUP_REMOVED lines=9> */
[----:B------:R-:W3:Y:S04]  /*2c750*/  LDL.LU R52, [R1+0x90] ;  /* 0x0000900001347983 */ /* 0x000ee80000300800 */
[----:B------:R-:W3:Y:S04]  /*2c760*/  LDL.LU R53, [R1+0x94] ;  /* 0x0000940001357983 */ /* 0x000ee80000300800 */
[----:B0-----:R-:W3:Y:S04]  /*2c770*/  LDL.LU R54, [R1+0x98] ;  /* 0x0000980001367983 */ /* 0x001ee80000300800 */
        /* <DEDUP_REMOVED lines=8> */
[----:B------:R-:W4:Y:S01]  /*2c800*/  LDL.LU R16, [R1+0xa0] ;  /* 0x0000a00001107983 */ /* 0x000f220000300800 */
[----:B---3--:R-:W-:-:S02]  /*2c810*/  IMAD.MOV.U32 R17, RZ, RZ, R3 ;  /* 0x000000ffff117224 */ /* 0x008fc400078e0003 */
[----:B0-----:R-:W-:Y:S02]  /*2c820*/  IMAD.MOV.U32 R18, RZ, RZ, R2 ;  /* 0x000000ffff127224 */ /* 0x001fe400078e0002 */
[----:B------:R-:W-:Y:S01]  /*2c830*/  IMAD.MOV.U32 R19, RZ, RZ, R0 ;  /* 0x000000ffff137224 */ /* 0x000fe200078e0000 */
[----:B--2---:R-:W-:-:S15]  /*2c840*/  HMMA.16816.F32.BF16 R12, R8, R20, R12 ;  /* 0x00000014080c723c */ /* 0x004fde000004180c */
[----:B------:R-:W-:-:S04]  /*2c850*/  NOP ;  /* 0x0000000000007918 */ /* 0x000fc80000000000 */
[----:B------:R-:W-:Y:S01]  /*2c860*/  IMAD.MOV.U32 R3, RZ, RZ, R14 ;  /* 0x000000ffff037224 */ /* 0x000fe200078e000e */
[----:B------:R0:W-:Y:S01]  /*2c870*/  STL [R1+0xb0], R12 ;  /* 0x0000b00c01007387 */ /* 0x0001e20000100800 */
[----:B------:R-:W-:Y:S02]  /*2c880*/  IMAD.MOV.U32 R0, RZ, RZ, R15 ;  /* 0x000000ffff007224 */ /* 0x000fe400078e000f */
[----:B------:R-:W-:Y:S01]  /*2c890*/  IMAD.MOV.U32 R2, RZ, RZ, R13 ;  /* 0x000000ffff027224 */ /* 0x000fe200078e000d */
[----:B------:R-:W2:Y:S04]  /*2c8a0*/  LDL.LU.64 R14, [R1+0x16b0] ;  /* 0x0016b000010e7983 */ /* 0x000ea80000300a00 */
[----:B0-----:R-:W2:Y:S04]  /*2c8b0*/  LDL.LU.64 R12, [R1+0x16a8] ;  /* 0x0016a800010c7983 */ /* 0x001ea80000300a00 */
[----:B------:R4:W-:Y:S02]  /*2c8c0*/  STL.64 [R1+0x1668], R22 ;  /* 0x0016681601007387 */ /* 0x0009e40000100a00 */
[C---:B----4-:R-:W-:Y:S08]  /*2c8d0*/  HMMA.16816.F32.BF16 R20, R8.reuse, R24, R16 ;  /* 0x000000180814723c */ /* 0x050ff00000041810 */
[C---:B------:R-:W-:Y:S01]  /*2c8e0*/  HMMA.16816.F32.BF16 R16, R8.reuse, R28, R52 ;  /* 0x0000001c0810723c */ /* 0x040fe20000041834 */
[----:B------:R-:W-:Y:S04]  /*2c8f0*/  STL [R1+0x1488], R0 ;  /* 0x0014880001007387 */ /* 0x000fe80000100800 */
[----:B------:R-:W-:Y:S04]  /*2c900*/  STL [R1+0x1484], R3 ;  /* 0x0014840301007387 */ /* 0x000fe80000100800 */
[----:B------:R-:W-:Y:S04]  /*2c910*/  STL [R1+0x1480], R2 ;  /* 0x0014800201007387 */ /* 0x000fe80000100800 */
[----:B------:R-:W-:Y:S04]  /*2c920*/  STL.64 [R1+0x1670], R26 ;  /* 0x0016701a01007387 */ /* 0x000fe80000100a00 */
[----:B------:R-:W-:Y:S04]  /*2c930*/  STL.64 [R1+0xa0], R20 ;  /* 0x0000a01401007387 */ /* 0x000fe80000100a00 */
[----:B------:R0:W-:Y:S04]  /*2c940*/  STL.64 [R1+0xa8], R22 ;  /* 0x0000a81601007387 */ /* 0x0001e80000100a00 */
[----:B------:R-:W-:Y:S04]  /*2c950*/  STL.64 [R1+0x1678], R30 ;  /* 0x0016781e01007387 */ /* 0x000fe80000100a00 */
[----:B------:R-:W-:Y:S04]  /*2c960*/  STL.64 [R1+0x90], R16 ;  /* 0x0000901001007387 */ /* 0x000fe80000100a00 */
[----:B------:R1:W-:Y:S01]  /*2c970*/  STL.64 [R1+0x98], R18 ;  /* 0x0000981201007387 */ /* 0x0003e20000100a00 */
[C---:B0-----:R-:W-:Y:S08]  /*2c980*/  HMMA.16816.F32.BF16 R20, R8.reuse, R32, R56 ;  /* 0x000000200814723c */ /* 0x041ff00000041838 */
[C---:B-1----:R-:W-:Y:S08]  /*2c990*/  HMMA.16816.F32.BF16 R16, R8.reuse, R36, R4 ;  /* 0x000000240810723c */ /* 0x042ff00000041804 */
[----:B------:R-:W-:Y:S01]  /*2c9a0*/  HMMA.16816.F32.BF16 R4, R8, R40, R48 ;  /* 0x000000280804723c */ /* 0x000fe20000041830 */
[----:B------:R0:W-:Y:S04]  /*2c9b0*/  STL.64 [R1+0x1628], R34 ;  /* 0x0016282201007387 */ /* 0x0001e80000100a00 */
[----:B------:R-:W-:Y:S04]  /*2c9c0*/  STL.64 [R1+0x80], R20 ;  /* 0x0000801401007387 */ /* 0x000fe80000100a00 */
[----:B------:R-:W-:Y:S04]  /*2c9d0*/  STL.64 [R1+0x88], R22 ;  /* 0x0000881601007387 */ /* 0x000fe80000100a00 */
[----:B------:R-:W3:Y:S04]  /*2c9e0*/  LDL R39, [R1+0x1358] ;  /* 0x0013580001277983 */ /* 0x000ee80000100800 */
[----:B------:R-:W-:Y:S04]  /*2c9f0*/  STL.64 [R1+0x70], R16 ;  /* 0x0000701001007387 */ /* 0x000fe80000100a00 */
[----:B------:R-:W-:Y:S04]  /*2ca00*/  STL.64 [R1+0x78], R18 ;  /* 0x0000781201007387 */ /* 0x000fe80000100a00 */
[----:B------:R-:W-:Y:S04]  /*2ca10*/  STL [R1+0x60], R4 ;  /* 0x0000600401007387 */ /* 0x000fe80000100800 */
[----:B------:R-:W4:Y:S04]  /*2ca20*/  LDL.LU R32, [R1+0x2c0] ;  /* 0x0002c00001207983 */ /* 0x000f280000300800 */
[----:B------:R-:W4:Y:S04]  /*2ca30*/  LDL.LU R33, [R1+0x2c4] ;  /* 0x0002c40001217983 */ /* 0x000f280000300800 */
[----:B0-----:R-:W2:Y:S04]  /*2ca40*/  LDL.LU R34, [R1+0x2c8] ;  /* 0x0002c80001227983 */ /* 0x001ea80000300800 */
[----:B------:R-:W2:Y:S04]  /*2ca50*/  LDL.LU R35, [R1+0x2cc] ;  /* 0x0002cc0001237983 */ /* 0x000ea80000300800 */
[----:B------:R-:W4:Y:S04]  /*2ca60*/  LDL.LU R48, [R1+0x160] ;  /* 0x0001600001307983 */ /* 0x000f280000300800 */
[----:B------:R-:W4:Y:S04]  /*2ca70*/  LDL.LU R49, [R1+0x164] ;  /* 0x0001640001317983 */ /* 0x000f280000300800 */
[----:B------:R-:W4:Y:S04]  /*2ca80*/  LDL.LU R50, [R1+0x168] ;  /* 0x0001680001327983 */ /* 0x000f280000300800 */
[----:B------:R-:W4:Y:S01]  /*2ca90*/  LDL.LU R51, [R1+0x16c] ;  /* 0x00016c0001337983 */ /* 0x000f220000300800 */
[----:B------:R-:W-:Y:S01]  /*2caa0*/  MOV R0, R5 ;  /* 0x0000000500007202 */ /* 0x000fe20000000f00 */
[----:B------:R-:W-:-:S02]  /*2cab0*/  IMAD.MOV.U32 R3, RZ, RZ, R6 ;  /* 0x000000ffff037224 */ /* 0x000fc400078e0006 */
[----:B------:R-:W-:Y:S02]  /*2cac0*/  IMAD.MOV.U32 R2, RZ, RZ, R7 ;  /* 0x000000ffff027224 */ /* 0x000fe400078e0007 */
[----:B---3--:R-:W0:Y:S04]  /*2cad0*/  LDSM.16.MT88.4 R4, [R39+UR5+0x5800] ;  /* 0x005800052704783b */ /* 0x008e280008004200 */
[----:B--2---:R-:W-:Y:S04]  /*2cae0*/  STL.64 [R1+0x1688], R34 ;  /* 0x0016882201007387 */ /* 0x004fe80000100a00 */
[----:B----4-:R1:W-:Y:S04]  /*2caf0*/  STL.64 [R1+0x1680], R32 ;  /* 0x0016802001007387 */ /* 0x0103e80000100a00 */
[----:B------:R-:W2:Y:S04]  /*2cb00*/  LDL.LU R28, [R1+0x2d0] ;  /* 0x0002d000011c7983 */ /* 0x000ea80000300800 */
[----:B------:R-:W2:Y:S04]  /*2cb10*/  LDL.LU R29, [R1+0x2d4] ;  /* 0x0002d400011d7983 */ /* 0x000ea80000300800 */
[----:B------:R-:W3:Y:S04]  /*2cb20*/  LDL.LU R30, [R1+0x2d8] ;  /* 0x0002d800011e7983 */ /* 0x000ee80000300800 */
[----:B------:R-:W3:Y:S04]  /*2cb30*/  LDL.LU R31, [R1+0x2dc] ;  /* 0x0002dc00011f7983 */ /* 0x000ee80000300800 */
[----:B-1----:R-:W4:Y:S04]  /*2cb40*/  LDL.LU R32, [R1+0x2e0] ;  /* 0x0002e00001207983 */ /* 0x002f280000300800 */
[----:B------:R-:W4:Y:S04]  /*2cb50*/  LDL.LU R33, [R1+0x2e4] ;  /* 0x0002e40001217983 */ /* 0x000f280000300800 */
[----:B------:R-:W4:Y:S04]  /*2cb60*/  LDL.LU R34, [R1+0x2e8] ;  /* 0x0002e80001227983 */ /* 0x000f280000300800 */
[----:B------:R-:W4:Y:S01]  /*2cb70*/  LDL.LU R35, [R1+0x2ec] ;  /* 0x0002ec0001237983 */ /* 0x000f220000300800 */
[----:B------:R-:W-:Y:S01]  /*2cb80*/  HMMA.16816.F32.BF16 R48, R8, R44, R48 ;  /* 0x0000002c0830723c */ /* 0x000fe20000041830 */
[----:B------:R-:W-:-:S02]  /*2cb90*/  IMAD.MOV.U32 R8, RZ, RZ, R60 ;  /* 0x000000ffff087224 */ /* 0x000fc400078e003c */
[----:B---3--:R1:W-:Y:S04]  /*2cba0*/  STL.64 [R1+0x1698], R30 ;  /* 0x0016981e01007387 */ /* 0x0083e80000100a00 */
[----:B--2---:R-:W-:Y:S04]  /*2cbb0*/  STL.64 [R1+0x1690], R28 ;  /* 0x0016901c01007387 */ /* 0x004fe80000100a00 */
[----:B------:R-:W2:Y:S04]  /*2cbc0*/  LDL.64 R26, [R1+0x48] ;  /* 0x00004800011a7983 */ /* 0x000ea80000100a00 */
[----:B-1----:R-:W4:Y:S04]  /*2cbd0*/  LDL.64 R30, [R1+0x58] ;  /* 0x00005800011e7983 */ /* 0x002f280000100a00 */
[----:B------:R1:W-:Y:S04]  /*2cbe0*/  STL.64 [R1+0x1618], R42 ;  /* 0x0016182a01007387 */ /* 0x0003e80000100a00 */
[----:B------:R-:W-:Y:S04]  /*2cbf0*/  STL [R1+0x15cc], R2 ;  /* 0x0015cc0201007387 */ /* 0x000fe80000100800 */
[----:B------:R-:W-:Y:S04]  /*2cc00*/  STL [R1+0x15c8], R3 ;  /* 0x0015c80301007387 */ /* 0x000fe80000100800 */
[----:B------:R-:W-:Y:S04]  /*2cc10*/  STL [R1+0x15c4], R0 ;  /* 0x0015c40001007387 */ /* 0x000fe80000100800 */
[----:B------:R-:W3:Y:S04]  /*2cc20*/  LDL.LU R16, [R1+0x2a0] ;  /* 0x0002a00001107983 */ /* 0x000ee80000300800 */
[----:B------:R-:W3:Y:S04]  /*2cc30*/  LDL.LU R17, [R1+0x2a4] ;  /* 0x0002a40001117983 */ /* 0x000ee80000300800 */
[----:B------:R-:W3:Y:S04]  /*2cc40*/  LDL.LU R18, [R1+0x2a8] ;  /* 0x0002a80001127983 */ /* 0x000ee80000300800 */
[----:B------:R-:W3:Y:S04]  /*2cc50*/  LDL.LU R19, [R1+0x2ac] ;  /* 0x0002ac0001137983 */ /* 0x000ee80000300800 */
[----:B------:R-:W2:Y:S04]  /*2cc60*/  LDL.64 R22, [R1+0x28] ;  /* 0x0000280001167983 */ /* 0x000ea80000100a00 */
[----:B------:R-:W3:Y:S04]  /*2cc70*/  LDL.64 R54, [R1+0x18] ;  /* 0x0000180001367983 */ /* 0x000ee80000100a00 */
[----:B------:R-:W2:Y:S04]  /*2cc80*/  LDL.LU R56, [R1+0x290] ;  /* 0x0002900001387983 */ /* 0x000ea80000300800 */
[----:B------:R-:W2:Y:S04]  /*2cc90*/  LDL.LU R57, [R1+0x294] ;  /* 0x0002940001397983 */ /* 0x000ea80000300800 */
[----:B------:R-:W2:Y:S04]  /*2cca0*/  LDL.LU R58, [R1+0x298] ;  /* 0x00029800013a7983 */ /* 0x000ea80000300800 */
[----:B------:R-:W2:Y:S04]  /*2ccb0*/  LDL.LU R59, [R1+0x29c] ;  /* 0x00029c00013b7983 */ /* 0x000ea80000300800 */
[----:B-1----:R-:W2:Y:S04]  /*2ccc0*/  LDL.64 R42, [R1+0x8] ;  /* 0x00000800012a7983 */ /* 0x002ea80000100a00 */
[----:B0-----:R-:W-:Y:S04]  /*2ccd0*/  STL [R1+0x15d0], R7 ;  /* 0x0015d00701007387 */ /* 0x001fe80000100800 */
[----:B------:R-:W2:Y:S04]  /*2cce0*/  LDL.LU R60, [R1+0x16a0] ;  /* 0x0016a000013c7983 */ /* 0x000ea80000300800 */
[----:B------:R-:W3:Y:S04]  /*2ccf0*/  LDL.LU R9, [R1+0x284] ;  /* 0x0002840001097983 */ /* 0x000ee80000300800 */
[----:B------:R-:W3:Y:S04]  /*2cd00*/  LDL.LU R10, [R1+0x288] ;  /* 0x00028800010a7983 */ /* 0x000ee80000300800 */
[----:B------:R-:W3:Y:S04]  /*2cd10*/  LDL.LU R11, [R1+0x28c] ;  /* 0x00028c00010b7983 */ /* 0x000ee80000300800 */
[----:B------:R0:W-:Y:S04]  /*2cd20*/  STL.64 [R1+0x1388], R50 ;  /* 0x0013883201007387 */ /* 0x0001e80000100a00 */
[----:B------:R-:W-:Y:S04]  /*2cd30*/  STL.64 [R1+0x13c0], R48 ;  /* 0x0013c03001007387 */ /* 0x000fe80000100a00 */
[----:B0-----:R-:W3:Y:S01]  /*2cd40*/  LDL R50, [R1+0x38] ;  /* 0x0000380001327983 */ /* 0x001ee20000100800 */
[----:B----4-:R-:W-:Y:S01]  /*2cd50*/  HMMA.16816.F32.BF16 R32, R12, R30, R32 ;  /* 0x0000001e0c20723c */ /* 0x010fe20000041820 */
[----:B------:R-:W-:-:S02]  /*2cd60*/  IMAD.MOV.U32 R39, RZ, RZ, R30 ;  /* 0x000000ffff277224 */ /* 0x000fc400078e001e */
[----:B------:R-:W-:Y:S02]  /*2cd70*/  IMAD.MOV.U32 R46, RZ, RZ, R31 ;  /* 0x000000ffff2e7224 */ /* 0x000fe400078e001f */
[----:B------:R-:W4:Y:S04]  /*2cd80*/  LDL.LU.64 R30, [R1+0x1698] ;  /* 0x00169800011e7983 */ /* 0x000f280000300a00 */
[----:B------:R-:W4:Y:S01]  /*2cd90*/  LDL.LU.64 R28, [R1+0x1690] ;  /* 0x00169000011c7983 */ /* 0x000f220000300a00 */
[----:B--2---:R-:W-:-:S09]  /*2cda0*/  IMAD.MOV.U32 R51, RZ, RZ, R60 ;  /* 0x000000ffff337224 */ /* 0x004fd200078e003c */
[----:B------:R-:W-:Y:S04]  /*2cdb0*/  STL.64 [R1+0x730], R32 ;  /* 0x0007302001007387 */ /* 0x000fe80000100a00 */
[----:B------:R0:W-:Y:S01]  /*2cdc0*/  STL.64 [R1+0x738], R34 ;  /* 0x0007382201007387 */ /* 0x0001e20000100a00 */
[----:B------:R-:W-:-:S03]  /*2cdd0*/  MOV R60, R32 ;  /* 0x00000020003c7202 */ /* 0x000fc60000000f00 */
[----:B0-----:R-:W3:Y:S04]  /*2cde0*/  LDL.LU.64 R34, [R1+0x1688] ;  /* 0x0016880001227983 */ /* 0x001ee80000300a00 */
[----:B------:R-:W3:Y:S04]  /*2cdf0*/  LDL.LU.64 R32, [R1+0x1680] ;  /* 0x0016800001207983 */ /* 0x000ee80000300a00 */
[----:B------:R-:W-:Y:S01]  /*2ce00*/  STL [R1+0x1360], R60 ;  /* 0x0013603c01007387 */ /* 0x000fe20000100800 */
[----:B------:R-:W-:Y:S02]  /*2ce10*/  IMAD.MOV.U32 R7, RZ, RZ, R26 ;  /* 0x000000ffff077224 */ /* 0x000fe400078e001a */
[----:B------:R-:W-:Y:S01]  /*2ce20*/  IMAD.MOV.U32 R2, RZ, RZ, R27 ;  /* 0x000000ffff027224 */ /* 0x000fe200078e001b */
[C---:B----4-:R-:W-:Y:S08]  /*2ce30*/  HMMA.16816.F32.BF16 R28, R12.reuse, R26, R28 ;  /* 0x0000001a0c1c723c */ /* 0x050ff0000004181c */
[C---:B---3--:R-:W-:Y:S11]  /*2ce40*/  HMMA.16816.F32.BF16 R32, R12.reuse, R50, R32 ;  /* 0x000000320c20723c */ /* 0x048ff60000041820 */
[----:B------:R-:W-:Y:S04]  /*2ce50*/  STL.64 [R1+0x700], R28 ;  /* 0x0007001c01007387 */ /* 0x000fe80000100a00 */
[----:B------:R0:W-:Y:S04]  /*2ce60*/  STL.64 [R1+0x708], R30 ;  /* 0x0007081e01007387 */ /* 0x0001e80000100a00 */
[----:B0-----:R-:W2:Y:S04]  /*2ce70*/  LDL.LU.64 R30, [R1+0x1678] ;  /* 0x00167800011e7983 */ /* 0x001ea80000300a00 */
[----:B------:R-:W3:Y:S04]  /*2ce80*/  LDL.LU.64 R26, [R1+0x1670] ;  /* 0x00167000011a7983 */ /* 0x000ee80000300a00 */
[----:B------:R0:W-:Y:S04]  /*2ce90*/  STL.64 [R1+0x6c0], R32 ;  /* 0x0006c02001007387 */ /* 0x0001e80000100a00 */
[----:B------:R1:W-:Y:S04]  /*2cea0*/  STL.64 [R1+0x6c8], R34 ;  /* 0x0006c82201007387 */ /* 0x0003e80000100a00 */
[----:B0-----:R-:W4:Y:S04]  /*2ceb0*/  LDL.LU R32, [R1+0x440] ;  /* 0x0004400001207983 */ /* 0x001f280000300800 */
[----:B------:R-:W4:Y:S04]  /*2cec0*/  LDL.LU R33, [R1+0x444] ;  /* 0x0004440001217983 */ /* 0x000f280000300800 */
[----:B-1----:R-:W4:Y:S04]  /*2ced0*/  LDL.LU R34, [R1+0x448] ;  /* 0x0004480001227983 */ /* 0x002f280000300800 */
[----:B------:R-:W4:Y:S04]  /*2cee0*/  LDL.LU R35, [R1+0x44c] ;  /* 0x00044c0001237983 */ /* 0x000f280000300800 */
[----:B------:R0:W-:Y:S04]  /*2cef0*/  STL.64 [R1+0x15a0], R50 ;  /* 0x0015a03201007387 */ /* 0x0001e80000100a00 */
[----:B------:R-:W2:Y:S04]  /*2cf00*/  LDL.LU R48, [R1+0x2b0] ;  /* 0x0002b00001307983 */ /* 0x000ea80000300800 */
[----:B------:R-:W2:Y:S04]  /*2cf10*/  LDL.LU R49, [R1+0x2b4] ;  /* 0x0002b40001317983 */ /* 0x000ea80000300800 */
[----:B0-----:R-:W2:Y:S04]  /*2cf20*/  LDL.LU R50, [R1+0x2b8] ;  /* 0x0002b80001327983 */ /* 0x001ea80000300800 */
[----:B------:R-:W2:Y:S01]  /*2cf30*/  LDL.LU R51, [R1+0x2bc] ;  /* 0x0002bc0001337983 */ /* 0x000ea20000300800 */
[C---:B------:R-:W-:Y:S08]  /*2cf40*/  HMMA.16816.F32.BF16 R16, R12.reuse, R54, R16 ;  /* 0x000000360c10723c */ /* 0x040ff00000041810 */
[----:B------:R-:W-:Y:S01]  /*2cf50*/  HMMA.16816.F32.BF16 R56, R12, R42, R56 ;  /* 0x0000002a0c38723c */ /* 0x000fe20000041838 */
[----:B------:R-:W-:-:S02]  /*2cf60*/  IMAD.MOV.U32 R61, RZ, RZ, R54 ;  /* 0x000000ffff3d7224 */ /* 0x000fc400078e0036 */
[----:B------:R-:W-:-:S05]  /*2cf70*/  IMAD.MOV.U32 R60, RZ, RZ, R55 ;  /* 0x000000ffff3c7224 */ /* 0x000fca00078e0037 */
[----:B--2---:R-:W-:-:S15]  /*2cf80*/  HMMA.16816.F32.BF16 R48, R12, R22, R48 ;  /* 0x000000160c30723c */ /* 0x004fde0000041830 */
[----:B------:R-:W-:-:S04]  /*2cf90*/  NOP ;  /* 0x0000000000007918 */ /* 0x000fc80000000000 */
[----:B------:R0:W-:Y:S04]  /*2cfa0*/  STL.64 [R1+0x680], R48 ;  /* 0x0006803001007387 */ /* 0x0001e80000100a00 */
[----:B------:R-:W-:Y:S01]  /*2cfb0*/  STL.64 [R1+0x688], R50 ;  /* 0x0006883201007387 */ /* 0x000fe20000100a00 */
[----:B0-----:R-:W-:Y:S02]  /*2cfc0*/  IMAD.MOV.U32 R49, RZ, RZ, R22 ;  /* 0x000000ffff317224 */ /* 0x001fe400078e0016 */
[----:B------:R-:W-:Y:S02]  /*2cfd0*/  IMAD.MOV.U32 R48, RZ, RZ, R23 ;  /* 0x000000ffff307224 */ /* 0x000fe400078e0017 */
[----:B------:R-:W2:Y:S04]  /*2cfe0*/  LDL.LU.64 R22, [R1+0x1668] ;  /* 0x0016680001167983 */ /* 0x000ea80000300a00 */
[----:B------:R-:W-:Y:S04]  /*2cff0*/  STL.64 [R1+0x650], R16 ;  /* 0x0006501001007387 */ /* 0x000fe80000100a00 */
[----:B------:R0:W-:Y:S04]  /*2d000*/  STL.64 [R1+0x658], R18 ;  /* 0x0006581201007387 */ /* 0x0001e80000100a00 */
[----:B0-----:R-:W2:Y:S04]  /*2d010*/  LDL.LU.64 R18, [R1+0x1660] ;  /* 0x0016600001127983 */ /* 0x001ea80000300a00 */
[----:B------:R-:W2:Y:S04]  /*2d020*/  LDL.LU.64 R54, [R1+0x1658] ;  /* 0x0016580001367983 */ /* 0x000ea80000300a00 */
[----:B------:R-:W-:Y:S04]  /*2d030*/  STL.64 [R1+0x610], R56 ;  /* 0x0006103801007387 */ /* 0x000fe80000100a00 */
[----:B------:R0:W-:Y:S04]  /*2d040*/  STL.64 [R1+0x618], R58 ;  /* 0x0006183a01007387 */ /* 0x0001e80000100a00 */
[----:B0-----:R-:W2:Y:S01]  /*2d050*/  LDL.LU.64 R58, [R1+0x1650] ;  /* 0x00165000013a7983 */ /* 0x001ea20000300a00 */
[----:B------:R-:W-:-:S03]  /*2d060*/  MOV R3, R42 ;  /* 0x0000002a00037202 */ /* 0x000fc60000000f00 */
[----:B------:R-:W3:Y:S01]  /*2d070*/  LDL.LU R40, [R1+0x430] ;  /* 0x0004300001287983 */ /* 0x000ee20000300800 */
[----:B------:R-:W-:-:S03]  /*2d080*/  IMAD.MOV.U32 R0, RZ, RZ, R43 ;  /* 0x000000ffff007224 */ /* 0x000fc600078e002b */
[----:B------:R-:W3:Y:S01]  /*2d090*/  LDL.LU R41, [R1+0x434] ;  /* 0x0004340001297983 */ /* 0x000ee20000300800 */
[----:B--2---:R-:W-:Y:S01]  /*2d0a0*/  HMMA.16816.F32.BF16 R8, R12, R58, R8 ;  /* 0x0000003a0c08723c */ /* 0x004fe20000041808 */
[----:B------:R-:W-:Y:S02]  /*2d0b0*/  IMAD.MOV.U32 R42, RZ, RZ, R18 ;  /* 0x000000ffff2a7224 */ /* 0x000fe400078e0012 */
[----:B------:R-:W-:Y:S01]  /*2d0c0*/  IMAD.MOV.U32 R43, RZ, RZ, R54 ;  /* 0x000000ffff2b7224 */ /* 0x000fe200078e0036 */
[----:B------:R-:W2:Y:S04]  /*2d0d0*/  LDL.LU R18, [R1+0x164c] ;  /* 0x00164c0001127983 */ /* 0x000ea80000300800 */
[----:B------:R-:W3:Y:S11]  /*2d0e0*/  LDL.LU R54, [R1+0x1648] ;  /* 0x0016480001367983 */ /* 0x000ef60000300800 */
[----:B------:R-:W-:Y:S04]  /*2d0f0*/  STL.64 [R1+0x5f0], R8 ;  /* 0x0005f00801007387 */ /* 0x000fe80000100a00 */
[----:B------:R-:W-:Y:S04]  /*2d100*/  STL.64 [R1+0x5f8], R10 ;  /* 0x0005f80a01007387 */ /* 0x000fe80000100a00 */
[----:B------:R0:W1:Y:S04]  /*2d110*/  LDSM.16.MT88.4 R8, [R55+UR5+0x5800] ;  /* 0x005800053708783b */ /* 0x0000680008004200 */
[----:B0-----:R-:W3:Y:S04]  /*2d120*/  LDL.LU R55, [R1+0x1644] ;  /* 0x0016440001377983 */ /* 0x001ee80000300800 */
[----:B-1----:R-:W-:Y:S04]  /*2d130*/  STL.64 [R1+0x1540], R10 ;  /* 0x0015400a01007387 */ /* 0x002fe80000100a00 */
[----:B------:R0:W-:Y:S04]  /*2d140*/  STL.64 [R1+0x1538], R8 ;  /* 0x0015380801007387 */ /* 0x0001e80000100a00 */
[----:B0-----:R-:W3:Y:S04]  /*2d150*/  LDL.LU R8, [R1+0x450] ;  /* 0x0004500001087983 */ /* 0x001ee80000300800 */
[----:B------:R-:W3:Y:S04]  /*2d160*/  LDL.LU R9, [R1+0x454] ;  /* 0x0004540001097983 */ /* 0x000ee80000300800 */
[----:B------:R-:W3:Y:S01]  /*2d170*/  LDL.LU R10, [R1+0x458] ;  /* 0x00045800010a7983 */ /* 0x000ee20000300800 */
[----:B--2---:R-:W-:-:S03]  /*2d180*/  IMAD.MOV.U32 R11, RZ, RZ, R18 ;  /* 0x000000ffff0b7224 */ /* 0x004fc600078e0012 */
[----:B------:R-:W4:Y:S04]  /*2d190*/  LDL.LU R18, [R1+0x1640] ;  /* 0x0016400001127983 */ /* 0x000f280000300800 */
[----:B---3--:R-:W-:-:S15]  /*2d1a0*/  HMMA.16816.F32.BF16 R8, R12, R54, R8 ;  /* 0x000000360c08723c */ /* 0x008fde0000041808 */
[----:B------:R-:W-:-:S04]  /*2d1b0*/  NOP ;  /* 0x0000000000007918 */ /* 0x000fc80000000000 */
[----:B------:R0:W-:Y:S01]  /*2d1c0*/  STL.64 [R1+0x5a0], R8 ;  /* 0x0005a00801007387 */ /* 0x0001e20000100a00 */
[----:B------:R-:W-:-:S03]  /*2d1d0*/  IMAD.MOV.U32 R16, RZ, RZ, R8 ;  /* 0x000000ffff107224 */ /* 0x000fc600078e0008 */
[----:B------:R1:W-:Y:S01]  /*2d1e0*/  STL.64 [R1+0x5a8], R10 ;  /* 0x0005a80a01007387 */ /* 0x0003e20000100a00 */
[----:B0-----:R-:W-:-:S03]  /*2d1f0*/  IMAD.MOV.U32 R8, RZ, RZ, R19 ;  /* 0x000000ffff087224 */ /* 0x001fc600078e0013 */
[----:B------:R-:W4:Y:S01]  /*2d200*/  LDL.LU R19, [R1+0x163c] ;  /* 0x00163c0001137983 */ /* 0x000f220000300800 */
[----:B------:R-:W-:Y:S01]  /*2d210*/  IMAD.MOV.U32 R20, RZ, RZ, R9 ;  /* 0x000000ffff147224 */ /* 0x000fe200078e0009 */
[----:B------:R-:W-:Y:S01]  /*2d220*/  MOV R17, R10 ;  /* 0x0000000a00117202 */ /* 0x000fe20000000f00 */
[----:B------:R-:W-:Y:S02]  /*2d230*/  IMAD.MOV.U32 R9, RZ, RZ, R30 ;  /* 0x000000ffff097224 */ /* 0x000fe400078e001e */
[----:B------:R-:W-:Y:S01]  /*2d240*/  IMAD.MOV.U32 R21, RZ, RZ, R11 ;  /* 0x000000ffff157224 */ /* 0x000fe200078e000b */
[----:B------:R-:W2:Y:S01]  /*2d250*/  LDL.LU R30, [R1+0x1638] ;  /* 0x00163800011e7983 */ /* 0x000ea20000300800 */
[----:B-1----:R-:W-:-:S03]  /*2d260*/  IMAD.MOV.U32 R10, RZ, RZ, R22 ;  /* 0x000000ffff0a7224 */ /* 0x002fc600078e0016 */
[----:B------:R-:W3:Y:S01]  /*2d270*/  LDL.LU R22, [R1+0x1634] ;  /* 0x0016340001167983 */ /* 0x000ee20000300800 */
[----:B------:R-:W-:-:S03]  /*2d280*/  IMAD.MOV.U32 R11, RZ, RZ, R23 ;  /* 0x000000ffff0b7224 */ /* 0x000fc600078e0017 */
[----:B------:R-:W3:Y:S04]  /*2d290*/  LDL.LU R23, [R1+0x1630] ;  /* 0x0016300001177983 */ /* 0x000ee80000300800 */
[----:B------:R-:W-:Y:S04]  /*2d2a0*/  STL [R1+0x1370], R16 ;  /* 0x0013701001007387 */ /* 0x000fe80000100800 */
[----:B------:R-:W-:Y:S04]  /*2d2b0*/  STL [R1+0x136c], R17 ;  /* 0x00136c1101007387 */ /* 0x000fe80000100800 */
[----:B------:R-:W-:Y:S04]  /*2d2c0*/  STL [R1+0x1368], R20 ;  /* 0x0013681401007387 */ /* 0x000fe80000100800 */
[----:B------:R-:W-:Y:S01]  /*2d2d0*/  STL [R1+0x1364], R21 ;  /* 0x0013641501007387 */ /* 0x000fe20000100800 */
[----:B----4-:R-:W-:-:S15]  /*2d2e0*/  HMMA.16816.F32.BF16 R32, R12, R18, R32 ;  /* 0x000000120c20723c */ /* 0x010fde0000041820 */
[----:B------:R-:W-:-:S04]  /*2d2f0*/  NOP ;  /* 0x0000000000007918 */ /* 0x000fc80000000000 */
[----:B------:R-:W-:Y:S01]  /*2d300*/  STL.64 [R1+0x2e0], R32 ;  /* 0x0002e02001007387 */ /* 0x000fe20000100a00 */
[----:B------:R-:W-:Y:S02]  /*2d310*/  IMAD.MOV.U32 R29, RZ, RZ, R35 ;  /* 0x000000ffff1d7224 */ /* 0x000fe400078e0023 */
[----:B------:R-:W-:Y:S01]  /*2d320*/  IMAD.MOV.U32 R25, RZ, RZ, R34 ;  /* 0x000000ffff197224 */ /* 0x000fe200078e0022 */
[----:B------:R0:W-:Y:S04]  /*2d330*/  STL.64 [R1+0x2e8], R34 ;  /* 0x0002e82201007387 */ /* 0x0001e80000100a00 */
[----:B0-----:R-:W4:Y:S01]  /*2d340*/  LDL.LU.64 R34, [R1+0x1628] ;  /* 0x0016280001227983 */ /* 0x001f220000300a00 */
[----:B---3--:R-:W-:Y:S03]  /*2d350*/  HMMA.16816.F32.BF16 R40, R12, R22, R40 ;  /* 0x000000160c28723c */ /* 0x008fe60000041828 */
[----:B------:R0:W-:Y:S01]  /*2d360*/  STL.64 [R1+0x1578], R18 ;  /* 0x0015781201007387 */ /* 0x0001e20000100a00 */
[----:B------:R-:W-:-:S03]  /*2d370*/  MOV R28, R33 ;  /* 0x00000021001c7202 */ /* 0x000fc60000000f00 */
[----:B------:R-:W3:Y:S04]  /*2d380*/  LDL.LU R16, [R1+0x410] ;  /* 0x0004100001107983 */ /* 0x000ee80000300800 */
[----:B------:R-:W3:Y:S01]  /*2d390*/  LDL.LU R17, [R1+0x414] ;  /* 0x0004140001117983 */ /* 0x000ee20000300800 */
[----:B0-----:R-:W-:Y:S02]  /*2d3a0*/  IMAD.MOV.U32 R18, RZ, RZ, R26 ;  /* 0x000000ffff127224 */ /* 0x001fe400078e001a */
[----:B------:R-:W-:Y:S01]  /*2d3b0*/  IMAD.MOV.U32 R19, RZ, RZ, R27 ;  /* 0x000000ffff137224 */ /* 0x000fe200078e001b */
[----:B------:R-:W3:Y:S04]  /*2d3c0*/  LDL.LU R26, [R1+0x1624] ;  /* 0x00162400011a7983 */ /* 0x000ee80000300800 */
[----:B------:R-:W3:Y:S04]  /*2d3d0*/  LDL.LU R27, [R1+0x1620] ;  /* 0x00162000011b7983 */ /* 0x000ee80000300800 */
[----:B------:R-:W-:Y:S04]  /*2d3e0*/  STL [R1+0x137c], R25 ;  /* 0x00137c1901007387 */ /* 0x000fe80000100800 */
[----:B------:R-:W-:Y:S04]  /*2d3f0*/  STL [R1+0x1378], R28 ;  /* 0x0013781c01007387 */ /* 0x000fe80000100800 */
[----:B------:R-:W-:Y:S04]  /*2d400*/  STL [R1+0x1374], R29 ;  /* 0x0013741d01007387 */ /* 0x000fe80000100800 */
[----:B------:R-:W-:Y:S01]  /*2d410*/  STL.64 [R1+0x2d0], R40 ;  /* 0x0002d02801007387 */ /* 0x000fe20000100a00 */
[----:B------:R-:W-:Y:S01]  /*2d420*/  IMAD.MOV.U32 R37, RZ, RZ, R43 ;  /* 0x000000ffff257224 */ /* 0x000fe200078e002b */
[----:B------:R-:W-:-:S02]  /*2d430*/  MOV R33, R42 ;  /* 0x0000002a00217202 */ /* 0x000fc40000000f00 */
[----:B------:R0:W-:Y:S01]  /*2d440*/  STL.64 [R1+0x2d8], R42 ;  /* 0x0002d82a01007387 */ /* 0x0001e20000100a00 */
[----:B--2---:R-:W-:-:S03]  /*2d450*/  IMAD.MOV.U32 R21, RZ, RZ, R30 ;  /* 0x000000ffff157224 */ /* 0x004fc600078e001e */
[----:B0-----:R-:W2:Y:S04]  /*2d460*/  LDL.LU.64 R42, [R1+0x1618] ;  /* 0x00161800012a7983 */ /* 0x001ea80000300a00 */
[----:B------:R0:W-:Y:S02]  /*2d470*/  STL.64 [R1+0x1570], R22 ;  /* 0x0015701601007387 */ /* 0x0001e40000100a00 */
[----:B0-----:R-:W-:Y:S02]  /*2d480*/  IMAD.MOV.U32 R22, RZ, RZ, R31 ;  /* 0x000000ffff167224 */ /* 0x001fe400078e001f */
[----:B----4-:R-:W-:Y:S02]  /*2d490*/  IMAD.MOV.U32 R20, RZ, RZ, R34 ;  /* 0x000000ffff147224 */ /* 0x010fe400078e0022 */
[----:B------:R-:W4:Y:S04]  /*2d4a0*/  LDL.LU R34, [R1+0x1614] ;  /* 0x0016140001227983 */ /* 0x000f280000300800 */
[----:B------:R-:W2:Y:S04]  /*2d4b0*/  LDL.LU R30, [R1+0x1610] ;  /* 0x00161000011e7983 */ /* 0x000ea80000300800 */
[----:B------:R-:W2:Y:S01]  /*2d4c0*/  LDL.LU R31, [R1+0x160c] ;  /* 0x00160c00011f7983 */ /* 0x000ea20000300800 */
[----:B------:R-:W-:-:S03]  /*2d4d0*/  IMAD.MOV.U32 R23, RZ, RZ, R35 ;  /* 0x000000ffff177224 */ /* 0x000fc600078e0023 */
[----:B------:R-:W4:Y:S04]  /*2d4e0*/  LDL.LU R35, [R1+0x1608] ;  /* 0x0016080001237983 */ /* 0x000f280000300800 */
[----:B---3--:R-:W-:Y:S01]  /*2d4f0*/  HMMA.16816.F32.BF16 R20, R12, R26, R20 ;  /* 0x0000001a0c14723c */ /* 0x008fe20000041814 */
[----:B------:R-:W-:Y:S02]  /*2d500*/  IMAD.MOV.U32 R24, RZ, RZ, R32 ;  /* 0x000000ffff187224 */ /* 0x000fe400078e0020 */
[----:B------:R-:W-:-:S15]  /*2d510*/  IMAD.MOV.U32 R36, RZ, RZ, R41 ;  /* 0x000000ffff247224 */ /* 0x000fde00078e0029 */
[----:B------:R-:W-:Y:S01]  /*2d520*/  NOP ;  /* 0x0000000000007918 */ /* 0x000fe20000000000 */
[----:B------:R-:W-:Y:S04]  /*2d530*/  STL.64 [R1+0x2c0], R20 ;  /* 0x0002c01401007387 */ /* 0x000fe80000100a00 */
[----:B------:R0:W-:Y:S04]  /*2d540*/  STL.64 [R1+0x2c8], R22 ;  /* 0x0002c81601007387 */ /* 0x0001e80000100a00 */
[----:B------:R-:W-:Y:S04]  /*2d550*/  STL.64 [R1+0x1568], R26 ;  /* 0x0015681a01007387 */ /* 0x000fe80000100a00 */
[----:B------:R-:W-:Y:S01]  /*2d560*/  STL [R1+0x1560], R24 ;  /* 0x0015601801007387 */ /* 0x000fe20000100800 */
[----:B------:R-:W-:-:S02]  /*2d570*/  IMAD.MOV.U32 R45, RZ, RZ, R23 ;  /* 0x000000ffff2d7224 */ /* 0x000fc400078e0017 */
[----:B------:R-:W-:Y:S01]  /*2d580*/  IMAD.MOV.U32 R41, RZ, RZ, R22 ;  /* 0x000000ffff297224 */ /* 0x000fe200078e0016 */
[----:B0-----:R-:W-:Y:S01]  /*2d590*/  MOV R22, R49 ;  /* 0x0000003100167202 */ /* 0x001fe20000000f00 */
[----:B------:R-:W-:Y:S01]  /*2d5a0*/  IMAD.MOV.U32 R23, RZ, RZ, R48 ;  /* 0x000000ffff177224 */ /* 0x000fe200078e0030 */
[C---:B--2---:R-:W-:Y:S08]  /*2d5b0*/  HMMA.16816.F32.BF16 R16, R12.reuse, R30, R16 ;  /* 0x0000001e0c10723c */ /* 0x044ff00000041810 */
[----:B----4-:R-:W-:Y:S11]  /*2d5c0*/  HMMA.16816.F32.BF16 R8, R12, R34, R8 ;  /* 0x000000220c08723c */ /* 0x010ff60000041808 */
[----:B------:R-:W-:-:S02]  /*2d5d0*/  IMAD.MOV.U32 R53, RZ, RZ, R19 ;  /* 0x000000ffff357224 */ /* 0x000fc400078e0013 */
[----:B------:R-:W-:Y:S01]  /*2d5e0*/  IMAD.MOV.U32 R52, RZ, RZ, R17 ;  /* 0x000000ffff347224 */ /* 0x000fe200078e0011 */
[----:B------:R-:W-:Y:S04]  /*2d5f0*/  STL.64 [R1+0x2b0], R16 ;  /* 0x0002b01001007387 */ /* 0x000fe80000100a00 */
[----:B------:R-:W-:Y:S04]  /*2d600*/  STL.64 [R1+0x2b8], R18 ;  /* 0x0002b81201007387 */ /* 0x000fe80000100a00 */
[----:B------:R-:W-:Y:S04]  /*2d610*/  STL.64 [R1+0x1588], R54 ;  /* 0x0015883601007387 */ /* 0x000fe80000100a00 */
[----:B------:R0:W-:Y:S04]  /*2d620*/  STL.64 [R1+0x1580], R52 ;  /* 0x0015803401007387 */ /* 0x0001e80000100a00 */
[----:B------:R-:W-:Y:S04]  /*2d630*/  STL.64 [R1+0x1558], R30 ;  /* 0x0015581e01007387 */ /* 0x000fe80000100a00 */
[----:B------:R-:W-:Y:S04]  /*2d640*/  STL.64 [R1+0x2a0], R8 ;  /* 0x0002a00801007387 */ /* 0x000fe80000100a00 */
[----:B------:R1:W-:Y:S04]  /*2d650*/  STL.64 [R1+0x2a8], R10 ;  /* 0x0002a80a01007387 */ /* 0x0003e80000100a00 */
[----:B0-----:R-:W2:Y:S04]  /*2d660*/  LDL.LU R52, [R1+0x3e0] ;  /* 0x0003e00001347983 */ /* 0x001ea80000300800 */
[----:B------:R-:W2:Y:S04]  /*2d670*/  LDL.LU R53, [R1+0x3e4] ;  /* 0x0003e40001357983 */ /* 0x000ea80000300800 */
[----:B------:R-:W2:Y:S04]  /*2d680*/  LDL.LU R54, [R1+0x3e8] ;  /* 0x0003e80001367983 */ /* 0x000ea80000300800 */
[----:B------:R-:W2:Y:S04]  /*2d690*/  LDL.LU R55, [R1+0x3ec] ;  /* 0x0003ec0001377983 */ /* 0x000ea80000300800 */
[----:B------:R-:W3:Y:S04]  /*2d6a0*/  LDL.LU R16, [R1+0x270] ;  /* 0x0002700001107983 */ /* 0x000ee80000300800 */
[----:B------:R-:W3:Y:S04]  /*2d6b0*/  LDL.LU R17, [R1+0x274] ;  /* 0x0002740001117983 */ /* 0x000ee80000300800 */
[----:B------:R-:W3:Y:S04]  /*2d6c0*/  LDL.LU R18, [R1+0x278] ;  /* 0x0002780001127983 */ /* 0x000ee80000300800 */
[----:B------:R-:W3:Y:S04]  /*2d6d0*/  LDL.LU R19, [R1+0x27c] ;  /* 0x00027c0001137983 */ /* 0x000ee80000300800 */
[----:B-1----:R-:W4:Y:S04]  /*2d6e0*/  LDL R11, [R1+0x1350] ;  /* 0x00135000010b7983 */ /* 0x002f280000100800 */
[----:B------:R0:W-:Y:S04]  /*2d6f0*/  STL.64 [R1+0x15a8], R22 ;  /* 0x0015a81601007387 */ /* 0x0001e80000100a00 */
[----:B------:R-:W2:Y:S04]  /*2d700*/  LDL.LU R28, [R1+0x3b0] ;  /* 0x0003b000011c7983 */ /* 0x000ea80000300800 */
[----:B------:R-:W2:Y:S01]  /*2d710*/  LDL.LU R29, [R1+0x3b4] ;  /* 0x0003b400011d7983 */ /* 0x000ea20000300800 */
[----:B------:R-:W-:-:S02]  /*2d720*/  IMAD.MOV.U32 R30, RZ, RZ, R38 ;  /* 0x000000ffff1e7224 */ /* 0x000fc400078e0026 */
[----:B------:R-:W-:Y:S01]  /*2d730*/  IMAD.MOV.U32 R31, RZ, RZ, R47 ;  /* 0x000000ffff1f7224 */ /* 0x000fe200078e002f */
[----:B------:R-:W3:Y:S04]  /*2d740*/  LDL.LU R38, [R1+0x1604] ;  /* 0x0016040001267983 */ /* 0x000ee80000300800 */
[----:B------:R-:W3:Y:S04]  /*2d750*/  LDL.LU R47, [R1+0x1600] ;  /* 0x00160000012f7983 */ /* 0x000ee80000300800 */
[----:B------:R3:W-:Y:S01]  /*2d760*/  STL.64 [R1+0x15b8], R30 ;  /* 0x0015b81e01007387 */ /* 0x0007e20000100a00 */
[----:B0-----:R-:W-:-:S03]  /*2d770*/  IMAD.MOV.U32 R22, RZ, RZ, R39 ;  /* 0x000000ffff167224 */ /* 0x001fc600078e0027 */
[----:B--2---:R0:W-:Y:S04]  /*2d780*/  STL.64 [R1+0x15b0], R28 ;  /* 0x0015b01c01007387 */ /* 0x0041e80000100a00 */
[----:B------:R-:W2:Y:S04]  /*2d790*/  LDL.LU R48, [R1+0x3c0] ;  /* 0x0003c00001307983 */ /* 0x000ea80000300800 */
[----:B------:R-:W2:Y:S04]  /*2d7a0*/  LDL.LU R49, [R1+0x3c4] ;  /* 0x0003c40001317983 */ /* 0x000ea80000300800 */
[----:B------:R-:W2:Y:S04]  /*2d7b0*/  LDL.LU R50, [R1+0x3c8] ;  /* 0x0003c80001327983 */ /* 0x000ea80000300800 */
[----:B------:R-:W2:Y:S04]  /*2d7c0*/  LDL.LU R51, [R1+0x3cc] ;  /* 0x0003cc0001337983 */ /* 0x000ea80000300800 */
[----:B------:R-:W2:Y:S01]  /*2d7d0*/  LDL.LU R39, [R1+0x15fc] ;  /* 0x0015fc0001277983 */ /* 0x000ea20000300800 */
[----:B------:R-:W-:-:S03]  /*2d7e0*/  IMAD.MOV.U32 R23, RZ, RZ, R46 ;  /* 0x000000ffff177224 */ /* 0x000fc600078e002e */
[----:B------:R-:W4:Y:S01]  /*2d7f0*/  LDL.LU R46, [R1+0x15f8] ;  /* 0x0015f800012e7983 */ /* 0x000f220000300800 */
[----:B---3--:R-:W-:Y:S01]  /*2d800*/  IMAD.MOV.U32 R30, RZ, RZ, R47 ;  /* 0x000000ffff1e7224 */ /* 0x008fe200078e002f */
[----:B------:R-:W-:Y:S02]  /*2d810*/  MOV R31, R38 ;  /* 0x00000026001f7202 */ /* 0x000fe40000000f00 */
[----:B0-----:R-:W3:Y:S04]  /*2d820*/  LDL.LU R28, [R1+0x3d0] ;  /* 0x0003d000011c7983 */ /* 0x001ee80000300800 */
[----:B------:R-:W3:Y:S04]  /*2d830*/  LDL.LU R29, [R1+0x3d4] ;  /* 0x0003d400011d7983 */ /* 0x000ee80000300800 */
[----:B------:R-:W3:Y:S04]  /*2d840*/  LDL.LU R47, [R1+0x15f4] ;  /* 0x0015f400012f7983 */ /* 0x000ee80000300800 */
[----:B------:R-:W3:Y:S01]  /*2d850*/  LDL.LU R38, [R1+0x15f0] ;  /* 0x0015f00001267983 */ /* 0x000ee20000300800 */
[----:B--2---:R-:W-:-:S03]  /*2d860*/  IMAD.MOV.U32 R24, RZ, RZ, R39 ;  /* 0x000000ffff187224 */ /* 0x004fc600078e0027 */
[----:B------:R-:W2:Y:S01]  /*2d870*/  LDL.LU R39, [R1+0x15ec] ;  /* 0x0015ec0001277983 */ /* 0x000ea20000300800 */
[----:B------:R-:W-:Y:S02]  /*2d880*/  IMAD.MOV.U32 R57, RZ, RZ, R10 ;  /* 0x000000ffff397224 */ /* 0x000fe400078e000a */
[----:B------:R-:W-:Y:S02]  /*2d890*/  IMAD.MOV.U32 R56, RZ, RZ, R8 ;  /* 0x000000ffff387224 */ /* 0x000fe400078e0008 */
[----:B----4-:R-:W-:Y:S02]  /*2d8a0*/  IMAD.MOV.U32 R25, RZ, RZ, R46 ;  /* 0x000000ffff197224 */ /* 0x010fe400078e002e */
[----:B------:R-:W-:Y:S01]  /*2d8b0*/  IMAD.MOV.U32 R26, RZ, RZ, R42 ;  /* 0x000000ffff1a7224 */ /* 0x000fe200078e002a */
[----:B------:R-:W4:Y:S04]  /*2d8c0*/  LDL.LU R46, [R1+0x15e8] ;  /* 0x0015e800012e7983 */ /* 0x000f280000300800 */
[----:B------:R-:W4:Y:S01]  /*2d8d0*/  LDL.LU R42, [R1+0x15e4] ;  /* 0x0015e400012a7983 */ /* 0x000f220000300800 */
[----:B------:R-:W-:-:S03]  /*2d8e0*/  IMAD.MOV.U32 R27, RZ, RZ, R43 ;  /* 0x000000ffff1b7224 */ /* 0x000fc600078e002b */
[----:B------:R-:W4:Y:S04]  /*2d8f0*/  LDL.LU R43, [R1+0x15e0] ;  /* 0x0015e000012b7983 */ /* 0x000f280000300800 */
[----:B------:R-:W-:Y:S04]  /*2d900*/  STL.64 [R1+0x1598], R58 ;  /* 0x0015983a01007387 */ /* 0x000fe80000100a00 */
[----:B------:R3:W-:Y:S02]  /*2d910*/  STL.64 [R1+0x1590], R56 ;  /* 0x0015903801007387 */ /* 0x0007e40000100a00 */
[----:B---3--:R-:W-:Y:S01]  /*2d920*/  IMAD.MOV.U32 R56, RZ, RZ, R38 ;  /* 0x000000ffff387224 */ /* 0x008fe200078e0026 */
[----:B------:R-:W-:Y:S01]  /*2d930*/  MOV R58, R47 ;  /* 0x0000002f003a7202 */ /* 0x000fe20000000f00 */
[----:B------:R-:W3:Y:S01]  /*2d940*/  LDL.LU R38, [R1+0x15dc] ;  /* 0x0015dc0001267983 */ /* 0x000ee20000300800 */
[----:B------:R-:W-:-:S02]  /*2d950*/  IMAD.MOV.U32 R32, RZ, RZ, R40 ;  /* 0x000000ffff207224 */ /* 0x000fc400078e0028 */
[----:B--2---:R-:W-:Y:S02]  /*2d960*/  IMAD.MOV.U32 R57, RZ, RZ, R39 ;  /* 0x000000ffff397224 */ /* 0x004fe400078e0027 */
[----:B------:R-:W3:Y:S04]  /*2d970*/  LDL.LU R39, [R1+0x15d8] ;  /* 0x0015d80001277983 */ /* 0x000ee80000300800 */
[----:B------:R-:W2:Y:S04]  /*2d980*/  LDL.LU R47, [R1+0x15d4] ;  /* 0x0015d400012f7983 */ /* 0x000ea80000300800 */
[----:B------:R-:W3:Y:S04]  /*2d990*/  LDL.LU R59, [R1+0x3fc] ;  /* 0x0003fc00013b7983 */ /* 0x000ee80000300800 */
[----:B------:R0:W-:Y:S04]  /*2d9a0*/  STL.64 [R1+0x1550], R34 ;  /* 0x0015502201007387 */ /* 0x0001e80000100a00 */
[----:B------:R-:W-:Y:S01]  /*2d9b0*/  STL.64 [R1+0x1548], R32 ;  /* 0x0015482001007387 */ /* 0x000fe20000100a00 */
[----:B0-----:R-:W-:-:S03]  /*2d9c0*/  IMAD.MOV.U32 R34, RZ, RZ, R7 ;  /* 0x000000ffff227224 */ /* 0x001fc600078e0007 */
[----:B------:R-:W3:Y:S01]  /*2d9d0*/  LDL.LU R7, [R1+0x15d0] ;  /* 0x0015d00001077983 */ /* 0x000ee20000300800 */
[C---:B----4-:R-:W-:Y:S01]  /*2d9e0*/  HMMA.16816.F32.BF16 R52, R12.reuse, R42, R52 ;  /* 0x0000002a0c34723c */ /* 0x050fe20000041834 */
[----:B------:R-:W-:Y:S02]  /*2d9f0*/  IMAD.MOV.U32 R35, RZ, RZ, R2 ;  /* 0x000000ffff237224 */ /* 0x000fe400078e0002 */
[----:B------:R-:W4:Y:S01]  /*2da00*/  LDL.LU R2, [R1+0x15cc] ;  /* 0x0015cc0001027983 */ /* 0x000f220000300800 */
[----:B------:R-:W-:Y:S01]  /*2da10*/  MOV R44, R21 ;  /* 0x00000015002c7202 */ /* 0x000fe20000000f00 */
[----:B------:R-:W-:Y:S02]  /*2da20*/  IMAD.MOV.U32 R40, RZ, RZ, R20 ;  /* 0x000000ffff287224 */ /* 0x000fe400078e0014 */
[----:B------:R-:W-:Y:S01]  /*2da30*/  IMAD.MOV.U32 R10, RZ, RZ, R3 ;  /* 0x000000ffff0a7224 */ /* 0x000fe200078e0003 */
[C---:B--2---:R-:W-:Y:S08]  /*2da40*/  HMMA.16816.F32.BF16 R16, R12.reuse, R46, R16 ;  /* 0x0000002e0c10723c */ /* 0x044ff00000041810 */
[----:B---3--:R-:W-:Y:S01]  /*2da50*/  HMMA.16816.F32.BF16 R56, R12, R38, R56 ;  /* 0x000000260c38723c */ /* 0x008fe20000041838 */
[----:B------:R0:W1:Y:S02]  /*2da60*/  LDSM.16.MT88.4 R12, [R11+UR5+0x5800] ;  /* 0x005800050b0c783b */ /* 0x0000640008004200 */
[----:B0-----:R-:W-:-:S15]  /*2da70*/  IMAD.MOV.U32 R11, RZ, RZ, R0 ;  /* 0x000000ffff0b7224 */ /* 0x001fde00078e0000 */
[----:B------:R-:W-:Y:S01]  /*2da80*/  NOP ;  /* 0x0000000000007918 */ /* 0x000fe20000000000 */
[----:B------:R-:W-:Y:S04]  /*2da90*/  STL.64 [R1+0x290], R56 ;  /* 0x0002903801007387 */ /* 0x000fe80000100a00 */
[----:B------:R-:W-:Y:S04]  /*2daa0*/  STL.64 [R1+0x298], R58 ;  /* 0x0002983a01007387 */ /* 0x000fe80000100a00 */
[----:B------:R-:W-:Y:S04]  /*2dab0*/  STL.64 [R1+0x280], R52 ;  /* 0x0002803401007387 */ /* 0x000fe80000100a00 */
[----:B------:R-:W-:Y:S04]  /*2dac0*/  STL.64 [R1+0x288], R54 ;  /* 0x0002883601007387 */ /* 0x000fe80000100a00 */
[----:B------:R0:W-:Y:S04]  /*2dad0*/  STL.64 [R1+0x270], R16 ;  /* 0x0002701001007387 */ /* 0x0001e80000100a00 */
[----:B------:R2:W-:Y:S04]  /*2dae0*/  STL.64 [R1+0x278], R18 ;  /* 0x0002781201007387 */ /* 0x0005e80000100a00 */
[----:B------:R-:W3:Y:S01]  /*2daf0*/  LDL.LU R3, [R1+0x15c8] ;  /* 0x0015c80001037983 */ /* 0x000ee20000300800 */
[----:B------:R-:W-:Y:S03]  /*2db00*/  HMMA.16816.F32.BF16 R20, R4, R22, R28 ;  /* 0x000000160414723c */ /* 0x000fe6000004181c */
[----:B------:R-:W3:Y:S04]  /*2db10*/  LDL.LU R0, [R1+0x15c4] ;  /* 0x0015c40001007983 */ /* 0x000ee80000300800 */
[----:B0-----:R-:W3:Y:S04]  /*2db20*/  LDL.LU R16, [R1+0x380] ;  /* 0x0003800001107983 */ /* 0x001ee80000300800 */
[----:B------:R-:W3:Y:S04]  /*2db30*/  LDL.LU R17, [R1+0x384] ;  /* 0x0003840001117983 */ /* 0x000ee80000300800 */
[----:B--2---:R-:W3:Y:S04]  /*2db40*/  LDL.LU R18, [R1+0x388] ;  /* 0x0003880001127983 */ /* 0x004ee80000300800 */
[----:B------:R-:W3:Y:S01]  /*2db50*/  LDL.LU R19, [R1+0x38c] ;  /* 0x00038c0001137983 */ /* 0x000ee20000300800 */
[----:B------:R-:W-:-:S03]  /*2db60*/  IMAD.MOV.U32 R54, RZ, RZ, R61 ;  /* 0x000000ffff367224 */ /* 0x000fc600078e003d */
[----:B------:R-:W2:Y:S04]  /*2db70*/  LDL.LU R61, [R1+0x15c0] ;  /* 0x0015c000013d7983 */ /* 0x000ea80000300800 */
[----:B------:R-:W2:Y:S04]  /*2db80*/  LDL.LU R56, [R1+0x390] ;  /* 0x0003900001387983 */ /* 0x000ea80000300800 */
[----:B------:R-:W2:Y:S04]  /*2db90*/  LDL.LU R57, [R1+0x394] ;  /* 0x0003940001397983 */ /* 0x000ea80000300800 */
[----:B------:R-:W2:Y:S04]  /*2dba0*/  LDL.LU R58, [R1+0x398] ;  /* 0x00039800013a7983 */ /* 0x000ea80000300800 */
[----:B------:R-:W2:Y:S04]  /*2dbb0*/  LDL.LU R59, [R1+0x39c] ;  /* 0x00039c00013b7983 */ /* 0x000ea80000300800 */
[----:B-1----:R-:W-:Y:S04]  /*2dbc0*/  STL.64 [R1+0x1498], R14 ;  /* 0x0014980e01007387 */ /* 0x002fe80000100a00 */
[----:B------:R0:W-:Y:S01]  /*2dbd0*/  STL.64 [R1+0x1490], R12 ;  /* 0x0014900c01007387 */ /* 0x0001e20000100a00 */
[C---:B------:R-:W-:Y:S03]  /*2dbe0*/  HMMA.16816.F32.BF16 R32, R4.reuse, R34, R48 ;  /* 0x000000220420723c */ /* 0x040fe60000041830 */
[----:B0-----:R-:W2:Y:S04]  /*2dbf0*/  LDL.LU R12, [R1+0x370] ;  /* 0x00037000010c7983 */ /* 0x001ea80000300800 */
[----:B------:R-:W2:Y:S04]  /*2dc00*/  LDL.LU R13, [R1+0x374] ;  /* 0x00037400010d7983 */ /* 0x000ea80000300800 */
[----:B------:R-:W2:Y:S04]  /*2dc10*/  LDL.LU R14, [R1+0x378] ;  /* 0x00037800010e7983 */ /* 0x000ea80000300800 */
[----:B------:R-:W2:Y:S04]  /*2dc20*/  LDL.LU R15, [R1+0x37c] ;  /* 0x00037c00010f7983 */ /* 0x000ea80000300800 */
[----:B------:R-:W2:Y:S04]  /*2dc30*/  LDL.LU.64 R30, [R1+0x15b8] ;  /* 0x0015b800011e7983 */ /* 0x000ea80000300a00 */
[----:B------:R-:W2:Y:S04]  /*2dc40*/  LDL.LU.64 R28, [R1+0x15b0] ;  /* 0x0015b000011c7983 */ /* 0x000ea80000300a00 */
[----:B------:R-:W-:Y:S04]  /*2dc50*/  STL.64 [R1+0x710], R20 ;  /* 0x0007101401007387 */ /* 0x000fe80000100a00 */
[----:B------:R0:W-:Y:S04]  /*2dc60*/  STL.64 [R1+0x718], R22 ;  /* 0x0007181601007387 */ /* 0x0001e80000100a00 */
[----:B0-----:R-:W2:Y:S04]  /*2dc70*/  LDL.LU.64 R22, [R1+0x15a8] ;  /* 0x0015a80001167983 */ /* 0x001ea80000300a00 */
[----:B------:R-:W2:Y:S04]  /*2dc80*/  LDL.LU.64 R50, [R1+0x15a0] ;  /* 0x0015a00001327983 */ /* 0x000ea80000300a00 */
[----:B------:R-:W3:Y:S04]  /*2dc90*/  LDL.LU R48, [R1+0x360] ;  /* 0x0003600001307983 */ /* 0x000ee80000300800 */
[----:B------:R-:W-:Y:S04]  /*2dca0*/  STL.64 [R1+0x6d0], R32 ;  /* 0x0006d02001007387 */ /* 0x000fe80000100a00 */
[----:B------:R-:W-:Y:S01]  /*2dcb0*/  STL.64 [R1+0x6d8], R34 ;  /* 0x0006d82201007387 */ /* 0x000fe20000100a00 */
[----:B------:R-:W-:Y:S01]  /*2dcc0*/  IMAD.MOV.U32 R55, RZ, RZ, R60 ;  /* 0x000000ffff377224 */ /* 0x000fe200078e003c */
[C---:B--2---:R-:W-:Y:S08]  /*2dcd0*/  HMMA.16816.F32.BF16 R28, R4.reuse, R50, R28 ;  /* 0x00000032041c723c */ /* 0x044ff0000004181c */
[C---:B------:R-:W-:Y:S11]  /*2dce0*/  HMMA.16816.F32.BF16 R20, R4.reuse, R22, R24 ;  /* 0x000000160414723c */ /* 0x040ff60000041818 */
[----:B------:R-:W-:Y:S04]  /*2dcf0*/  STL.64 [R1+0x6a0], R28 ;  /* 0x0006a01c01007387 */ /* 0x000fe80000100a00 */
[----:B------:R-:W-:Y:S04]  /*2dd00*/  STL.64 [R1+0x6a8], R30 ;  /* 0x0006a81e01007387 */ /* 0x000fe80000100a00 */
[----:B------:R-:W2:Y:S04]  /*2dd10*/  LDL.LU R49, [R1+0x364] ;  /* 0x0003640001317983 */ /* 0x000ea80000300800 */
[----:B------:R-:W2:Y:S04]  /*2dd20*/  LDL.LU R50, [R1+0x368] ;  /* 0x0003680001327983 */ /* 0x000ea80000300800 */
[----:B------:R-:W2:Y:S04]  /*2dd30*/  LDL.LU R51, [R1+0x36c] ;  /* 0x00036c0001337983 */ /* 0x000ea80000300800 */
[----:B------:R-:W2:Y:S04]  /*2dd40*/  LDL.LU R24, [R1+0x340] ;  /* 0x0003400001187983 */ /* 0x000ea80000300800 */
[----:B------:R0:W-:Y:S04]  /*2dd50*/  STL.64 [R1+0x660], R20 ;  /* 0x0006601401007387 */ /* 0x0001e80000100a00 */
[----:B------:R1:W-:Y:S04]  /*2dd60*/  STL.64 [R1+0x668], R22 ;  /* 0x0006681601007387 */ /* 0x0003e80000100a00 */
[----:B------:R-:W2:Y:S04]  /*2dd70*/  LDL.LU R25, [R1+0x344] ;  /* 0x0003440001197983 */ /* 0x000ea80000300800 */
[----:B------:R-:W2:Y:S04]  /*2dd80*/  LDL.LU R26, [R1+0x348] ;  /* 0x00034800011a7983 */ /* 0x000ea80000300800 */
[----:B------:R-:W2:Y:S04]  /*2dd90*/  LDL.LU R27, [R1+0x34c] ;  /* 0x00034c00011b7983 */ /* 0x000ea80000300800 */
[----:B0-----:R-:W2:Y:S04]  /*2dda0*/  LDL.LU R20, [R1+0x350] ;  /* 0x0003500001147983 */ /* 0x001ea80000300800 */
[----:B------:R-:W2:Y:S04]  /*2ddb0*/  LDL.LU R21, [R1+0x354] ;  /* 0x0003540001157983 */ /* 0x000ea80000300800 */
[----:B-1----:R-:W2:Y:S04]  /*2ddc0*/  LDL.LU R22, [R1+0x358] ;  /* 0x0003580001167983 */ /* 0x002ea80000300800 */
        /* <DEDUP_REMOVED lines=9> */
[C---:B------:R-:W-:Y:S03]  /*2de60*/  HMMA.16816.F32.BF16 R52, R4.reuse, R54, R56 ;  /* 0x000000360434723c */ /* 0x040fe60000041838 */
[----:B------:R-:W2:Y:S04]  /*2de70*/  LDL.LU.64 R58, [R1+0x1598] ;  /* 0x00159800013a7983 */ /* 0x000ea80000300a00 */
[----:B------:R-:W4:Y:S01]  /*2de80*/  LDL.LU.64 R56, [R1+0x1590] ;  /* 0x0015900001387983 */ /* 0x000f220000300a00 */
[C---:B---3--:R-:W-:Y:S11]  /*2de90*/  HMMA.16816.F32.BF16 R8, R4.reuse, R10, R16 ;  /* 0x0000000a0408723c */ /* 0x048ff60000041810 */
[----:B------:R-:W-:Y:S04]  /*2dea0*/  STL.64 [R1+0x620], R52 ;  /* 0x0006203401007387 */ /* 0x000fe80000100a00 */
[----:B------:R0:W-:Y:S04]  /*2deb0*/  STL.64 [R1+0x628], R54 ;  /* 0x0006283601007387 */ /* 0x0001e80000100a00 */
[----:B0-----:R-:W3:Y:S04]  /*2dec0*/  LDL.LU.64 R54, [R1+0x1588] ;  /* 0x0015880001367983 */ /* 0x001ee80000300a00 */
[----:B------:R-:W3:Y:S04]  /*2ded0*/  LDL.LU.64 R52, [R1+0x1580] ;  /* 0x0015800001347983 */ /* 0x000ee80000300a00 */
[----:B------:R-:W3:Y:S04]  /*2dee0*/  LDL.LU.64 R18, [R1+0x1578] ;  /* 0x0015780001127983 */ /* 0x000ee80000300a00 */
[----:B------:R0:W-:Y:S04]  /*2def0*/  STL.64 [R1+0x5e0], R8 ;  /* 0x0005e00801007387 */ /* 0x0001e80000100a00 */
[----:B------:R1:W-:Y:S04]  /*2df00*/  STL.64 [R1+0x5e8], R10 ;  /* 0x0005e80a01007387 */ /* 0x0003e80000100a00 */
[----:B0-----:R-:W3:Y:S04]  /*2df10*/  LDL.LU R8, [R1+0x310] ;  /* 0x0003100001087983 */ /* 0x001ee80000300800 */
[----:B------:R-:W3:Y:S04]  /*2df20*/  LDL.LU R9, [R1+0x314] ;  /* 0x0003140001097983 */ /* 0x000ee80000300800 */
[----:B-1----:R-:W3:Y:S04]  /*2df30*/  LDL.LU R10, [R1+0x318] ;  /* 0x00031800010a7983 */ /* 0x002ee80000300800 */
[----:B------:R-:W3:Y:S01]  /*2df40*/  LDL.LU R11, [R1+0x31c] ;  /* 0x00031c00010b7983 */ /* 0x000ee20000300800 */
[----:B--2---:R-:W-:-:S15]  /*2df50*/  HMMA.16816.F32.BF16 R12, R4, R58, R12 ;  /* 0x0000003a040c723c */ /* 0x004fde000004180c */
[----:B------:R-:W-:-:S04]  /*2df60*/  NOP ;  /* 0x0000000000007918 */ /* 0x000fc80000000000 */
[----:B------:R0:W-:Y:S04]  /*2df70*/  STL.64 [R1+0x5c0], R12 ;  /* 0x0005c00c01007387 */ /* 0x0001e80000100a00 */
[----:B------:R1:W-:Y:S04]  /*2df80*/  STL.64 [R1+0x5c8], R14 ;  /* 0x0005c80e01007387 */ /* 0x0003e80000100a00 */
[----:B0-----:R-:W2:Y:S04]  /*2df90*/  LDL.LU R12, [R1+0x260] ;  /* 0x00026000010c7983 */ /* 0x001ea80000300800 */
[----:B------:R-:W2:Y:S04]  /*2dfa0*/  LDL.LU R13, [R1+0x264] ;  /* 0x00026400010d7983 */ /* 0x000ea80000300800 */
[----:B-1----:R-:W2:Y:S04]  /*2dfb0*/  LDL.LU R14, [R1+0x268] ;  /* 0x00026800010e7983 */ /* 0x002ea80000300800 */
[----:B------:R-:W2:Y:S04]  /*2dfc0*/  LDL.LU R15, [R1+0x26c] ;  /* 0x00026c00010f7983 */ /* 0x000ea80000300800 */
[----:B------:R-:W-:Y:S04]  /*2dfd0*/  STL.64 [R1+0x14f0], R58 ;  /* 0x0014f03a01007387 */ /* 0x000fe80000100a00 */
[----:B----4-:R0:W-:Y:S01]  /*2dfe0*/  STL.64 [R1+0x14e8], R56 ;  /* 0x0014e83801007387 */ /* 0x0101e20000100a00 */
[C---:B---3--:R-:W-:Y:S08]  /*2dff0*/  HMMA.16816.F32.BF16 R20, R4.reuse, R18, R20 ;  /* 0x000000120414723c */ /* 0x048ff00000041814 */
[----:B0-----:R-:W-:Y:S01]  /*2e000*/  HMMA.16816.F32.BF16 R56, R4, R54, R48 ;  /* 0x000000360438723c */ /* 0x001fe20000041830 */
[----:B------:R-:W3:-:S15]  /*2e010*/  LDL.LU R48, [R1+0x240] ;  /* 0x0002400001307983 */ /* 0x000ede0000300800 */
[----:B------:R-:W-:-:S03]  /*2e020*/  NOP ;  /* 0x0000000000007918 */ /* 0x000fc60000000000 */
[----:B------:R-:W-:Y:S04]  /*2e030*/  STL.64 [R1+0x560], R56 ;  /* 0x0005603801007387 */ /* 0x000fe80000100a00 */
[----:B------:R0:W-:Y:S04]  /*2e040*/  STL.64 [R1+0x568], R58 ;  /* 0x0005683a01007387 */ /* 0x0001e80000100a00 */
[----:B------:R-:W3:Y:S04]  /*2e050*/  LDL.LU R49, [R1+0x244] ;  /* 0x0002440001317983 */ /* 0x000ee80000300800 */
[----:B------:R-:W3:Y:S04]  /*2e060*/  LDL.LU R50, [R1+0x248] ;  /* 0x0002480001327983 */ /* 0x000ee80000300800 */
[----:B------:R-:W3:Y:S04]  /*2e070*/  LDL.LU R51, [R1+0x24c] ;  /* 0x00024c0001337983 */ /* 0x000ee80000300800 */
[----:B0-----:R-:W4:Y:S04]  /*2e080*/  LDL.LU.64 R58, [R1+0x48] ;  /* 0x00004800013a7983 */ /* 0x001f280000300a00 */
[----:B------:R0:W-:Y:S04]  /*2e090*/  STL.64 [R1+0x14e0], R54 ;  /* 0x0014e03601007387 */ /* 0x0001e80000100a00 */
[----:B------:R-:W-:Y:S04]  /*2e0a0*/  STL.64 [R1+0x14d8], R52 ;  /* 0x0014d83401007387 */ /* 0x000fe80000100a00 */
[----:B0-----:R-:W2:Y:S04]  /*2e0b0*/  LDL.LU.64 R54, [R1+0x58] ;  /* 0x0000580001367983 */ /* 0x001ea80000300a00 */
[----:B------:R-:W-:Y:S04]  /*2e0c0*/  STL.64 [R1+0x530], R20 ;  /* 0x0005301401007387 */ /* 0x000fe80000100a00 */
[----:B------:R0:W-:Y:S04]  /*2e0d0*/  STL.64 [R1+0x538], R22 ;  /* 0x0005381601007387 */ /* 0x0001e80000100a00 */
[----:B0-----:R-:W2:Y:S02]  /*2e0e0*/  LDL.LU.64 R22, [R1+0x1570] ;  /* 0x0015700001167983 */ /* 0x001ea40000300a00 */
[----:B--2---:R-:W-:-:S15]  /*2e0f0*/  HMMA.16816.F32.BF16 R24, R4, R22, R24 ;  /* 0x000000160418723c */ /* 0x004fde0000041818 */
[----:B------:R-:W-:-:S04]  /*2e100*/  NOP ;  /* 0x0000000000007918 */ /* 0x000fc80000000000 */
[----:B------:R-:W-:Y:S04]  /*2e110*/  STL.64 [R1+0x500], R24 ;  /* 0x0005001801007387 */ /* 0x000fe80000100a00 */
[----:B------:R0:W-:Y:S04]  /*2e120*/  STL.64 [R1+0x508], R26 ;  /* 0x0005081a01007387 */ /* 0x0001e80000100a00 */
[----:B0-----:R-:W2:Y:S04]  /*2e130*/  LDL.LU.64 R26, [R1+0x1568] ;  /* 0x00156800011a7983 */ /* 0x001ea80000300a00 */
[----:B------:R-:W3:Y:S04]  /*2e140*/  LDL.LU R24, [R1+0x1560] ;  /* 0x0015600001187983 */ /* 0x000ee80000300800 */
        /* <DEDUP_REMOVED lines=15> */
[----:B------:R-:W3:Y:S04]  /*2e240*/  LDL.LU.64 R32, [R1+0x1548] ;  /* 0x0015480001207983 */ /* 0x000ee80000300a00 */
        /* <DEDUP_REMOVED lines=11> */
[----:B------:R-:W-:Y:S04]  /*2e300*/  STL.64 [R1+0x14a8], R34 ;  /* 0x0014a82201007387 */ /* 0x000fe80000100a00 */
[----:B---3--:R0:W-:Y:S04]  /*2e310*/  STL.64 [R1+0x14a0], R32 ;  /* 0x0014a02001007387 */ /* 0x0081e80000100a00 */
[----:B0-----:R-:W3:Y:S04]  /*2e320*/  LDL.LU R32, [R1+0x300] ;  /* 0x0003000001207983 */ /* 0x001ee80000300800 */
[----:B------:R-:W3:Y:S04]  /*2e330*/  LDL.LU R33, [R1+0x304] ;  /* 0x0003040001217983 */ /* 0x000ee80000300800 */
[----:B------:R-:W3:Y:S04]  /*2e340*/  LDL.LU R34, [R1+0x308] ;  /* 0x0003080001227983 */ /* 0x000ee80000300800 */
[----:B------:R-:W3:Y:S01]  /*2e350*/  LDL.LU R35, [R1+0x30c] ;  /* 0x00030c0001237983 */ /* 0x000ee20000300800 */
[----:B------:R-:W-:Y:S03]  /*2e360*/  HMMA.16816.F32.BF16 R20, R4, R42, R20 ;  /* 0x0000002a0414723c */ /* 0x000fe60000041814 */
[----:B------:R-:W-:Y:S04]  /*2e370*/  STL.64 [R1+0x14b8], R38 ;  /* 0x0014b82601007387 */ /* 0x000fe80000100a00 */
[----:B------:R-:W-:Y:S01]  /*2e380*/  STL.64 [R1+0x14b0], R36 ;  /* 0x0014b02401007387 */ /* 0x000fe20000100a00 */
[----:B------:R-:W-:-:S02]  /*2e390*/  IMAD.MOV.U32 R17, RZ, RZ, R54 ;  /* 0x000000ffff117224 */ /* 0x000fc400078e0036 */
[----:B------:R-:W-:Y:S02]  /*2e3a0*/  IMAD.MOV.U32 R16, RZ, RZ, R55 ;  /* 0x000000ffff107224 */ /* 0x000fe400078e0037 */
[----:B----4-:R-:W-:Y:S01]  /*2e3b0*/  IMAD.MOV.U32 R25, RZ, RZ, R59 ;  /* 0x000000ffff197224 */ /* 0x010fe200078e003b */
[C---:B---3--:R-:W-:Y:S08]  /*2e3c0*/  HMMA.16816.F32.BF16 R32, R4.reuse, R38, R32 ;  /* 0x000000260420723c */ /* 0x048ff00000041820 */
[----:B------:R-:W-:Y:S11]  /*2e3d0*/  HMMA.16816.F32.BF16 R4, R4, R46, R12 ;  /* 0x0000002e0404723c */ /* 0x000ff6000004180c */
[----:B------:R-:W-:Y:S04]  /*2e3e0*/  STL.64 [R1+0x470], R32 ;  /* 0x0004702001007387 */ /* 0x000fe80000100a00 */
[----:B------:R-:W-:Y:S04]  /*2e3f0*/  STL.64 [R1+0x478], R34 ;  /* 0x0004782201007387 */ /* 0x000fe80000100a00 */
[----:B------:R-:W-:Y:S04]  /*2e400*/  STL.64 [R1+0x14d0], R42 ;  /* 0x0014d02a01007387 */ /* 0x000fe80000100a00 */
[----:B------:R-:W-:Y:S04]  /*2e410*/  STL.64 [R1+0x14c8], R40 ;  /* 0x0014c82801007387 */ /* 0x000fe80000100a00 */
[----:B------:R-:W-:Y:S04]  /*2e420*/  STL.64 [R1+0x460], R20 ;  /* 0x0004601401007387 */ /* 0x000fe80000100a00 */
[----:B------:R0:W-:Y:S04]  /*2e430*/  STL.64 [R1+0x468], R22 ;  /* 0x0004681601007387 */ /* 0x0001e80000100a00 */
[----:B------:R-:W3:Y:S04]  /*2e440*/  LDL.LU R12, [R1+0x230] ;  /* 0x00023000010c7983 */ /* 0x000ee80000300800 */
[----:B------:R-:W-:Y:S04]  /*2e450*/  STL.64 [R1+0x160], R4 ;  /* 0x0001600401007387 */ /* 0x000fe80000100a00 */
[----:B------:R2:W-:Y:S04]  /*2e460*/  STL.64 [R1+0x168], R6 ;  /* 0x0001680601007387 */ /* 0x0005e80000100a00 */
[----:B------:R-:W3:Y:S04]  /*2e470*/  LDL.LU R13, [R1+0x234] ;  /* 0x00023400010d7983 */ /* 0x000ee80000300800 */
[----:B------:R-:W3:Y:S01]  /*2e480*/  LDL.LU R14, [R1+0x238] ;  /* 0x00023800010e7983 */ /* 0x000ee20000300800 */
[----:B------:R-:W-:-:S03]  /*2e490*/  MOV R15, R61 ;  /* 0x0000003d000f7202 */ /* 0x000fc60000000f00 */
[----:B0-----:R-:W3:Y:S01]  /*2e4a0*/  LDL.LU.64 R22, [R1+0x38] ;  /* 0x0000380001167983 */ /* 0x001ee20000300a00 */
[----:B--2---:R-:W-:Y:S03]  /*2e4b0*/  HMMA.16816.F32.BF16 R4, R8, R54, R28 ;  /* 0x000000360804723c */ /* 0x004fe6000004181c */
[----:B------:R-:W-:Y:S04]  /*2e4c0*/  STL.64 [R1+0x1500], R46 ;  /* 0x0015002e01007387 */ /* 0x000fe80000100a00 */
[----:B------:R-:W-:-:S12]  /*2e4d0*/  STL.64 [R1+0x14f8], R44 ;  /* 0x0014f82c01007387 */ /* 0x000fd80000100a00 */
[----:B------:R-:W-:Y:S04]  /*2e4e0*/  STL.64 [R1+0x720], R4 ;  /* 0x0007200401007387 */ /* 0x000fe80000100a00 */
[----:B------:R0:W-:Y:S01]  /*2e4f0*/  STL.64 [R1+0x728], R6 ;  /* 0x0007280601007387 */ /* 0x0001e20000100a00 */
[----:B------:R-:W-:Y:S02]  /*2e500*/  IMAD.MOV.U32 R61, RZ, RZ, R4 ;  /* 0x000000ffff3d7224 */ /* 0x000fe400078e0004 */
[----:B0-----:R-:W-:Y:S01]  /*2e510*/  HMMA.16816.F32.BF16 R4, R8, R58, R48 ;  /* 0x0000003a0804723c */ /* 0x001fe20000041830 */
[----:B------:R-:W-:Y:S04]  /*2e520*/  STL.64 [R1+0x1510], R18 ;  /* 0x0015101201007387 */ /* 0x000fe80000100a00 */
[----:B------:R-:W-:Y:S01]  /*2e530*/  STL.64 [R1+0x1508], R16 ;  /* 0x0015081001007387 */ /* 0x000fe20000100a00 */
[----:B------:R-:W-:-:S13]  /*2e540*/  IMAD.MOV.U32 R48, RZ, RZ, R58 ;  /* 0x000000ffff307224 */ /* 0x000fda00078e003a */
[----:B------:R-:W-:Y:S04]  /*2e550*/  STL.64 [R1+0x6f0], R4 ;  /* 0x0006f00401007387 */ /* 0x000fe80000100a00 */
[----:B------:R-:W-:Y:S04]  /*2e560*/  STL.64 [R1+0x6f8], R6 ;  /* 0x0006f80601007387 */ /* 0x000fe80000100a00 */
[----:B------:R-:W-:Y:S04]  /*2e570*/  STL.64 [R1+0x1530], R26 ;  /* 0x0015301a01007387 */ /* 0x000fe80000100a00 */
[----:B------:R0:W-:Y:S04]  /*2e580*/  STL.64 [R1+0x1528], R24 ;  /* 0x0015281801007387 */ /* 0x0001e80000100a00 */
[----:B------:R-:W-:Y:S04]  /*2e590*/  STL [R1+0x1520], R48 ;  /* 0x0015203001007387 */ /* 0x000fe80000100800 */
[----:B------:R-:W2:Y:S04]  /*2e5a0*/  LDL.LU R44, [R1+0x200] ;  /* 0x00020000012c7983 */ /* 0x000ea80000300800 */
[----:B------:R-:W2:Y:S04]  /*2e5b0*/  LDL.LU R45, [R1+0x204] ;  /* 0x00020400012d7983 */ /* 0x000ea80000300800 */
[----:B------:R-:W2:Y:S04]  /*2e5c0*/  LDL.LU R46, [R1+0x208] ;  /* 0x00020800012e7983 */ /* 0x000ea80000300800 */
[----:B------:R-:W2:Y:S04]  /*2e5d0*/  LDL.LU R47, [R1+0x20c] ;  /* 0x00020c00012f7983 */ /* 0x000ea80000300800 */
[----:B0-----:R-:W4:Y:S04]  /*2e5e0*/  LDL.LU R24, [R1+0x220] ;  /* 0x0002200001187983 */ /* 0x001f280000300800 */
[----:B------:R-:W4:Y:S04]  /*2e5f0*/  LDL.LU R25, [R1+0x224] ;  /* 0x0002240001197983 */ /* 0x000f280000300800 */
[----:B------:R-:W4:Y:S04]  /*2e600*/  LDL.LU R26, [R1+0x228] ;  /* 0x00022800011a7983 */ /* 0x000f280000300800 */
[----:B------:R-:W4:Y:S04]  /*2e610*/  LDL.LU R27, [R1+0x22c] ;  /* 0x00022c00011b7983 */ /* 0x000f280000300800 */
[----:B------:R-:W4:Y:S04]  /*2e620*/  LDL.LU.64 R50, [R1+0x28] ;  /* 0x0000280001327983 */ /* 0x000f280000300a00 */
        /* <DEDUP_REMOVED lines=9> */
[----:B------:R-:W2:Y:S01]  /*2e6c0*/  LDL.LU R55, [R1+0x1fc] ;  /* 0x0001fc0001377983 */ /* 0x000ea20000300800 */
[----:B---3--:R-:W-:Y:S01]  /*2e6d0*/  HMMA.16816.F32.BF16 R4, R8, R22, R12 ;  /* 0x000000160804723c */ /* 0x008fe2000004180c */
[----:B------:R-:W-:Y:S01]  /*2e6e0*/  IMAD.MOV.U32 R13, RZ, RZ, R22 ;  /* 0x000000ffff0d7224 */ /* 0x000fe200078e0016 */
[----:B------:R-:W-:-:S15]  /*2e6f0*/  MOV R12, R23 ;  /* 0x00000017000c7202 */ /* 0x000fde0000000f00 */
[----:B------:R-:W-:Y:S02]  /*2e700*/  NOP ;  /* 0x0000000000007918 */ /* 0x000fe40000000000 */
[----:B------:R0:W-:Y:S04]  /*2e710*/  STL.64 [R1+0x6b0], R4 ;  /* 0x0006b00401007387 */ /* 0x0001e80000100a00 */
[----:B------:R1:W-:Y:S04]  /*2e720*/  STL.64 [R1+0x6b8], R6 ;  /* 0x0006b80601007387 */ /* 0x0003e80000100a00 */
        /* <DEDUP_REMOVED lines=12> */
[----:B0-----:R-:W3:Y:S04]  /*2e7f0*/  LDL.LU R4, [R1+0x170] ;  /* 0x0001700001047983 */ /* 0x001ee80000300800 */
[----:B------:R-:W3:Y:S04]  /*2e800*/  LDL.LU R5, [R1+0x174] ;  /* 0x0001740001057983 */ /* 0x000ee80000300800 */
[----:B-1----:R-:W3:Y:S04]  /*2e810*/  LDL.LU R6, [R1+0x178] ;  /* 0x0001780001067983 */ /* 0x002ee80000300800 */
[----:B------:R-:W3:Y:S04]  /*2e820*/  LDL.LU R7, [R1+0x17c] ;  /* 0x00017c0001077983 */ /* 0x000ee80000300800 */
[----:B------:R-:W3:Y:S04]  /*2e830*/  LDL.LU R32, [R1+0x1b0] ;  /* 0x0001b00001207983 */ /* 0x000ee80000300800 */
[----:B------:R-:W3:Y:S04]  /*2e840*/  LDL.LU R33, [R1+0x1b4] ;  /* 0x0001b40001217983 */ /* 0x000ee80000300800 */
[----:B------:R-:W3:Y:S04]  /*2e850*/  LDL.LU R34, [R1+0x1b8] ;  /* 0x0001b80001227983 */ /* 0x000ee80000300800 */
[----:B------:R-:W3:Y:S01]  /*2e860*/  LDL.LU R35, [R1+0x1bc] ;  /* 0x0001bc0001237983 */ /* 0x000ee20000300800 */
[C---:B----4-:R-:W-:Y:S08]  /*2e870*/  HMMA.16816.F32.BF16 R24, R8.reuse, R50, R24 ;  /* 0x000000320818723c */ /* 0x050ff00000041818 */
[C---:B--2---:R-:W-:Y:S08]  /*2e880*/  HMMA.16816.F32.BF16 R28, R8.reuse, R18, R28 ;  /* 0x00000012081c723c */ /* 0x044ff0000004181c */
[----:B------:R-:W-:Y:S01]  /*2e890*/  HMMA.16816.F32.BF16 R44, R8, R58, R44 ;  /* 0x0000003a082c723c */ /* 0x000fe2000004182c */
[----:B------:R-:W-:-:S02]  /*2e8a0*/  IMAD.MOV.U32 R15, RZ, RZ, R50 ;  /* 0x000000ffff0f7224 */ /* 0x000fc400078e0032 */
[----:B------:R-:W-:Y:S01]  /*2e8b0*/  IMAD.MOV.U32 R50, RZ, RZ, R58 ;  /* 0x000000ffff327224 */ /* 0x000fe200078e003a */
[----:B------:R-:W-:Y:S04]  /*2e8c0*/  STL.64 [R1+0x670], R24 ;  /* 0x0006701801007387 */ /* 0x000fe80000100a00 */
[----:B------:R0:W-:Y:S01]  /*2e8d0*/  STL.64 [R1+0x678], R26 ;  /* 0x0006781a01007387 */ /* 0x0001e20000100a00 */
[----:B------:R-:W-:-:S03]  /*2e8e0*/  IMAD.MOV.U32 R49, RZ, RZ, R59 ;  /* 0x000000ffff317224 */ /* 0x000fc600078e003b */
[----:B0-----:R-:W2:Y:S04]  /*2e8f0*/  LDL.LU.64 R26, [R1+0x1530] ;  /* 0x00153000011a7983 */ /* 0x001ea80000300a00 */
[----:B------:R-:W4:Y:S04]  /*2e900*/  LDL.LU.64 R24, [R1+0x1528] ;  /* 0x0015280001187983 */ /* 0x000f280000300a00 */
[----:B------:R-:W2:Y:S04]  /*2e910*/  LDL.LU R48, [R1+0x1520] ;  /* 0x0015200001307983 */ /* 0x000ea80000300800 */
[----:B------:R0:W-:Y:S04]  /*2e920*/  STL.64 [R1+0x640], R28 ;  /* 0x0006401c01007387 */ /* 0x0001e80000100a00 */
[----:B------:R1:W-:Y:S01]  /*2e930*/  STL.64 [R1+0x648], R30 ;  /* 0x0006481e01007387 */ /* 0x0003e20000100a00 */
[----:B0-----:R-:W-:-:S03]  /*2e940*/  IMAD.MOV.U32 R29, RZ, RZ, R18 ;  /* 0x000000ffff1d7224 */ /* 0x001fc600078e0012 */
[----:B-1----:R-:W2:Y:S01]  /*2e950*/  LDL.LU.64 R30, [R1+0x1518] ;  /* 0x00151800011e7983 */ /* 0x002ea20000300a00 */
[----:B------:R-:W-:-:S03]  /*2e960*/  IMAD.MOV.U32 R28, RZ, RZ, R19 ;  /* 0x000000ffff1c7224 */ /* 0x000fc600078e0013 */
[----:B------:R-:W3:Y:S04]  /*2e970*/  LDL.LU.64 R18, [R1+0x1510] ;  /* 0x0015100001127983 */ /* 0x000ee80000300a00 */
[----:B------:R-:W2:Y:S04]  /*2e980*/  LDL.LU.64 R16, [R1+0x1508] ;  /* 0x0015080001107983 */ /* 0x000ea80000300a00 */
[----:B------:R-:W-:Y:S04]  /*2e990*/  STL.64 [R1+0x600], R44 ;  /* 0x0006002c01007387 */ /* 0x000fe80000100a00 */
[----:B------:R0:W-:Y:S04]  /*2e9a0*/  STL.64 [R1+0x608], R46 ;  /* 0x0006082e01007387 */ /* 0x0001e80000100a00 */
[----:B0-----:R-:W2:Y:S04]  /*2e9b0*/  LDL.LU.64 R46, [R1+0x1500] ;  /* 0x00150000012e7983 */ /* 0x001ea80000300a00 */
[----:B------:R-:W2:Y:S04]  /*2e9c0*/  LDL.LU.64 R44, [R1+0x14f8] ;  /* 0x0014f800012c7983 */ /* 0x000ea80000300a00 */
[----:B------:R-:W2:Y:S04]  /*2e9d0*/  LDL.LU.64 R58, [R1+0x14f0] ;  /* 0x0014f000013a7983 */ /* 0x000ea80000300a00 */
[----:B------:R-:W3:Y:S01]  /*2e9e0*/  LDL.LU.64 R56, [R1+0x14e8] ;  /* 0x0014e80001387983 */ /* 0x000ee20000300a00 */
[----:B--2---:R-:W-:-:S15]  /*2e9f0*/  HMMA.16816.F32.BF16 R52, R8, R58, R52 ;  /* 0x0000003a0834723c */ /* 0x004fde0000041834 */
[----:B------:R-:W-:-:S04]  /*2ea00*/  NOP ;  /* 0x0000000000007918 */ /* 0x000fc80000000000 */
[----:B------:R-:W-:Y:S04]  /*2ea10*/  STL.64 [R1+0x5b0], R52 ;  /* 0x0005b03401007387 */ /* 0x000fe80000100a00 */
[----:B------:R0:W-:Y:S04]  /*2ea20*/  STL.64 [R1+0x5b8], R54 ;  /* 0x0005b83601007387 */ /* 0x0001e80000100a00 */
[----:B0-----:R-:W2:Y:S04]  /*2ea30*/  LDL.LU.64 R54, [R1+0x14e0] ;  /* 0x0014e00001367983 */ /* 0x001ea80000300a00 */
[----:B------:R-:W4:Y:S01]  /*2ea40*/  LDL.LU.64 R52, [R1+0x14d8] ;  /* 0x0014d80001347983 */ /* 0x000f220000300a00 */
[C---:B---3--:R-:W-:Y:S03]  /*2ea50*/  HMMA.16816.F32.BF16 R20, R8.reuse, R18, R20 ;  /* 0x000000120814723c */ /* 0x048fe60000041814 */
        /* <DEDUP_REMOVED lines=13> */
[----:B----4-:R0:W-:Y:S04]  /*2eb30*/  STL.64 [R1+0x13d8], R52 ;  /* 0x0013d83401007387 */ /* 0x0101e80000100a00 */
[----:B0-----:R-:W4:Y:S04]  /*2eb40*/  LDL.LU R52, [R1+0x190] ;  /* 0x0001900001347983 */ /* 0x001f280000300800 */
[----:B------:R-:W4:Y:S04]  /*2eb50*/  LDL.LU R53, [R1+0x194] ;  /* 0x0001940001357983 */ /* 0x000f280000300800 */
[----:B------:R-:W4:Y:S04]  /*2eb60*/  LDL.LU R54, [R1+0x198] ;  /* 0x0001980001367983 */ /* 0x000f280000300800 */
[----:B------:R-:W4:Y:S04]  /*2eb70*/  LDL.LU R55, [R1+0x19c] ;  /* 0x00019c0001377983 */ /* 0x000f280000300800 */
[----:B------:R-:W-:Y:S04]  /*2eb80*/  STL.64 [R1+0x540], R20 ;  /* 0x0005401401007387 */ /* 0x000fe80000100a00 */
[----:B------:R0:W-:Y:S04]  /*2eb90*/  STL.64 [R1+0x548], R22 ;  /* 0x0005481601007387 */ /* 0x0001e80000100a00 */
[----:B0-----:R-:W2:Y:S04]  /*2eba0*/  LDL.LU.64 R22, [R1+0x14c0] ;  /* 0x0014c00001167983 */ /* 0x001ea80000300a00 */
[----:B------:R-:W-:Y:S01]  /*2ebb0*/  STL.64 [R1+0x13f8], R18 ;  /* 0x0013f81201007387 */ /* 0x000fe20000100a00 */
[C---:B------:R-:W-:Y:S08]  /*2ebc0*/  HMMA.16816.F32.BF16 R32, R8.reuse, R26, R32 ;  /* 0x0000001a0820723c */ /* 0x040ff00000041820 */
[----:B--2---:R-:W-:-:S15]  /*2ebd0*/  HMMA.16816.F32.BF16 R36, R8, R22, R36 ;  /* 0x000000160824723c */ /* 0x004fde0000041824 */
[----:B------:R-:W-:-:S04]  /*2ebe0*/  NOP ;  /* 0x0000000000007918 */ /* 0x000fc80000000000 */
[----:B------:R-:W-:Y:S04]  /*2ebf0*/  STL.64 [R1+0x520], R36 ;  /* 0x0005202401007387 */ /* 0x000fe80000100a00 */
[----:B------:R0:W-:Y:S04]  /*2ec00*/  STL.64 [R1+0x528], R38 ;  /* 0x0005282601007387 */ /* 0x0001e80000100a00 */
[----:B0-----:R-:W3:Y:S04]  /*2ec10*/  LDL.LU.64 R38, [R1+0x14b8] ;  /* 0x0014b80001267983 */ /* 0x001ee80000300a00 */
[----:B------:R-:W2:Y:S04]  /*2ec20*/  LDL.LU.64 R36, [R1+0x14b0] ;  /* 0x0014b00001247983 */ /* 0x000ea80000300a00 */
[----:B------:R0:W-:Y:S04]  /*2ec30*/  STL.64 [R1+0x13d0], R22 ;  /* 0x0013d01601007387 */ /* 0x0001e80000100a00 */
[----:B------:R-:W2:Y:S04]  /*2ec40*/  LDL.LU R20, [R1+0x1a0] ;  /* 0x0001a00001147983 */ /* 0x000ea80000300800 */
[----:B------:R-:W2:Y:S04]  /*2ec50*/  LDL.LU R21, [R1+0x1a4] ;  /* 0x0001a40001157983 */ /* 0x000ea80000300800 */
[----:B0-----:R-:W2:Y:S04]  /*2ec60*/  LDL.LU R22, [R1+0x1a8] ;  /* 0x0001a80001167983 */ /* 0x001ea80000300800 */
[----:B------:R-:W2:Y:S04]  /*2ec70*/  LDL.LU R23, [R1+0x1ac] ;  /* 0x0001ac0001177983 */ /* 0x000ea80000300800 */
[----:B------:R-:W-:Y:S04]  /*2ec80*/  STL.64 [R1+0x4f0], R32 ;  /* 0x0004f02001007387 */ /* 0x000fe80000100a00 */
[----:B------:R0:W-:Y:S04]  /*2ec90*/  STL.64 [R1+0x4f8], R34 ;  /* 0x0004f82201007387 */ /* 0x0001e80000100a00 */
[----:B0-----:R-:W4:Y:S04]  /*2eca0*/  LDL.LU.64 R34, [R1+0x14a8] ;  /* 0x0014a80001227983 */ /* 0x001f280000300a00 */
[----:B------:R-:W3:Y:S04]  /*2ecb0*/  LDL.LU.64 R32, [R1+0x14a0] ;  /* 0x0014a00001207983 */ /* 0x000ee80000300a00 */
[----:B------:R-:W-:Y:S04]  /*2ecc0*/  STL.64 [R1+0x1408], R26 ;  /* 0x0014081a01007387 */ /* 0x000fe80000100a00 */
[----:B------:R-:W-:Y:S04]  /*2ecd0*/  STL [R1+0x1400], R24 ;  /* 0x0014001801007387 */ /* 0x000fe80000100800 */
[----:B------:R-:W-:Y:S01]  /*2ece0*/  STL.64 [R1+0x1410], R30 ;  /* 0x0014101e01007387 */ /* 0x000fe20000100a00 */
[----:B--2---:R-:W-:-:S15]  /*2ecf0*/  HMMA.16816.F32.BF16 R20, R8, R30, R20 ;  /* 0x0000001e0814723c */ /* 0x004fde0000041814 */
[----:B------:R-:W-:-:S04]  /*2ed00*/  NOP ;  /* 0x0000000000007918 */ /* 0x000fc80000000000 */
[----:B------:R-:W-:Y:S04]  /*2ed10*/  STL.64 [R1+0x4c0], R20 ;  /* 0x0004c01401007387 */ /* 0x000fe80000100a00 */
[----:B------:R4:W-:Y:S02]  /*2ed20*/  STL.64 [R1+0x4c8], R22 ;  /* 0x0004c81601007387 */ /* 0x0009e40000100a00 */
[----:B----4-:R-:W-:Y:S02]  /*2ed30*/  HMMA.16816.F32.BF16 R20, R8, R34, R52 ;  /* 0x000000220814723c */ /* 0x010fe40000041834 */
[----:B------:R-:W-:Y:S04]  /*2ed40*/  STL.64 [R1+0x1420], R34 ;  /* 0x0014202201007387 */ /* 0x000fe80000100a00 */
[----:B---3--:R-:W-:-:S13]  /*2ed50*/  STL.64 [R1+0x1418], R32 ;  /* 0x0014182001007387 */ /* 0x008fda0000100a00 */
        /* <DEDUP_REMOVED lines=11> */
[----:B------:R1:W-:Y:S04]  /*2ee10*/  STL.64 [R1+0x3c8], R22 ;  /* 0x0003c81601007387 */ /* 0x0003e80000100a00 */
[----:B------:R-:W2:Y:S04]  /*2ee20*/  LDL.LU R5, [R1+0x94] ;  /* 0x0000940001057983 */ /* 0x000ea80000300800 */
[----:B------:R-:W3:Y:S04]  /*2ee30*/  LDL.LU R6, [R1+0x98] ;  /* 0x0000980001067983 */ /* 0x000ee80000300800 */
[----:B------:R-:W3:Y:S04]  /*2ee40*/  LDL.LU R7, [R1+0x9c] ;  /* 0x00009c0001077983 */ /* 0x000ee80000300800 */
[----:B---3--:R-:W-:Y:S04]  /*2ee50*/  STL.64 [R1+0x1430], R6 ;  /* 0x0014300601007387 */ /* 0x008fe80000100a00 */
[----:B--2---:R-:W-:Y:S04]  /*2ee60*/  STL.64 [R1+0x1428], R4 ;  /* 0x0014280401007387 */ /* 0x004fe80000100a00 */
[----:B0-----:R-:W2:Y:S04]  /*2ee70*/  LDL.LU R20, [R1+0xc0] ;  /* 0x0000c00001147983 */ /* 0x001ea80000300800 */
[----:B------:R-:W2:Y:S04]  /*2ee80*/  LDL.LU R21, [R1+0xc4] ;  /* 0x0000c40001157983 */ /* 0x000ea80000300800 */
[----:B-1----:R-:W3:Y:S04]  /*2ee90*/  LDL.LU R22, [R1+0xc8] ;  /* 0x0000c80001167983 */ /* 0x002ee80000300800 */
[----:B------:R-:W3:Y:S04]  /*2eea0*/  LDL.LU R23, [R1+0xcc] ;  /* 0x0000cc0001177983 */ /* 0x000ee80000300800 */
[----:B---3--:R0:W-:Y:S04]  /*2eeb0*/  STL.64 [R1+0x1440], R22 ;  /* 0x0014401601007387 */ /* 0x0081e80000100a00 */
[----:B--2---:R-:W-:Y:S04]  /*2eec0*/  STL.64 [R1+0x1438], R20 ;  /* 0x0014381401007387 */ /* 0x004fe80000100a00 */
[----:B------:R-:W2:Y:S04]  /*2eed0*/  LDL.LU R52, [R1+0xe0] ;  /* 0x0000e00001347983 */ /* 0x000ea80000300800 */
[----:B------:R-:W2:Y:S04]  /*2eee0*/  LDL.LU R53, [R1+0xe4] ;  /* 0x0000e40001357983 */ /* 0x000ea80000300800 */
[----:B------:R-:W3:Y:S04]  /*2eef0*/  LDL.LU R54, [R1+0xe8] ;  /* 0x0000e80001367983 */ /* 0x000ee80000300800 */
[----:B------:R-:W3:Y:S01]  /*2ef00*/  LDL.LU R55, [R1+0xec] ;  /* 0x0000ec0001377983 */ /* 0x000ee20000300800 */
[----:B------:R-:W-:Y:S01]  /*2ef10*/  MOV R58, R50 ;  /* 0x00000032003a7202 */ /* 0x000fe20000000f00 */
[----:B------:R-:W-:-:S02]  /*2ef20*/  IMAD.MOV.U32 R59, RZ, RZ, R49 ;  /* 0x000000ffff3b7224 */ /* 0x000fc400078e0031 */
[----:B------:R-:W-:Y:S02]  /*2ef30*/  IMAD.MOV.U32 R26, RZ, RZ, R29 ;  /* 0x000000ffff1a7224 */ /* 0x000fe400078e001d */
[----:B------:R-:W-:Y:S01]  /*2ef40*/  IMAD.MOV.U32 R27, RZ, RZ, R28 ;  /* 0x000000ffff1b7224 */ /* 0x000fe200078e001c */
[----:B---3--:R-:W-:Y:S04]  /*2ef50*/  STL.64 [R1+0x1450], R54 ;  /* 0x0014503601007387 */ /* 0x008fe80000100a00 */
[----:B--2---:R1:W-:Y:S04]  /*2ef60*/  STL.64 [R1+0x1448], R52 ;  /* 0x0014483401007387 */ /* 0x0043e80000100a00 */
[----:B------:R-:W-:Y:S04]  /*2ef70*/  STL.64 [R1+0x1458], R58 ;  /* 0x0014583a01007387 */ /* 0x000fe80000100a00 */
[----:B------:R-:W-:Y:S04]  /*2ef80*/  STL.64 [R1+0x1460], R26 ;  /* 0x0014601a01007387 */ /* 0x000fe80000100a00 */
[----:B------:R-:W2:Y:S04]  /*2ef90*/  LDL.LU R28, [R1+0x100] ;  /* 0x00010000011c7983 */ /* 0x000ea80000300800 */
[----:B------:R-:W2:Y:S04]  /*2efa0*/  LDL.LU R29, [R1+0x104] ;  /* 0x00010400011d7983 */ /* 0x000ea80000300800 */
[----:B------:R-:W3:Y:S04]  /*2efb0*/  LDL.LU R30, [R1+0x108] ;  /* 0x00010800011e7983 */ /* 0x000ee80000300800 */
[----:B------:R-:W3:Y:S01]  /*2efc0*/  LDL.LU R31, [R1+0x10c] ;  /* 0x00010c00011f7983 */ /* 0x000ee20000300800 */
[----:B------:R-:W-:-:S02]  /*2efd0*/  IMAD.MOV.U32 R14, RZ, RZ, R51 ;  /* 0x000000ffff0e7224 */ /* 0x000fc400078e0033 */
[----:B------:R-:W-:Y:S02]  /*2efe0*/  IMAD.MOV.U32 R34, RZ, RZ, R15 ;  /* 0x000000ffff227224 */ /* 0x000fe400078e000f */
[----:B------:R-:W-:Y:S01]  /*2eff0*/  IMAD.MOV.U32 R35, RZ, RZ, R14 ;  /* 0x000000ffff237224 */ /* 0x000fe200078e000e */
[----:B0-----:R-:W-:Y:S01]  /*2f000*/  MOV R23, R12 ;  /* 0x0000000c00177202 */ /* 0x001fe20000000f00 */
[----:B------:R-:W-:Y:S01]  /*2f010*/  IMAD.MOV.U32 R22, RZ, RZ, R13 ;  /* 0x000000ffff167224 */ /* 0x000fe200078e000d */
[----:B---3--:R-:W-:Y:S04]  /*2f020*/  STL.64 [R1+0x1470], R30 ;  /* 0x0014701e01007387 */ /* 0x008fe80000100a00 */
[----:B--2---:R-:W-:Y:S04]  /*2f030*/  STL.64 [R1+0x1468], R28 ;  /* 0x0014681c01007387 */ /* 0x004fe80000100a00 */
[----:B------:R0:W-:Y:S04]  /*2f040*/  STL.64 [R1+0x1478], R34 ;  /* 0x0014782201007387 */ /* 0x0001e80000100a00 */
[----:B------:R-:W2:Y:S04]  /*2f050*/  LDL.LU R4, [R1+0x110] ;  /* 0x0001100001047983 */ /* 0x000ea80000300800 */
[----:B------:R-:W2:Y:S04]  /*2f060*/  LDL.LU R5, [R1+0x114] ;  /* 0x0001140001057983 */ /* 0x000ea80000300800 */
[----:B------:R-:W2:Y:S04]  /*2f070*/  LDL.LU R6, [R1+0x118] ;  /* 0x0001180001067983 */ /* 0x000ea80000300800 */
[----:B------:R-:W2:Y:S04]  /*2f080*/  LDL.LU R7, [R1+0x11c] ;  /* 0x00011c0001077983 */ /* 0x000ea80000300800 */
[----:B-1----:R-:W3:Y:S04]  /*2f090*/  LDL.LU R52, [R1+0x120] ;  /* 0x0001200001347983 */ /* 0x002ee80000300800 */
        /* <DEDUP_REMOVED lines=9> */
[----:B0-----:R-:W2:Y:S04]  /*2f130*/  LDL.LU R34, [R1+0x148] ;  /* 0x0001480001227983 */ /* 0x001ea80000300800 */
[----:B------:R-:W2:Y:S01]  /*2f140*/  LDL.LU R35, [R1+0x14c] ;  /* 0x00014c0001237983 */ /* 0x000ea20000300800 */
[----:B------:R-:W-:-:S03]  /*2f150*/  IMAD.MOV.U32 R59, RZ, RZ, R25 ;  /* 0x000000ffff3b7224 */ /* 0x000fc600078e0019 */
[----:B------:R-:W2:Y:S04]  /*2f160*/  LDL.LU R24, [R1+0x130] ;  /* 0x0001300001187983 */ /* 0x000ea80000300800 */
[----:B------:R-:W2:Y:S04]  /*2f170*/  LDL.LU R25, [R1+0x134] ;  /* 0x0001340001197983 */ /* 0x000ea80000300800 */
[----:B------:R-:W2:Y:S01]  /*2f180*/  LDL.LU R26, [R1+0x138] ;  /* 0x00013800011a7983 */ /* 0x000ea20000300800 */
[----:B------:R-:W-:-:S03]  /*2f190*/  IMAD.MOV.U32 R31, RZ, RZ, R16 ;  /* 0x000000ffff1f7224 */ /* 0x000fc600078e0010 */
[----:B------:R-:W2:Y:S01]  /*2f1a0*/  LDL.LU R27, [R1+0x13c] ;  /* 0x00013c00011b7983 */ /* 0x000ea20000300800 */
[----:B------:R-:W-:-:S03]  /*2f1b0*/  IMAD.MOV.U32 R30, RZ, RZ, R17 ;  /* 0x000000ffff1e7224 */ /* 0x000fc600078e0011 */
[----:B------:R-:W2:Y:S04]  /*2f1c0*/  LDL.LU R16, [R1+0xf0] ;  /* 0x0000f00001107983 */ /* 0x000ea80000300800 */
[----:B------:R-:W2:Y:S04]  /*2f1d0*/  LDL.LU R17, [R1+0xf4] ;  /* 0x0000f40001117983 */ /* 0x000ea80000300800 */
[----:B------:R-:W2:Y:S01]  /*2f1e0*/  LDL.LU R18, [R1+0xf8] ;  /* 0x0000f80001127983 */ /* 0x000ea20000300800 */
[----:B------:R-:W-:-:S03]  /*2f1f0*/  IMAD.MOV.U32 R58, RZ, RZ, R48 ;  /* 0x000000ffff3a7224 */ /* 0x000fc600078e0030 */
        /* <DEDUP_REMOVED lines=9> */
[----:B------:R-:W-:Y:S04]  /*2f290*/  STL.64 [R1+0x13a8], R42 ;  /* 0x0013a82a01007387 */ /* 0x000fe80000100a00 */
[----:B------:R0:W-:Y:S04]  /*2f2a0*/  STL.64 [R1+0x13a0], R40 ;  /* 0x0013a02801007387 */ /* 0x0001e80000100a00 */
[----:B0-----:R-:W2:Y:S04]  /*2f2b0*/  LDL.LU R40, [R1+0x70] ;  /* 0x0000700001287983 */ /* 0x001ea80000300800 */
[----:B------:R-:W2:Y:S04]  /*2f2c0*/  LDL.LU R41, [R1+0x74] ;  /* 0x0000740001297983 */ /* 0x000ea80000300800 */
[----:B------:R-:W2:Y:S04]  /*2f2d0*/  LDL.LU R42, [R1+0x78] ;  /* 0x00007800012a7983 */ /* 0x000ea80000300800 */
[----:B------:R-:W2:Y:S01]  /*2f2e0*/  LDL.LU R43, [R1+0x7c] ;  /* 0x00007c00012b7983 */ /* 0x000ea20000300800 */
[----:B----4-:R-:W-:Y:S03]  /*2f2f0*/  HMMA.16816.F32.BF16 R8, R8, R46, R12 ;  /* 0x0000002e0808723c */ /* 0x010fe6000004180c */
        /* <DEDUP_REMOVED lines=8> */
[----:B------:R0:W-:Y:S04]  /*2f380*/  STL.64 [R1+0x1398], R46 ;  /* 0x0013982e01007387 */ /* 0x0001e80000100a00 */
[----:B------:R1:W-:Y:S01]  /*2f390*/  STL.64 [R1+0x1390], R44 ;  /* 0x0013902c01007387 */ /* 0x0003e20000100a00 */
[----:B0-----:R-:W-:-:S03]  /*2f3a0*/  IMAD.MOV.U32 R46, RZ, RZ, R3 ;  /* 0x000000ffff2e7224 */ /* 0x001fc600078e0003 */
[----:B-1----:R-:W3:Y:S01]  /*2f3b0*/  LDL.LU R44, [R1+0x60] ;  /* 0x00006000012c7983 */ /* 0x002ee20000300800 */
[----:B------:R-:W-:-:S03]  /*2f3c0*/  IMAD.MOV.U32 R45, RZ, RZ, R0 ;  /* 0x000000ffff2d7224 */ /* 0x000fc600078e0000 */
[----:B------:R-:W3:Y:S04]  /*2f3d0*/  LDL.LU R0, [R1+0x1488] ;  /* 0x0014880001007983 */ /* 0x000ee80000300800 */
[----:B------:R-:W3:Y:S01]  /*2f3e0*/  LDL.LU R3, [R1+0x1484] ;  /* 0x0014840001037983 */ /* 0x000ee20000300800 */
[----:B------:R-:W-:-:S03]  /*2f3f0*/  MOV R47, R2 ;  /* 0x00000002002f7202 */ /* 0x000fc60000000f00 */
[----:B------:R-:W4:Y:S01]  /*2f400*/  LDL.LU R2, [R1+0x1480] ;  /* 0x0014800001027983 */ /* 0x000f220000300800 */
[C---:B--2---:R-:W-:Y:S08]  /*2f410*/  HMMA.16816.F32.BF16 R28, R12.reuse, R30, R32 ;  /* 0x0000001e0c1c723c */ /* 0x044ff00000041820 */
[C---:B------:R-:W-:Y:S01]  /*2f420*/  HMMA.16816.F32.BF16 R56, R12.reuse, R58, R24 ;  /* 0x0000003a0c38723c */ /* 0x040fe20000041818 */
[----:B------:R-:W2:Y:S10]  /*2f430*/  LDL.LU.64 R34, [R1+0x1478] ;  /* 0x0014780001227983 */ /* 0x000eb40000300a00 */
[----:B------:R-:W-:Y:S04]  /*2f440*/  STL.64 [R1+0x6e0], R28 ;  /* 0x0006e01c01007387 */ /* 0x000fe80000100a00 */
[----:B------:R0:W-:Y:S04]  /*2f450*/  STL.64 [R1+0x6e8], R30 ;  /* 0x0006e81e01007387 */ /* 0x0001e80000100a00 */
[----:B0-----:R-:W4:Y:S04]  /*2f460*/  LDL.LU.64 R30, [R1+0x1470] ;  /* 0x00147000011e7983 */ /* 0x001f280000300a00 */
[----:B------:R-:W4:Y:S04]  /*2f470*/  LDL.LU.64 R28, [R1+0x1468] ;  /* 0x00146800011c7983 */ /* 0x000f280000300a00 */
[----:B------:R-:W4:Y:S04]  /*2f480*/  LDL.LU.64 R26, [R1+0x1460] ;  /* 0x00146000011a7983 */ /* 0x000f280000300a00 */
[----:B------:R-:W-:Y:S04]  /*2f490*/  STL.64 [R1+0x690], R56 ;  /* 0x0006903801007387 */ /* 0x000fe80000100a00 */
[----:B------:R0:W-:Y:S04]  /*2f4a0*/  STL.64 [R1+0x698], R58 ;  /* 0x0006983a01007387 */ /* 0x0001e80000100a00 */
[----:B0-----:R-:W4:Y:S01]  /*2f4b0*/  LDL.LU.64 R58, [R1+0x1458] ;  /* 0x00145800013a7983 */ /* 0x001f220000300a00 */
[----:B---3--:R-:W-:Y:S03]  /*2f4c0*/  HMMA.16816.F32.BF16 R20, R12, R22, R52 ;  /* 0x000000160c14723c */ /* 0x008fe60000041834 */
[----:B------:R-:W3:Y:S04]  /*2f4d0*/  LDL.LU.64 R54, [R1+0x1450] ;  /* 0x0014500001367983 */ /* 0x000ee80000300a00 */
[----:B------:R-:W3:-:S12]  /*2f4e0*/  LDL.LU.64 R52, [R1+0x1448] ;  /* 0x0014480001347983 */ /* 0x000ed80000300a00 */
[----:B------:R-:W-:Y:S04]  /*2f4f0*/  STL.64 [R1+0x630], R20 ;  /* 0x0006301401007387 */ /* 0x000fe80000100a00 */
[----:B------:R0:W-:Y:S04]  /*2f500*/  STL.64 [R1+0x638], R22 ;  /* 0x0006381601007387 */ /* 0x0001e80000100a00 */
[----:B0-----:R-:W3:Y:S04]  /*2f510*/  LDL.LU.64 R22, [R1+0x1440] ;  /* 0x0014400001167983 */ /* 0x001ee80000300a00 */
[----:B------:R-:W3:Y:S01]  /*2f520*/  LDL.LU.64 R20, [R1+0x1438] ;  /* 0x0014380001147983 */ /* 0x000ee20000300a00 */
[C---:B--2---:R-:W-:Y:S03]  /*2f530*/  HMMA.16816.F32.BF16 R32, R12.reuse, R34, R4 ;  /* 0x000000220c20723c */ /* 0x044fe60000041804 */
[----:B------:R-:W2:Y:S04]  /*2f540*/  LDL.LU.64 R6, [R1+0x1430] ;  /* 0x0014300001067983 */ /* 0x000ea80000300a00 */
[----:B------:R-:W2:Y:S01]  /*2f550*/  LDL.LU.64 R4, [R1+0x1428] ;  /* 0x0014280001047983 */ /* 0x000ea20000300a00 */
[C---:B----4-:R-:W-:Y:S11]  /*2f560*/  HMMA.16816.F32.BF16 R24, R12.reuse, R26, R28 ;  /* 0x0000001a0c18723c */ /* 0x050ff6000004181c */
[----:B------:R-:W-:Y:S04]  /*2f570*/  STL.64 [R1+0x5d0], R32 ;  /* 0x0005d02001007387 */ /* 0x000fe80000100a00 */
[----:B------:R0:W-:Y:S01]  /*2f580*/  STL.64 [R1+0x5d8], R34 ;  /* 0x0005d82201007387 */ /* 0x0001e20000100a00 */
[C---:B------:R-:W-:Y:S03]  /*2f590*/  HMMA.16816.F32.BF16 R56, R12.reuse, R58, R16 ;  /* 0x0000003a0c38723c */ /* 0x040fe60000041810 */
[----:B0-----:R-:W4:Y:S04]  /*2f5a0*/  LDL.LU.64 R34, [R1+0x1420] ;  /* 0x0014200001227983 */ /* 0x001f280000300a00 */
[----:B------:R0:W5:Y:S04]  /*2f5b0*/  LDL.LU.64 R32, [R1+0x1418] ;  /* 0x0014180001207983 */ /* 0x0001680000300a00 */
[----:B------:R-:W2:Y:S04]  /*2f5c0*/  LDL.LU.64 R30, [R1+0x1410] ;  /* 0x00141000011e7983 */ /* 0x000ea80000300a00 */
[----:B------:R-:W-:Y:S04]  /*2f5d0*/  STL.64 [R1+0x550], R24 ;  /* 0x0005501801007387 */ /* 0x000fe80000100a00 */
[----:B------:R1:W-:Y:S04]  /*2f5e0*/  STL.64 [R1+0x558], R26 ;  /* 0x0005581a01007387 */ /* 0x0003e80000100a00 */
[----:B-1----:R-:W2:Y:S04]  /*2f5f0*/  LDL.LU.64 R26, [R1+0x1408] ;  /* 0x00140800011a7983 */ /* 0x002ea80000300a00 */
[----:B------:R0:W5:Y:S04]  /*2f600*/  LDL.LU R24, [R1+0x1400] ;  /* 0x0014000001187983 */ /* 0x0001680000300800 */
[----:B------:R-:W2:Y:S04]  /*2f610*/  LDL.LU.64 R18, [R1+0x13f8] ;  /* 0x0013f80001127983 */ /* 0x000ea80000300a00 */
[----:B------:R-:W-:Y:S04]  /*2f620*/  STL.64 [R1+0x510], R56 ;  /* 0x0005103801007387 */ /* 0x000fe80000100a00 */
[----:B------:R1:W-:Y:S04]  /*2f630*/  STL.64 [R1+0x518], R58 ;  /* 0x0005183a01007387 */ /* 0x0003e80000100a00 */
[----:B-1----:R-:W3:Y:S04]  /*2f640*/  LDL.LU.64 R58, [R1+0x13f0] ;  /* 0x0013f000013a7983 */ /* 0x002ee80000300a00 */
[----:B------:R0:W5:Y:S01]  /*2f650*/  LDL.LU.64 R56, [R1+0x13e8] ;  /* 0x0013e80001387983 */ /* 0x0001620000300a00 */
[----:B---3--:R-:W-:-:S15]  /*2f660*/  HMMA.16816.F32.BF16 R52, R12, R58, R52 ;  /* 0x0000003a0c34723c */ /* 0x008fde0000041834 */
[----:B------:R-:W-:-:S04]  /*2f670*/  NOP ;  /* 0x0000000000007918 */ /* 0x000fc80000000000 */
[----:B------:R-:W-:Y:S04]  /*2f680*/  STL.64 [R1+0x4d0], R52 ;  /* 0x0004d03401007387 */ /* 0x000fe80000100a00 */
[----:B------:R1:W-:Y:S04]  /*2f690*/  STL.64 [R1+0x4d8], R54 ;  /* 0x0004d83601007387 */ /* 0x0003e80000100a00 */
[----:B-1----:R-:W3:Y:S01]  /*2f6a0*/  LDL.LU.64 R54, [R1+0x13e0] ;  /* 0x0013e00001367983 */ /* 0x002ee20000300a00 */
[C---:B--2---:R-:W-:Y:S03]  /*2f6b0*/  HMMA.16816.F32.BF16 R16, R12.reuse, R18, R20 ;  /* 0x000000120c10723c */ /* 0x044fe60000041814 */
[----:B------:R0:W5:Y:S05]  /*2f6c0*/  LDL.LU.64 R52, [R1+0x13d8] ;  /* 0x0013d80001347983 */ /* 0x00016a0000300a00 */
[----:B---3--:R-:W-:-:S15]  /*2f6d0*/  HMMA.16816.F32.BF16 R8, R12, R54, R8 ;  /* 0x000000360c08723c */ /* 0x008fde0000041808 */
[----:B------:R-:W-:-:S04]  /*2f6e0*/  NOP ;  /* 0x0000000000007918 */ /* 0x000fc80000000000 */
[----:B------:R-:W-:Y:S04]  /*2f6f0*/  STL.64 [R1+0x490], R8 ;  /* 0x0004900801007387 */ /* 0x000fe80000100a00 */
[----:B------:R-:W-:Y:S04]  /*2f700*/  STL.64 [R1+0x498], R10 ;  /* 0x0004980a01007387 */ /* 0x000fe80000100a00 */
[----:B------:R-:W2:Y:S04]  /*2f710*/  LDL.LU.64 R22, [R1+0x13d0] ;  /* 0x0013d00001167983 */ /* 0x000ea80000300a00 */
[----:B------:R1:W-:Y:S04]  /*2f720*/  STL.64 [R1+0x3d0], R16 ;  /* 0x0003d01001007387 */ /* 0x0003e80000100a00 */
[----:B------:R3:W-:Y:S04]  /*2f730*/  STL.64 [R1+0x3d8], R18 ;  /* 0x0003d81201007387 */ /* 0x0007e80000100a00 */
[----:B-1----:R-:W2:Y:S01]  /*2f740*/  LDL.LU R16, [R1+0xb0] ;  /* 0x0000b00001107983 */ /* 0x002ea20000300800 */
[----:B------:R-:W-:-:S02]  /*2f750*/  IMAD.MOV.U32 R17, RZ, RZ, R2 ;  /* 0x000000ffff117224 */ /* 0x000fc400078e0002 */
[----:B---3--:R-:W-:Y:S02]  /*2f760*/  IMAD.MOV.U32 R18, RZ, RZ, R3 ;  /* 0x000000ffff127224 */ /* 0x008fe400078e0003 */
[----:B------:R-:W-:Y:S01]  /*2f770*/  IMAD.MOV.U32 R19, RZ, RZ, R0 ;  /* 0x000000ffff137224 */ /* 0x000fe200078e0000 */
[C---:B------:R-:W-:Y:S08]  /*2f780*/  HMMA.16816.F32.BF16 R48, R12.reuse, R26, R48 ;  /* 0x0000001a0c30723c */ /* 0x040ff00000041830 */
[C---:B------:R-:W-:Y:S08]  /*2f790*/  HMMA.16816.F32.BF16 R28, R12.reuse, R30, R4 ;  /* 0x0000001e0c1c723c */ /* 0x040ff00000041804 */
[----:B----4-:R-:W-:Y:S01]  /*2f7a0*/  HMMA.16816.F32.BF16 R36, R12, R34, R36 ;  /* 0x000000220c24723c */ /* 0x010fe20000041824 */
[----:B------:R-:W3:Y:S04]  /*2f7b0*/  LDL.LU R2, [R1+0x13cc] ;  /* 0x0013cc0001027983 */ /* 0x000ee80000300800 */
[----:B------:R-:W4:Y:S01]  /*2f7c0*/  LDL.LU R3, [R1+0x13c8] ;  /* 0x0013c80001037983 */ /* 0x000f220000300800 */
[----:B------:R-:W-:-:S13]  /*2f7d0*/  IMAD.MOV.U32 R26, RZ, RZ, R48 ;  /* 0x000000ffff1a7224 */ /* 0x000fda00078e0030 */
[----:B------:R-:W-:Y:S01]  /*2f7e0*/  MOV R34, R39 ;  /* 0x0000002700227202 */ /* 0x000fe20000000f00 */
[----:B--2---:R-:W-:Y:S01]  /*2f7f0*/  HMMA.16816.F32.BF16 R16, R12, R22, R16 ;  /* 0x000000160c10723c */ /* 0x004fe20000041810 */
[----:B------:R-:W-:-:S15]  /*2f800*/  IMAD.MOV.U32 R23, RZ, RZ, R38 ;  /* 0x000000ffff177224 */ /* 0x000fde00078e0026 */
[----:B------:R-:W-:-:S03]  /*2f810*/  NOP ;  /* 0x0000000000007918 */ /* 0x000fc60000000000 */
[----:B------:R-:W-:Y:S04]  /*2f820*/  STL.64 [R1+0x3e0], R16 ;  /* 0x0003e01001007387 */ /* 0x000fe80000100a00 */
[----:B------:R-:W-:Y:S04]  /*2f830*/  STL.64 [R1+0x3e8], R18 ;  /* 0x0003e81201007387 */ /* 0x000fe80000100a00 */
[----:B------:R1:W-:Y:S04]  /*2f840*/  STL.64 [R1+0x3f0], R48 ;  /* 0x0003f03001007387 */ /* 0x0003e80000100a00 */
[----:B------:R2:W-:Y:S04]  /*2f850*/  STL.64 [R1+0x3f8], R50 ;  /* 0x0003f83201007387 */ /* 0x0005e80000100a00 */
[----:B-1----:R-:W3:Y:S04]  /*2f860*/  LDL.LU.64 R48, [R1+0x13c0] ;  /* 0x0013c00001307983 */ /* 0x002ee80000300a00 */
[----:B------:R-:W3:Y:S04]  /*2f870*/  LDL.LU.64 R6, [R1+0x598] ;  /* 0x0005980001067983 */ /* 0x000ee80000300a00 */
[----:B--2---:R-:W2:Y:S04]  /*2f880*/  LDL.LU.64 R50, [R1+0x590] ;  /* 0x0005900001327983 */ /* 0x004ea80000300a00 */
[----:B------:R-:W-:Y:S04]  /*2f890*/  STL.64 [R1+0x400], R28 ;  /* 0x0004001c01007387 */ /* 0x000fe80000100a00 */
[----:B------:R-:W-:Y:S04]  /*2f8a0*/  STL.64 [R1+0x408], R30 ;  /* 0x0004081e01007387 */ /* 0x000fe80000100a00 */
[----:B------:R-:W-:Y:S04]  /*2f8b0*/  STL.64 [R1+0x410], R36 ;  /* 0x0004102401007387 */ /* 0x000fe80000100a00 */
[----:B------:R1:W-:Y:S04]  /*2f8c0*/  STL.64 [R1+0x418], R38 ;  /* 0x0004182601007387 */ /* 0x0003e80000100a00 */
[----:B-1----:R-:W2:Y:S01]  /*2f8d0*/  LDL.LU.64 R38, [R1+0x13b8] ;  /* 0x0013b80001267983 */ /* 0x002ea20000300a00 */
[----:B------:R-:W-:-:S02]  /*2f8e0*/  IMAD.MOV.U32 R30, RZ, RZ, R37 ;  /* 0x000000ffff1e7224 */ /* 0x000fc400078e0025 */
[----:B------:R-:W-:Y:S02]  /*2f8f0*/  IMAD.MOV.U32 R19, RZ, RZ, R36 ;  /* 0x000000ffff137224 */ /* 0x000fe400078e0024 */
[----:B------:R0:W5:Y:S01]  /*2f900*/  LDL.LU.64 R36, [R1+0x13b0] ;  /* 0x0013b00001247983 */ /* 0x0001620000300a00 */
[----:B--2---:R-:W-:-:S15]  /*2f910*/  HMMA.16816.F32.BF16 R40, R12, R38, R40 ;  /* 0x000000260c28723c */ /* 0x004fde0000041828 */
[----:B------:R-:W-:-:S04]  /*2f920*/  NOP ;  /* 0x0000000000007918 */ /* 0x000fc80000000000 */
[----:B------:R-:W-:Y:S04]  /*2f930*/  STL.64 [R1+0x420], R40 ;  /* 0x0004202801007387 */ /* 0x000fe80000100a00 */
[----:B------:R1:W-:Y:S04]  /*2f940*/  STL.64 [R1+0x428], R42 ;  /* 0x0004282a01007387 */ /* 0x0003e80000100a00 */
[----:B-1----:R-:W2:Y:S04]  /*2f950*/  LDL.LU.64 R42, [R1+0x13a8] ;  /* 0x0013a800012a7983 */ /* 0x002ea80000300a00 */
[----:B------:R0:W5:Y:S01]  /*2f960*/  LDL.LU.64 R40, [R1+0x13a0] ;  /* 0x0013a00001287983 */ /* 0x0001620000300a00 */
[----:B------:R-:W-:-:S02]  /*2f970*/  IMAD.MOV.U32 R22, RZ, RZ, R18 ;  /* 0x000000ffff167224 */ /* 0x000fc400078e0012 */
[----:B------:R-:W-:Y:S01]  /*2f980*/  IMAD.MOV.U32 R18, RZ, RZ, R16 ;  /* 0x000000ffff127224 */ /* 0x000fe200078e0010 */
[----:B--2---:R-:W-:Y:S01]  /*2f990*/  HMMA.16816.F32.BF16 R44, R12, R42, R44 ;  /* 0x0000002a0c2c723c */ /* 0x004fe2000004182c */
[----:B------:R-:W1:-:S15]  /*2f9a0*/  LDC R42, c[0x0][0x3a8] ;  /* 0x0000ea00ff2a7b82 */ /* 0x000e5e0000000800 */
[----:B------:R-:W-:-:S03]  /*2f9b0*/  NOP ;  /* 0x0000000000007918 */ /* 0x000fc60000000000 */
[----:B------:R-:W-:Y:S04]  /*2f9c0*/  STL.64 [R1+0x440], R44 ;  /* 0x0004402c01007387 */ /* 0x000fe80000100a00 */
[----:B------:R2:W-:Y:S04]  /*2f9d0*/  STL.64 [R1+0x448], R46 ;  /* 0x0004482e01007387 */ /* 0x0005e80000100a00 */
[----:B--2---:R-:W2:Y:S04]  /*2f9e0*/  LDL.LU.64 R46, [R1+0x1398] ;  /* 0x00139800012e7983 */ /* 0x004ea80000300a00 */
[----:B------:R0:W5:Y:S04]  /*2f9f0*/  LDL.LU.64 R44, [R1+0x1390] ;  /* 0x00139000012c7983 */ /* 0x0001680000300a00 */
[----:B------:R-:W2:Y:S04]  /*2fa00*/  LDL.LU R43, [R1+0x74c] ;  /* 0x00074c00012b7983 */ /* 0x000ea80000300800 */
[----:B------:R-:W2:Y:S04]  /*2fa10*/  LDL.LU R60, [R1+0x120c] ;  /* 0x00120c00013c7983 */ /* 0x000ea80000300800 */
[----:B------:R-:W2:Y:S04]  /*2fa20*/  LDL.LU R38, [R1+0x1204] ;  /* 0x0012040001267983 */ /* 0x000ea80000300800 */
[----:B------:R-:W2:Y:S04]  /*2fa30*/  LDL.LU R39, [R1+0x11fc] ;  /* 0x0011fc0001277983 */ /* 0x000ea80000300800 */
[----:B------:R-:W2:Y:S04]  /*2fa40*/  LDL.LU R35, [R1+0x11f4] ;  /* 0x0011f40001237983 */ /* 0x000ea80000300800 */
[----:B------:R-:W2:Y:S04]  /*2fa50*/  LDL.LU R31, [R1+0x11ec] ;  /* 0x0011ec00011f7983 */ /* 0x000ea80000300800 */
[----:B------:R-:W2:Y:S01]  /*2fa60*/  LDL.LU R27, [R1+0x11e4] ;  /* 0x0011e400011b7983 */ /* 0x000ea20000300800 */
[----:B-1----:R-:W-:-:S03]  /*2fa70*/  IMAD.SHL.U32 R42, R42, 0x40, RZ ;  /* 0x000000402a2a7824 */ /* 0x002fc600078e00ff */
[----:B------:R-:W2:Y:S04]  /*2fa80*/  LDL.LU R54, [R1+0x1208] ;  /* 0x0012080001367983 */ /* 0x000ea80000300800 */
[----:B------:R-:W2:Y:S04]  /*2fa90*/  LDL.LU R55, [R1+0x11dc] ;  /* 0x0011dc0001377983 */ /* 0x000ea80000300800 */
[----:B------:R-:W2:Y:S04]  /*2faa0*/  LDL.LU R58, [R1+0x1200] ;  /* 0x00120000013a7983 */ /* 0x000ea80000300800 */
[----:B------:R-:W2:Y:S01]  /*2fab0*/  LDL.LU R9, [R1+0x11d4] ;  /* 0x0011d40001097983 */ /* 0x000ea20000300800 */
[----:B------:R-:W-:-:S03]  /*2fac0*/  IMAD.SHL.U32 R42, R42, 0x2, RZ ;  /* 0x000000022a2a7824 */ /* 0x000fc600078e00ff */
[----:B------:R-:W2:Y:S04]  /*2fad0*/  LDL.LU R10, [R1+0x11f8] ;  /* 0x0011f800010a7983 */ /* 0x000ea80000300800 */
[----:B------:R-:W2:Y:S04]  /*2fae0*/  LDL.LU R11, [R1+0x11cc] ;  /* 0x0011cc00010b7983 */ /* 0x000ea80000300800 */
[----:B------:R-:W2:Y:S04]  /*2faf0*/  LDL.LU R29, [R1+0x11f0] ;  /* 0x0011f000011d7983 */ /* 0x000ea80000300800 */
[----:B------:R-:W2:Y:S04]  /*2fb00*/  LDL.LU R28, [R1+0x11c4] ;  /* 0x0011c400011c7983 */ /* 0x000ea80000300800 */
[----:B------:R-:W2:Y:S01]  /*2fb10*/  LDL.LU R25, [R1+0x11e8] ;  /* 0x0011e80001197983 */ /* 0x000ea20000300800 */
[----:B---3--:R-:W-:-:S02]  /*2fb20*/  IADD3 R4, P0, PT, R6, R42, RZ ;  /* 0x0000002a06047210 */ /* 0x008fc40007f1e0ff */
[----:B------:R-:W-:Y:S01]  /*2fb30*/  IADD3 R5, P1, PT, R50, R42, RZ ;  /* 0x0000002a32057210 */ /* 0x000fe20007f3e0ff */
[----:B------:R-:W3:Y:S04]  /*2fb40*/  LDL.LU R20, [R1+0x11bc] ;  /* 0x0011bc0001147983 */ /* 0x000ee80000300800 */
[----:B------:R-:W3:Y:S04]  /*2fb50*/  LDL.LU R0, [R1+0x11e0] ;  /* 0x0011e00001007983 */ /* 0x000ee80000300800 */
[----:B------:R-:W3:Y:S04]  /*2fb60*/  LDL.LU R17, [R1+0x11b4] ;  /* 0x0011b40001117983 */ /* 0x000ee80000300800 */
[----:B------:R-:W3:Y:S01]  /*2fb70*/  LDL.LU R21, [R1+0x11d8] ;  /* 0x0011d80001157983 */ /* 0x000ee20000300800 */
[----:B----4-:R-:W-:-:S03]  /*2fb80*/  IADD3.X R6, PT, PT, R7, R3, RZ, P0, !PT ;  /* 0x0000000307067210 */ /* 0x010fc600007fe4ff */
[----:B------:R-:W4:Y:S01]  /*2fb90*/  LDL.LU R16, [R1+0x11ac] ;  /* 0x0011ac0001107983 */ /* 0x000f220000300800 */
[----:B------:R-:W-:-:S03]  /*2fba0*/  IMAD.X R7, R51, 0x1, R3, P1 ;  /* 0x0000000133077824 */ /* 0x000fc600008e0603 */
[----:B------:R-:W3:Y:S01]  /*2fbb0*/  LDL.LU.64 R50, [R1+0x1388] ;  /* 0x0013880001327983 */ /* 0x000ee20000300a00 */
[----:B--2---:R-:W-:Y:S01]  /*2fbc0*/  VIADD R43, R43, 0x1 ;  /* 0x000000012b2b7836 */ /* 0x004fe20000000000 */
[-C--:B------:R-:W-:Y:S02]  /*2fbd0*/  IADD3 R60, P5, PT, R60, R42.reuse, RZ ;  /* 0x0000002a3c3c7210 */ /* 0x080fe40007fbe0ff */
[-C--:B------:R-:W-:Y:S02]  /*2fbe0*/  IADD3 R38, P6, PT, R38, R42.reuse, RZ ;  /* 0x0000002a26267210 */ /* 0x080fe40007fde0ff */
[-C--:B------:R-:W-:Y:S02]  /*2fbf0*/  IADD3 R39, P1, PT, R39, R42.reuse, RZ ;  /* 0x0000002a27277210 */ /* 0x080fe40007f3e0ff */
[-C--:B------:R-:W-:Y:S01]  /*2fc00*/  IADD3 R35, P2, PT, R35, R42.reuse, RZ ;  /* 0x0000002a23237210 */ /* 0x080fe20007f5e0ff */
[----:B---3--:R-:W-:Y:S01]  /*2fc10*/  HMMA.16816.F32.BF16 R12, R12, R46, R48 ;  /* 0x0000002e0c0c723c */ /* 0x008fe20000041830 */
[----:B------:R-:W-:-:S02]  /*2fc20*/  IADD3 R31, P3, PT, R31, R42, RZ ;  /* 0x0000002a1f1f7210 */ /* 0x000fc40007f7e0ff */
[-C--:B------:R-:W-:Y:S01]  /*2fc30*/  IADD3 R27, P4, PT, R27, R42.reuse, RZ ;  /* 0x0000002a1b1b7210 */ /* 0x080fe20007f9e0ff */
[--C-:B------:R-:W-:Y:S01]  /*2fc40*/  IMAD.X R54, R54, 0x1, R3.reuse, P5 ;  /* 0x0000000136367824 */ /* 0x100fe200028e0603 */
[-C--:B------:R-:W-:Y:S01]  /*2fc50*/  IADD3 R55, P5, PT, R55, R42.reuse, RZ ;  /* 0x0000002a37377210 */ /* 0x080fe20007fbe0ff */
[--C-:B------:R-:W-:Y:S01]  /*2fc60*/  IMAD.X R58, R58, 0x1, R3.reuse, P6 ;  /* 0x000000013a3a7824 */ /* 0x100fe200030e0603 */
[-C--:B------:R-:W-:Y:S01]  /*2fc70*/  IADD3 R9, P6, PT, R9, R42.reuse, RZ ;  /* 0x0000002a09097210 */ /* 0x080fe20007fde0ff */
[----:B------:R-:W-:Y:S01]  /*2fc80*/  IMAD.X R10, R10, 0x1, R3, P1 ;  /* 0x000000010a0a7824 */ /* 0x000fe200008e0603 */
[----:B------:R-:W-:-:S10]  /*2fc90*/  IADD3 R11, P1, PT, R11, R42, RZ ;  /* 0x0000002a0b0b7210 */ /* 0x000fd40007f3e0ff */
[----:B------:R-:W-:Y:S04]  /*2fca0*/  STL.64 [R1+0x430], R12 ;  /* 0x0004300c01007387 */ /* 0x000fe80000100a00 */
[----:B------:R-:W-:Y:S04]  /*2fcb0*/  STL.64 [R1+0x438], R14 ;  /* 0x0004380e01007387 */ /* 0x000fe80000100a00 */
[----:B------:R-:W-:Y:S04]  /*2fcc0*/  STL [R1+0x74c], R43 ;  /* 0x00074c2b01007387 */ /* 0x000fe80000100800 */
[----:B------:R1:W-:Y:S01]  /*2fcd0*/  STL [R1+0x120c], R60 ;  /* 0x00120c3c01007387 */ /* 0x0003e20000100800 */
[----:B------:R-:W-:-:S03]  /*2fce0*/  IMAD.X R29, R29, 0x1, R3, P2 ;  /* 0x000000011d1d7824 */ /* 0x000fc600010e0603 */
[----:B-1----:R-:W2:Y:S04]  /*2fcf0*/  LDL.LU R60, [R1+0x11d0] ;  /* 0x0011d000013c7983 */ /* 0x002ea80000300800 */
        /* <DEDUP_REMOVED lines=8> */
[----:B------:R-:W-:-:S03]  /*2fd80*/  IADD3 R28, P2, PT, R28, R42, RZ ;  /* 0x0000002a1c1c7210 */ /* 0x000fc60007f5e0ff */
[----:B------:R-:W-:Y:S04]  /*2fd90*/  STL [R1+0x11d4], R9 ;  /* 0x0011d40901007387 */ /* 0x000fe80000100800 */
[----:B------:R-:W-:Y:S01]  /*2fda0*/  STL [R1+0x11f8], R10 ;  /* 0x0011f80a01007387 */ /* 0x000fe20000100800 */
[----:B------:R-:W-:-:S03]  /*2fdb0*/  IADD3.X R25, PT, PT, R25, R3, RZ, P3, !PT ;  /* 0x0000000319197210 */ /* 0x000fc60001ffe4ff */
[----:B------:R-:W-:Y:S01]  /*2fdc0*/  STL [R1+0x11cc], R11 ;  /* 0x0011cc0b01007387 */ /* 0x000fe20000100800 */
[----:B------:R-:W-:-:S03]  /*2fdd0*/  IADD3 R20, P3, PT, R20, R42, RZ ;  /* 0x0000002a14147210 */ /* 0x000fc60007f7e0ff */
[----:B------:R-:W-:Y:S01]  /*2fde0*/  STL [R1+0x11f0], R29 ;  /* 0x0011f01d01007387 */ /* 0x000fe20000100800 */
[----:B------:R-:W-:-:S03]  /*2fdf0*/  IMAD.X R0, R0, 0x1, R3, P4 ;  /* 0x0000000100007824 */ /* 0x000fc600020e0603 */
[----:B------:R-:W-:Y:S04]  /*2fe00*/  STL [R1+0x11c4], R28 ;  /* 0x0011c41c01007387 */ /* 0x000fe80000100800 */
[----:B------:R-:W3:Y:S04]  /*2fe10*/  LDL.LU R46, [R1+0x11a4] ;  /* 0x0011a400012e7983 */ /* 0x000ee80000300800 */
[----:B------:R-:W-:Y:S04]  /*2fe20*/  STL [R1+0x11e8], R25 ;  /* 0x0011e81901007387 */ /* 0x000fe80000100800 */
[----:B------:R-:W3:Y:S04]  /*2fe30*/  LDL.LU R47, [R1+0x11c8] ;  /* 0x0011c800012f7983 */ /* 0x000ee80000300800 */
[----:B------:R-:W-:Y:S04]  /*2fe40*/  STL [R1+0x11bc], R20 ;  /* 0x0011bc1401007387 */ /* 0x000fe80000100800 */
[----:B------:R1:W-:Y:S01]  /*2fe50*/  STL [R1+0x11e0], R0 ;  /* 0x0011e00001007387 */ /* 0x0003e20000100800 */
[----:B------:R-:W-:-:S03]  /*2fe60*/  IADD3 R17, P4, PT, R17, R42, RZ ;  /* 0x0000002a11117210 */ /* 0x000fc60007f9e0ff */
[----:B-1----:R-:W3:Y:S04]  /*2fe70*/  LDL.LU R0, [R1+0x119c] ;  /* 0x00119c0001007983 */ /* 0x002ee80000300800 */
[----:B------:R-:W3:Y:S04]  /*2fe80*/  LDL.LU R20, [R1+0x11c0] ;  /* 0x0011c00001147983 */ /* 0x000ee80000300800 */
[----:B------:R1:W-:Y:S04]  /*2fe90*/  STL [R1+0x11b4], R17 ;  /* 0x0011b41101007387 */ /* 0x0003e80000100800 */
[----:B-1----:R-:W3:Y:S01]  /*2fea0*/  LDL.LU R17, [R1+0x1194] ;  /* 0x0011940001117983 */ /* 0x002ee20000300800 */
[----:B------:R-:W-:Y:S01]  /*2feb0*/  IMAD.X R21, R21, 0x1, R3, P5 ;  /* 0x0000000115157824 */ /* 0x000fe200028e0603 */
[----:B----4-:R-:W-:-:S02]  /*2fec0*/  IADD3 R16, P5, PT, R16, R42, RZ ;  /* 0x0000002a10107210 */ /* 0x010fc40007fbe0ff */
[----:B------:R-:W4:Y:S04]  /*2fed0*/  LDL.LU R48, [R1+0x11b8] ;  /* 0x0011b80001307983 */ /* 0x000f280000300800 */
[----:B------:R-:W4:Y:S04]  /*2fee0*/  LDL.LU R49, [R1+0x118c] ;  /* 0x00118c0001317983 */ /* 0x000f280000300800 */
[----:B------:R-:W-:Y:S04]  /*2fef0*/  STL [R1+0x11d8], R21 ;  /* 0x0011d81501007387 */ /* 0x000fe80000100800 */
[----:B------:R-:W4:Y:S04]  /*2ff00*/  LDL.LU R50, [R1+0x11b0] ;  /* 0x0011b00001327983 */ /* 0x000f280000300800 */
[----:B------:R1:W-:Y:S01]  /*2ff10*/  STL [R1+0x11ac], R16 ;  /* 0x0011ac1001007387 */ /* 0x0003e20000100800 */
[----:B------:R-:W-:-:S03]  /*2ff20*/  ISETP.NE.U32.AND P0, PT, R43, UR6, PT ;  /* 0x000000062b007c0c */ /* 0x000fc6000bf05070 */
[----:B------:R-:W4:Y:S04]  /*2ff30*/  LDL.LU R51, [R1+0x1184] ;  /* 0x0011840001337983 */ /* 0x000f280000300800 */
[----:B------:R-:W4:Y:S04]  /*2ff40*/  LDL.LU R43, [R1+0x11a8] ;  /* 0x0011a800012b7983 */ /* 0x000f280000300800 */
[----:B-1----:R-:W4:Y:S04]  /*2ff50*/  LDL.LU R16, [R1+0x117c] ;  /* 0x00117c0001107983 */ /* 0x002f280000300800 */
[----:B------:R-:W4:Y:S04]  /*2ff60*/  LDL.LU R38, [R1+0x11a0] ;  /* 0x0011a00001267983 */ /* 0x000f280000300800 */
[----:B------:R-:W4:Y:S04]  /*2ff70*/  LDL.LU R39, [R1+0x1174] ;  /* 0x0011740001277983 */ /* 0x000f280000300800 */
[----:B------:R-:W4:Y:S01]  /*2ff80*/  LDL.LU R35, [R1+0x1198] ;  /* 0x0011980001237983 */ /* 0x000f220000300800 */
[----:B--2---:R-:W-:-:S05]  /*2ff90*/  IMAD.X R60, R60, 0x1, R3, P6 ;  /* 0x000000013c3c7824 */ /* 0x004fca00030e0603 */
[----:B------:R1:W-:Y:S04]  /*2ffa0*/  STL [R1+0x11d0], R60 ;  /* 0x0011d03c01007387 */ /* 0x0003e80000100800 */
        /* <DEDUP_REMOVED lines=12> */
[----:B-1----:R-:W2:Y:S01]  /*30070*/  LDL.LU R60, [R1+0x113c] ;  /* 0x00113c00013c7983 */ /* 0x002ea20000300800 */
[----:B---3--:R-:W-:Y:S01]  /*30080*/  IMAD.X R47, R47, 0x1, R3, P1 ;  /* 0x000000012f2f7824 */ /* 0x008fe200008e0603 */
[----:B------:R-:W-:-:S02]  /*30090*/  IADD3 R46, P6, PT, R46, R42, RZ ;  /* 0x0000002a2e2e7210 */ /* 0x000fc40007fde0ff */
[----:B------:R-:W-:Y:S01]  /*300a0*/  IADD3 R0, P1, PT, R0, R42, RZ ;  /* 0x0000002a00007210 */ /* 0x000fe20007f3e0ff */
[----:B------:R-:W-:-:S04]  /*300b0*/  IMAD.X R20, R20, 0x1, R3, P2 ;  /* 0x0000000114147824 */ /* 0x000fc800010e0603 */
[----:B------:R1:W-:Y:S04]  /*300c0*/  STL [R1+0x119c], R0 ;  /* 0x00119c0001007387 */ /* 0x0003e80000100800 */
[----:B------:R-:W-:Y:S01]  /*300d0*/  STL [R1+0x11a4], R46 ;  /* 0x0011a42e01007387 */ /* 0x000fe20000100800 */
[----:B------:R-:W-:-:S03]  /*300e0*/  IADD3 R17, P2, PT, R17, R42, RZ ;  /* 0x0000002a11117210 */ /* 0x000fc60007f5e0ff */
[----:B-1----:R-:W3:Y:S04]  /*300f0*/  LDL.LU R0, [R1+0x1160] ;  /* 0x0011600001007983 */ /* 0x002ee80000300800 */
[----:B------:R-:W-:Y:S04]  /*30100*/  STL [R1+0x11c8], R47 ;  /* 0x0011c82f01007387 */ /* 0x000fe80000100800 */
[----:B------:R1:W-:Y:S04]  /*30110*/  STL [R1+0x11c0], R20 ;  /* 0x0011c01401007387 */ /* 0x0003e80000100800 */
[----:B-1----:R-:W3:Y:S04]  /*30120*/  LDL.LU R20, [R1+0x1134] ;  /* 0x0011340001147983 */ /* 0x002ee80000300800 */
[----:B------:R1:W-:Y:S04]  /*30130*/  STL [R1+0x1194], R17 ;  /* 0x0011941101007387 */ /* 0x0003e80000100800 */
[----:B-1----:R-:W3:Y:S01]  /*30140*/  LDL.LU R17, [R1+0x1158] ;  /* 0x0011580001117983 */ /* 0x002ee20000300800 */
[----:B----4-:R-:W-:Y:S01]  /*30150*/  IMAD.X R48, R48, 0x1, R3, P3 ;  /* 0x0000000130307824 */ /* 0x010fe200018e0603 */
[----:B------:R-:W-:-:S02]  /*30160*/  IADD3 R49, P3, PT, R49, R42, RZ ;  /* 0x0000002a31317210 */ /* 0x000fc40007f7e0ff */
[----:B------:R-:W-:Y:S01]  /*30170*/  IADD3.X R50, PT, PT, R50, R3, RZ, P4, !PT ;  /* 0x0000000332327210 */ /* 0x000fe200027fe4ff */
[--C-:B------:R-:W-:Y:S01]  /*30180*/  IMAD.X R43, R43, 0x1, R3.reuse, P5 ;  /* 0x000000012b2b7824 */ /* 0x100fe200028e0603 */
[-C--:B------:R-:W-:Y:S02]  /*30190*/  IADD3 R16, P5, PT, R16, R42.reuse, RZ ;  /* 0x0000002a10107210 */ /* 0x080fe40007fbe0ff */
[----:B------:R-:W-:Y:S01]  /*301a0*/  IADD3 R51, P4, PT, R51, R42, RZ ;  /* 0x0000002a33337210 */ /* 0x000fe20007f9e0ff */
[----:B------:R-:W-:Y:S04]  /*301b0*/  STL [R1+0x11b8], R48 ;  /* 0x0011b83001007387 */ /* 0x000fe80000100800 */
[----:B------:R-:W-:Y:S04]  /*301c0*/  STL [R1+0x118c], R49 ;  /* 0x00118c3101007387 */ /* 0x000fe80000100800 */
[----:B------:R-:W-:Y:S01]  /*301d0*/  STL [R1+0x11b0], R50 ;  /* 0x0011b03201007387 */ /* 0x000fe20000100800 */
[----:B------:R-:W-:-:S03]  /*301e0*/  IMAD.X R38, R38, 0x1, R3, P6 ;  /* 0x0000000126267824 */ /* 0x000fc600030e0603 */
[----:B------:R1:W-:Y:S01]  /*301f0*/  STL [R1+0x117c], R16 ;  /* 0x00117c1001007387 */ /* 0x0003e20000100800 */
[----:B------:R-:W-:-:S03]  /*30200*/  IADD3 R39, P6, PT, R39, R42, RZ ;  /* 0x0000002a27277210 */ /* 0x000fc60007fde0ff */
[----:B------:R-:W-:Y:S01]  /*30210*/  STL [R1+0x1184], R51 ;  /* 0x0011843301007387 */ /* 0x000fe20000100800 */
[----:B------:R-:W-:-:S03]  /*30220*/  IMAD.X R35, R35, 0x1, R3, P1 ;  /* 0x0000000123237824 */ /* 0x000fc600008e0603 */
[----:B-1----:R-:W4:Y:S04]  /*30230*/  LDL.LU R16, [R1+0x112c] ;  /* 0x00112c0001107983 */ /* 0x002f280000300800 */
[----:B------:R-:W-:Y:S04]  /*30240*/  STL [R1+0x11a8], R43 ;  /* 0x0011a82b01007387 */ /* 0x000fe80000100800 */
[----:B------:R-:W-:Y:S04]  /*30250*/  STL [R1+0x11a0], R38 ;  /* 0x0011a02601007387 */ /* 0x000fe80000100800 */
[----:B------:R-:W-:Y:S04]  /*30260*/  STL [R1+0x1174], R39 ;  /* 0x0011742701007387 */ /* 0x000fe80000100800 */
[----:B------:R-:W-:Y:S01]  /*30270*/  STL [R1+0x1198], R35 ;  /* 0x0011982301007387 */ /* 0x000fe20000100800 */
[-C--:B--2---:R-:W-:Y:S01]  /*30280*/  IADD3 R31, P1, PT, R31, R42.reuse, RZ ;  /* 0x0000002a1f1f7210 */ /* 0x084fe20007f3e0ff */
[--C-:B------:R-:W-:Y:S01]  /*30290*/  IMAD.X R27, R27, 0x1, R3.reuse, P2 ;  /* 0x000000011b1b7824 */ /* 0x100fe200010e0603 */
[-C--:B------:R-:W-:Y:S01]  /*302a0*/  IADD3 R54, P2, PT, R54, R42.reuse, RZ ;  /* 0x0000002a36367210 */ /* 0x080fe20007f5e0ff */
[--C-:B------:R-:W-:Y:S01]  /*302b0*/  IMAD.X R55, R55, 0x1, R3.reuse, P3 ;  /* 0x0000000137377824 */ /* 0x100fe200018e0603 */
[----:B------:R-:W-:Y:S01]  /*302c0*/  IADD3 R58, P3, PT, R58, R42, RZ ;  /* 0x0000002a3a3a7210 */ /* 0x000fe20007f7e0ff */
[----:B------:R-:W-:Y:S01]  /*302d0*/  STL [R1+0x116c], R31 ;  /* 0x00116c1f01007387 */ /* 0x000fe20000100800 */
[----:B------:R-:W-:-:S03]  /*302e0*/  IMAD.X R9, R9, 0x1, R3, P4 ;  /* 0x0000000109097824 */ /* 0x000fc600020e0603 */
[----:B------:R-:W-:Y:S01]  /*302f0*/  STL [R1+0x1190], R27 ;  /* 0x0011901b01007387 */ /* 0x000fe20000100800 */
[----:B------:R-:W-:-:S03]  /*30300*/  IADD3 R10, P4, PT, R10, R42, RZ ;  /* 0x0000002a0a0a7210 */ /* 0x000fc60007f9e0ff */
[----:B------:R-:W-:Y:S01]  /*30310*/  STL [R1+0x1164], R54 ;  /* 0x0011643601007387 */ /* 0x000fe20000100800 */
[----:B------:R-:W-:-:S03]  /*30320*/  IADD3.X R11, PT, PT, R11, R3, RZ, P5, !PT ;  /* 0x000000030b0b7210 */ /* 0x000fc60002ffe4ff */
[----:B------:R-:W-:Y:S01]  /*30330*/  STL [R1+0x1188], R55 ;  /* 0x0011883701007387 */ /* 0x000fe20000100800 */
[----:B------:R-:W-:-:S03]  /*30340*/  IADD3 R29, P5, PT, R29, R42, RZ ;  /* 0x0000002a1d1d7210 */ /* 0x000fc60007fbe0ff */
[----:B------:R-:W-:Y:S01]  /*30350*/  STL [R1+0x115c], R58 ;  /* 0x00115c3a01007387 */ /* 0x000fe20000100800 */
[----:B------:R-:W-:-:S03]  /*30360*/  IMAD.X R28, R28, 0x1, R3, P6 ;  /* 0x000000011c1c7824 */ /* 0x000fc600030e0603 */
[----:B------:R-:W-:Y:S04]  /*30370*/  STL [R1+0x1180], R9 ;  /* 0x0011800901007387 */ /* 0x000fe80000100800 */
[----:B------:R-:W-:Y:S01]  /*30380*/  STL [R1+0x1154], R10 ;  /* 0x0011540a01007387 */ /* 0x000fe20000100800 */
[----:B------:R-:W-:-:S03]  /*30390*/  IADD3 R25, P6, PT, R25, R42, RZ ;  /* 0x0000002a19197210 */ /* 0x000fc60007fde0ff */
[----:B------:R-:W-:Y:S01]  /*303a0*/  STL [R1+0x1178], R11 ;  /* 0x0011780b01007387 */ /* 0x000fe20000100800 */
[----:B------:R-:W-:-:S03]  /*303b0*/  IMAD.X R21, R21, 0x1, R3, P1 ;  /* 0x0000000115157824 */ /* 0x000fc600008e0603 */
[----:B------:R-:W-:Y:S01]  /*303c0*/  STL [R1+0x114c], R29 ;  /* 0x00114c1d01007387 */ /* 0x000fe20000100800 */
[----:B------:R-:W-:-:S03]  /*303d0*/  IADD3 R60, P1, PT, R60, R42, RZ ;  /* 0x0000002a3c3c7210 */ /* 0x000fc60007f3e0ff */
[----:B------:R-:W-:Y:S04]  /*303e0*/  STL [R1+0x1170], R28 ;  /* 0x0011701c01007387 */ /* 0x000fe80000100800 */
[----:B------:R-:W2:Y:S04]  /*303f0*/  LDL.LU R46, [R1+0x1150] ;  /* 0x00115000012e7983 */ /* 0x000ea80000300800 */
[----:B------:R-:W-:Y:S04]  /*30400*/  STL [R1+0x1144], R25 ;  /* 0x0011441901007387 */ /* 0x000fe80000100800 */
[----:B------:R-:W2:Y:S04]  /*30410*/  LDL.LU R47, [R1+0x1124] ;  /* 0x00112400012f7983 */ /* 0x000ea80000300800 */
[----:B------:R-:W-:Y:S04]  /*30420*/  STL [R1+0x1168], R21 ;  /* 0x0011681501007387 */ /* 0x000fe80000100800 */
[----:B------:R1:W-:Y:S04]  /*30430*/  STL [R1+0x113c], R60 ;  /* 0x00113c3c01007387 */ /* 0x0003e80000100800 */
[----:B-1----:R-:W2:Y:S04]  /*30440*/  LDL.LU R60, [R1+0x1148] ;  /* 0x00114800013c7983 */ /* 0x002ea80000300800 */
[----:B------:R-:W2:Y:S01]  /*30450*/  LDL.LU R21, [R1+0x111c] ;  /* 0x00111c0001157983 */ /* 0x000ea20000300800 */
[----:B---3--:R-:W-:-:S05]  /*30460*/  IMAD.X R0, R0, 0x1, R3, P2 ;  /* 0x0000000100007824 */ /* 0x008fca00010e0603 */
[----:B------:R1:W-:Y:S01]  /*30470*/  STL [R1+0x1160], R0 ;  /* 0x0011600001007387 */ /* 0x0003e20000100800 */
[----:B------:R-:W-:-:S03]  /*30480*/  IADD3 R20, P2, PT, R20, R42, RZ ;  /* 0x0000002a14147210 */ /* 0x000fc60007f5e0ff */
[----:B-1----:R-:W3:Y:S04]  /*30490*/  LDL.LU R0, [R1+0x1140] ;  /* 0x0011400001007983 */ /* 0x002ee80000300800 */
[----:B------:R-:W3:Y:S04]  /*304a0*/  LDL.LU R48, [R1+0x1114] ;  /* 0x0011140001307983 */ /* 0x000ee80000300800 */
[----:B------:R-:W3:Y:S04]  /*304b0*/  LDL.LU R49, [R1+0x1138] ;  /* 0x0011380001317983 */ /* 0x000ee80000300800 */
[----:B------:R-:W-:Y:S04]  /*304c0*/  STL [R1+0x1134], R20 ;  /* 0x0011341401007387 */ /* 0x000fe80000100800 */
[----:B------:R-:W3:Y:S01]  /*304d0*/  LDL.LU R50, [R1+0x110c] ;  /* 0x00110c0001327983 */ /* 0x000ee20000300800 */
[----:B------:R-:W-:-:S05]  /*304e0*/  IMAD.X R17, R17, 0x1, R3, P3 ;  /* 0x0000000111117824 */ /* 0x000fca00018e0603 */
[----:B------:R1:W-:Y:S04]  /*304f0*/  STL [R1+0x1158], R17 ;  /* 0x0011581101007387 */ /* 0x0003e80000100800 */
[----:B------:R-:W3:Y:S04]  /*30500*/  LDL.LU R51, [R1+0x1130] ;  /* 0x0011300001337983 */ /* 0x000ee80000300800 */
[----:B------:R-:W3:Y:S04]  /*30510*/  LDL.LU R43, [R1+0x1104] ;  /* 0x00110400012b7983 */ /* 0x000ee80000300800 */
[----:B-1----:R-:W3:Y:S04]  /*30520*/  LDL.LU R17, [R1+0x1128] ;  /* 0x0011280001117983 */ /* 0x002ee80000300800 */
[----:B------:R-:W3:Y:S04]  /*30530*/  LDL.LU R38, [R1+0x10fc] ;  /* 0x0010fc0001267983 */ /* 0x000ee80000300800 */
[----:B------:R-:W3:Y:S04]  /*30540*/  LDL.LU R39, [R1+0x1120] ;  /* 0x0011200001277983 */ /* 0x000ee80000300800 */
[----:B------:R-:W3:Y:S01]  /*30550*/  LDL.LU R35, [R1+0x10f4] ;  /* 0x0010f40001237983 */ /* 0x000ee20000300800 */
[----:B----4-:R-:W-:-:S05]  /*30560*/  IADD3 R16, P3, PT, R16, R42, RZ ;  /* 0x0000002a10107210 */ /* 0x010fca0007f7e0ff */
        /* <DEDUP_REMOVED lines=13> */
[----:B-1----:R-:W4:Y:S01]  /*30640*/  LDL.LU R16, [R1+0x10e8] ;  /* 0x0010e80001107983 */ /* 0x002f220000300800 */
[--C-:B--2---:R-:W-:Y:S01]  /*30650*/  IMAD.X R46, R46, 0x1, R3.reuse, P4 ;  /* 0x000000012e2e7824 */ /* 0x104fe200020e0603 */
[-C--:B------:R-:W-:Y:S01]  /*30660*/  IADD3 R47, P4, PT, R47, R42.reuse, RZ ;  /* 0x0000002a2f2f7210 */ /* 0x080fe20007f9e0ff */
[----:B------:R-:W-:Y:S01]  /*30670*/  IMAD.X R60, R60, 0x1, R3, P5 ;  /* 0x000000013c3c7824 */ /* 0x000fe200028e0603 */
[----:B------:R-:W-:-:S04]  /*30680*/  IADD3 R21, P5, PT, R21, R42, RZ ;  /* 0x0000002a15157210 */ /* 0x000fc80007fbe0ff */
[----:B------:R1:W-:Y:S04]  /*30690*/  STL [R1+0x1148], R60 ;  /* 0x0011483c01007387 */ /* 0x0003e80000100800 */
[----:B------:R-:W-:Y:S04]  /*306a0*/  STL [R1+0x1150], R46 ;  /* 0x0011502e01007387 */ /* 0x000fe80000100800 */
[----:B-1----:R-:W2:Y:S01]  /*306b0*/  LDL.LU R60, [R1+0x10bc] ;  /* 0x0010bc00013c7983 */ /* 0x002ea20000300800 */
[----:B---3--:R-:W-:-:S03]  /*306c0*/  IADD3.X R0, PT, PT, R0, R3, RZ, P6, !PT ;  /* 0x0000000300007210 */ /* 0x008fc600037fe4ff */
[----:B------:R-:W-:Y:S04]  /*306d0*/  STL [R1+0x1124], R47 ;  /* 0x0011242f01007387 */ /* 0x000fe80000100800 */
[----:B------:R1:W-:Y:S01]  /*306e0*/  STL [R1+0x111c], R21 ;  /* 0x00111c1501007387 */ /* 0x0003e20000100800 */
[-C--:B------:R-:W-:Y:S01]  /*306f0*/  IADD3 R48, P6, PT, R48, R42.reuse, RZ ;  /* 0x0000002a30307210 */ /* 0x080fe20007fde0ff */
[--C-:B------:R-:W-:Y:S01]  /*30700*/  IMAD.X R49, R49, 0x1, R3.reuse, P1 ;  /* 0x0000000131317824 */ /* 0x100fe200008e0603 */
[----:B------:R-:W-:Y:S01]  /*30710*/  IADD3 R50, P1, PT, R50, R42, RZ ;  /* 0x0000002a32327210 */ /* 0x000fe20007f3e0ff */
[----:B-1----:R-:W3:Y:S04]  /*30720*/  LDL.LU R21, [R1+0x10e0] ;  /* 0x0010e00001157983 */ /* 0x002ee80000300800 */
[----:B------:R1:W-:Y:S01]  /*30730*/  STL [R1+0x1140], R0 ;  /* 0x0011400001007387 */ /* 0x0003e20000100800 */
[----:B------:R-:W-:-:S03]  /*30740*/  IMAD.X R51, R51, 0x1, R3, P2 ;  /* 0x0000000133337824 */ /* 0x000fc600010e0603 */
[----:B-1----:R-:W3:Y:S01]  /*30750*/  LDL.LU R0, [R1+0x10b4] ;  /* 0x0010b40001007983 */ /* 0x002ee20000300800 */
[----:B------:R-:W-:-:S03]  /*30760*/  IMAD.X R17, R17, 0x1, R3, P3 ;  /* 0x0000000111117824 */ /* 0x000fc600018e0603 */
[----:B------:R-:W-:Y:S04]  /*30770*/  STL [R1+0x1114], R48 ;  /* 0x0011143001007387 */ /* 0x000fe80000100800 */
[----:B------:R-:W-:Y:S04]  /*30780*/  STL [R1+0x1138], R49 ;  /* 0x0011383101007387 */ /* 0x000fe80000100800 */
[----:B------:R-:W-:Y:S04]  /*30790*/  STL [R1+0x110c], R50 ;  /* 0x00110c3201007387 */ /* 0x000fe80000100800 */
[----:B------:R1:W-:Y:S04]  /*307a0*/  STL [R1+0x1128], R17 ;  /* 0x0011281101007387 */ /* 0x0003e80000100800 */
[----:B------:R-:W-:Y:S04]  /*307b0*/  STL [R1+0x1130], R51 ;  /* 0x0011303301007387 */ /* 0x000fe80000100800 */
[----:B-1----:R-:W3:Y:S01]  /*307c0*/  LDL.LU R17, [R1+0x10d8] ;  /* 0x0010d80001117983 */ /* 0x002ee20000300800 */
[----:B------:R-:W-:-:S02]  /*307d0*/  IADD3 R43, P2, PT, R43, R42, RZ ;  /* 0x0000002a2b2b7210 */ /* 0x000fc40007f5e0ff */
[-C--:B------:R-:W-:Y:S01]  /*307e0*/  IADD3 R38, P3, PT, R38, R42.reuse, RZ ;  /* 0x0000002a26267210 */ /* 0x080fe20007f7e0ff */
[--C-:B------:R-:W-:Y:S01]  /*307f0*/  IMAD.X R39, R39, 0x1, R3.reuse, P4 ;  /* 0x0000000127277824 */ /* 0x100fe200020e0603 */
[-C--:B------:R-:W-:Y:S01]  /*30800*/  IADD3 R35, P4, PT, R35, R42.reuse, RZ ;  /* 0x0000002a23237210 */ /* 0x080fe20007f9e0ff */
[----:B----4-:R-:W-:Y:S01]  /*30810*/  IMAD.X R31, R31, 0x1, R3, P5 ;  /* 0x000000011f1f7824 */ /* 0x010fe200028e0603 */
[----:B------:R-:W-:Y:S01]  /*30820*/  STL [R1+0x1104], R43 ;  /* 0x0011042b01007387 */ /* 0x000fe20000100800 */
[----:B------:R-:W-:-:S03]  /*30830*/  IADD3 R27, P5, PT, R27, R42, RZ ;  /* 0x0000002a1b1b7210 */ /* 0x000fc60007fbe0ff */
        /* <DEDUP_REMOVED lines=10> */
[----:B------:R-:W-:Y:S01]  /*308e0*/  STL [R1+0x1110], R54 ;  /* 0x0011103601007387 */ /* 0x000fe20000100800 */
[----:B------:R-:W-:-:S03]  /*308f0*/  IADD3 R11, P2, PT, R11, R42, RZ ;  /* 0x0000002a0b0b7210 */ /* 0x000fc60007f5e0ff */
[----:B------:R-:W-:Y:S01]  /*30900*/  STL [R1+0x10e4], R55 ;  /* 0x0010e43701007387 */ /* 0x000fe20000100800 */
[----:B------:R-:W-:-:S03]  /*30910*/  IMAD.X R29, R29, 0x1, R3, P3 ;  /* 0x000000011d1d7824 */ /* 0x000fc600018e0603 */
[----:B------:R-:W-:Y:S01]  /*30920*/  STL [R1+0x1108], R58 ;  /* 0x0011083a01007387 */ /* 0x000fe20000100800 */
[----:B------:R-:W-:-:S03]  /*30930*/  IADD3 R28, P3, PT, R28, R42, RZ ;  /* 0x0000002a1c1c7210 */ /* 0x000fc60007f7e0ff */
[----:B------:R-:W-:Y:S04]  /*30940*/  STL [R1+0x10dc], R9 ;  /* 0x0010dc0901007387 */ /* 0x000fe80000100800 */
[----:B------:R-:W-:Y:S01]  /*30950*/  STL [R1+0x1100], R10 ;  /* 0x0011000a01007387 */ /* 0x000fe20000100800 */
[----:B------:R-:W-:-:S03]  /*30960*/  IMAD.X R25, R25, 0x1, R3, P4 ;  /* 0x0000000119197824 */ /* 0x000fc600020e0603 */
[----:B------:R-:W-:Y:S01]  /*30970*/  STL [R1+0x10d4], R11 ;  /* 0x0010d40b01007387 */ /* 0x000fe20000100800 */
[----:B------:R-:W-:-:S03]  /*30980*/  IADD3 R20, P4, PT, R20, R42, RZ ;  /* 0x0000002a14147210 */ /* 0x000fc60007f9e0ff */
[----:B------:R-:W-:Y:S01]  /*30990*/  STL [R1+0x10f8], R29 ;  /* 0x0010f81d01007387 */ /* 0x000fe20000100800 */
[----:B------:R-:W-:-:S03]  /*309a0*/  IMAD.X R16, R16, 0x1, R3, P5 ;  /* 0x0000000110107824 */ /* 0x000fc600028e0603 */
[----:B------:R-:W-:Y:S04]  /*309b0*/  STL [R1+0x10cc], R28 ;  /* 0x0010cc1c01007387 */ /* 0x000fe80000100800 */
[----:B------:R-:W4:Y:S04]  /*309c0*/  LDL.LU R46, [R1+0x10ac] ;  /* 0x0010ac00012e7983 */ /* 0x000f280000300800 */
[----:B------:R-:W-:Y:S04]  /*309d0*/  STL [R1+0x10f0], R25 ;  /* 0x0010f01901007387 */ /* 0x000fe80000100800 */
[----:B------:R-:W4:Y:S04]  /*309e0*/  LDL.LU R47, [R1+0x10d0] ;  /* 0x0010d000012f7983 */ /* 0x000f280000300800 */
[----:B------:R-:W-:Y:S04]  /*309f0*/  STL [R1+0x10c4], R20 ;  /* 0x0010c41401007387 */ /* 0x000fe80000100800 */
[----:B------:R1:W-:Y:S04]  /*30a00*/  STL [R1+0x10e8], R16 ;  /* 0x0010e81001007387 */ /* 0x0003e80000100800 */
[----:B-1----:R-:W4:Y:S04]  /*30a10*/  LDL.LU R16, [R1+0x10a4] ;  /* 0x0010a40001107983 */ /* 0x002f280000300800 */
[----:B------:R-:W4:Y:S01]  /*30a20*/  LDL.LU R20, [R1+0x10c8] ;  /* 0x0010c80001147983 */ /* 0x000f220000300800 */
[----:B--2---:R-:W-:-:S05]  /*30a30*/  IADD3 R60, P5, PT, R60, R42, RZ ;  /* 0x0000002a3c3c7210 */ /* 0x004fca0007fbe0ff */
[----:B------:R1:W-:Y:S01]  /*30a40*/  STL [R1+0x10bc], R60 ;  /* 0x0010bc3c01007387 */ /* 0x0003e20000100800 */
[----:B---3--:R-:W-:-:S03]  /*30a50*/  IMAD.X R21, R21, 0x1, R3, P6 ;  /* 0x0000000115157824 */ /* 0x008fc600030e0603 */
[----:B-1----:R-:W2:Y:S04]  /*30a60*/  LDL.LU R60, [R1+0x109c] ;  /* 0x00109c00013c7983 */ /* 0x002ea80000300800 */
[----:B------:R-:W3:Y:S04]  /*30a70*/  LDL.LU R48, [R1+0x10c0] ;  /* 0x0010c00001307983 */ /* 0x000ee80000300800 */
[----:B------:R-:W3:Y:S04]  /*30a80*/  LDL.LU R49, [R1+0x1094] ;  /* 0x0010940001317983 */ /* 0x000ee80000300800 */
[----:B------:R-:W-:Y:S04]  /*30a90*/  STL [R1+0x10e0], R21 ;  /* 0x0010e01501007387 */ /* 0x000fe80000100800 */
[----:B------:R-:W3:Y:S01]  /*30aa0*/  LDL.LU R50, [R1+0x10b8] ;  /* 0x0010b80001327983 */ /* 0x000ee20000300800 */
[----:B------:R-:W-:-:S05]  /*30ab0*/  IADD3 R0, P6, PT, R0, R42, RZ ;  /* 0x0000002a00007210 */ /* 0x000fca0007fde0ff */
[----:B------:R1:W-:Y:S04]  /*30ac0*/  STL [R1+0x10b4], R0 ;  /* 0x0010b40001007387 */ /* 0x0003e80000100800 */
[----:B------:R-:W3:Y:S04]  /*30ad0*/  LDL.LU R51, [R1+0x108c] ;  /* 0x00108c0001337983 */ /* 0x000ee80000300800 */
[----:B------:R-:W3:Y:S04]  /*30ae0*/  LDL.LU R43, [R1+0x10b0] ;  /* 0x0010b000012b7983 */ /* 0x000ee80000300800 */
[----:B-1----:R-:W3:Y:S01]  /*30af0*/  LDL.LU R0, [R1+0x1084] ;  /* 0x0010840001007983 */ /* 0x002ee20000300800 */
[----:B------:R-:W-:-:S03]  /*30b00*/  IMAD.X R17, R17, 0x1, R3, P1 ;  /* 0x0000000111117824 */ /* 0x000fc600008e0603 */
[----:B------:R-:W3:Y:S04]  /*30b10*/  LDL.LU R38, [R1+0x10a8] ;  /* 0x0010a80001267983 */ /* 0x000ee80000300800 */
[----:B------:R-:W3:Y:S04]  /*30b20*/  LDL.LU R39, [R1+0x107c] ;  /* 0x00107c0001277983 */ /* 0x000ee80000300800 */
[----:B------:R-:W3:Y:S04]  /*30b30*/  LDL.LU R35, [R1+0x10a0] ;  /* 0x0010a00001237983 */ /* 0x000ee80000300800 */
[----:B------:R1:W-:Y:S04]  /*30b40*/  STL [R1+0x10d8], R17 ;  /* 0x0010d81101007387 */ /* 0x0003e80000100800 */
        /* <DEDUP_REMOVED lines=12> */
[----:B-1----:R-:W3:Y:S01]  /*30c10*/  LDL.LU R17, [R1+0x1044] ;  /* 0x0010440001117983 */ /* 0x002ee20000300800 */
[----:B----4-:R-:W-:-:S02]  /*30c20*/  IADD3 R46, P1, PT, R46, R42, RZ ;  /* 0x0000002a2e2e7210 */ /* 0x010fc40007f3e0ff */
[----:B------:R-:W-:Y:S02]  /*30c30*/  IADD3.X R47, PT, PT, R47, R3, RZ, P2, !PT ;  /* 0x000000032f2f7210 */ /* 0x000fe400017fe4ff */
[----:B------:R-:W-:Y:S01]  /*30c40*/  IADD3 R16, P2, PT, R16, R42, RZ ;  /* 0x0000002a10107210 */ /* 0x000fe20007f5e0ff */
[----:B------:R-:W-:-:S04]  /*30c50*/  IMAD.X R20, R20, 0x1, R3, P3 ;  /* 0x0000000114147824 */ /* 0x000fc800018e0603 */
[----:B------:R1:W-:Y:S04]  /*30c60*/  STL [R1+0x10a4], R16 ;  /* 0x0010a41001007387 */ /* 0x0003e80000100800 */
[----:B------:R-:W-:Y:S04]  /*30c70*/  STL [R1+0x10ac], R46 ;  /* 0x0010ac2e01007387 */ /* 0x000fe80000100800 */
[----:B-1----:R-:W4:Y:S04]  /*30c80*/  LDL.LU R16, [R1+0x1068] ;  /* 0x0010680001107983 */ /* 0x002f280000300800 */
[----:B------:R-:W-:Y:S04]  /*30c90*/  STL [R1+0x10d0], R47 ;  /* 0x0010d02f01007387 */ /* 0x000fe80000100800 */
[----:B------:R1:W-:Y:S04]  /*30ca0*/  STL [R1+0x10c8], R20 ;  /* 0x0010c81401007387 */ /* 0x0003e80000100800 */
[----:B-1----:R-:W4:Y:S01]  /*30cb0*/  LDL.LU R20, [R1+0x103c] ;  /* 0x00103c0001147983 */ /* 0x002f220000300800 */
[-C--:B--2---:R-:W-:Y:S01]  /*30cc0*/  IADD3 R60, P3, PT, R60, R42.reuse, RZ ;  /* 0x0000002a3c3c7210 */ /* 0x084fe20007f7e0ff */
[----:B---3--:R-:W-:Y:S01]  /*30cd0*/  IMAD.X R48, R48, 0x1, R3, P4 ;  /* 0x0000000130307824 */ /* 0x008fe200020e0603 */
[----:B------:R-:W-:-:S03]  /*30ce0*/  IADD3 R49, P4, PT, R49, R42, RZ ;  /* 0x0000002a31317210 */ /* 0x000fc60007f9e0ff */
[----:B------:R1:W-:Y:S01]  /*30cf0*/  STL [R1+0x109c], R60 ;  /* 0x00109c3c01007387 */ /* 0x0003e20000100800 */
[----:B------:R-:W-:-:S03]  /*30d00*/  IMAD.X R50, R50, 0x1, R3, P5 ;  /* 0x0000000132327824 */ /* 0x000fc600028e0603 */
[----:B-1----:R-:W2:Y:S01]  /*30d10*/  LDL.LU R60, [R1+0x1060] ;  /* 0x00106000013c7983 */ /* 0x002ea20000300800 */
[--C-:B------:R-:W-:Y:S01]  /*30d20*/  IMAD.X R43, R43, 0x1, R3.reuse, P6 ;  /* 0x000000012b2b7824 */ /* 0x100fe200030e0603 */
[-C--:B------:R-:W-:Y:S02]  /*30d30*/  IADD3 R51, P5, PT, R51, R42.reuse, RZ ;  /* 0x0000002a33337210 */ /* 0x080fe40007fbe0ff */
[----:B------:R-:W-:Y:S04]  /*30d40*/  STL [R1+0x10c0], R48 ;  /* 0x0010c03001007387 */ /* 0x000fe80000100800 */
[----:B------:R-:W-:Y:S04]  /*30d50*/  STL [R1+0x1094], R49 ;  /* 0x0010943101007387 */ /* 0x000fe80000100800 */
[----:B------:R-:W-:Y:S01]  /*30d60*/  STL [R1+0x10b8], R50 ;  /* 0x0010b83201007387 */ /* 0x000fe20000100800 */
[-C--:B------:R-:W-:Y:S01]  /*30d70*/  IADD3 R0, P6, PT, R0, R42.reuse, RZ ;  /* 0x0000002a00007210 */ /* 0x080fe20007fde0ff */
[--C-:B------:R-:W-:Y:S01]  /*30d80*/  IMAD.X R38, R38, 0x1, R3.reuse, P1 ;  /* 0x0000000126267824 */ /* 0x100fe200008e0603 */
[----:B------:R-:W-:Y:S01]  /*30d90*/  IADD3 R39, P1, PT, R39, R42, RZ ;  /* 0x0000002a27277210 */ /* 0x000fe20007f3e0ff */
[----:B------:R-:W-:-:S02]  /*30da0*/  IMAD.X R35, R35, 0x1, R3, P2 ;  /* 0x0000000123237824 */ /* 0x000fc400010e0603 */
[----:B------:R1:W-:Y:S04]  /*30db0*/  STL [R1+0x1084], R0 ;  /* 0x0010840001007387 */ /* 0x0003e80000100800 */
[----:B------:R-:W-:Y:S01]  /*30dc0*/  STL [R1+0x108c], R51 ;  /* 0x00108c3301007387 */ /* 0x000fe20000100800 */
[-C--:B------:R-:W-:Y:S02]  /*30dd0*/  IADD3 R31, P2, PT, R31, R42.reuse, RZ ;  /* 0x0000002a1f1f7210 */ /* 0x080fe40007f5e0ff */
[----:B------:R-:W-:Y:S02]  /*30de0*/  IADD3.X R27, PT, PT, R27, R3, RZ, P3, !PT ;  /* 0x000000031b1b7210 */ /* 0x000fe40001ffe4ff */
[-C--:B------:R-:W-:Y:S01]  /*30df0*/  IADD3 R54, P3, PT, R54, R42.reuse, RZ ;  /* 0x0000002a36367210 */ /* 0x080fe20007f7e0ff */
[--C-:B------:R-:W-:Y:S01]  /*30e00*/  IMAD.X R55, R55, 0x1, R3.reuse, P4 ;  /* 0x0000000137377824 */ /* 0x100fe200020e0603 */
[----:B------:R-:W-:Y:S01]  /*30e10*/  IADD3 R58, P4, PT, R58, R42, RZ ;  /* 0x0000002a3a3a7210 */ /* 0x000fe20007f9e0ff */
[----:B-1----:R-:W3:Y:S04]  /*30e20*/  LDL.LU R0, [R1+0x1034] ;  /* 0x0010340001007983 */ /* 0x002ee80000300800 */
[----:B------:R-:W-:Y:S04]  /*30e30*/  STL [R1+0x10b0], R43 ;  /* 0x0010b02b01007387 */ /* 0x000fe80000100800 */
[----:B------:R-:W-:Y:S04]  /*30e40*/  STL [R1+0x10a8], R38 ;  /* 0x0010a82601007387 */ /* 0x000fe80000100800 */
[----:B------:R-:W-:Y:S04]  /*30e50*/  STL [R1+0x107c], R39 ;  /* 0x00107c2701007387 */ /* 0x000fe80000100800 */
[----:B------:R-:W-:Y:S04]  /*30e60*/  STL [R1+0x10a0], R35 ;  /* 0x0010a02301007387 */ /* 0x000fe80000100800 */
        /* <DEDUP_REMOVED lines=18> */
[----:B------:R-:W3:Y:S04]  /*30f90*/  LDL.LU R46, [R1+0x1058] ;  /* 0x00105800012e7983 */ /* 0x000ee80000300800 */
[----:B------:R-:W-:Y:S04]  /*30fa0*/  STL [R1+0x104c], R25 ;  /* 0x00104c1901007387 */ /* 0x000fe80000100800 */
[----:B------:R-:W3:Y:S04]  /*30fb0*/  LDL.LU R47, [R1+0x102c] ;  /* 0x00102c00012f7983 */ /* 0x000ee80000300800 */
[----:B------:R-:W-:Y:S04]  /*30fc0*/  STL [R1+0x1070], R21 ;  /* 0x0010701501007387 */ /* 0x000fe80000100800 */
[----:B------:R1:W-:Y:S04]  /*30fd0*/  STL [R1+0x1044], R17 ;  /* 0x0010441101007387 */ /* 0x0003e80000100800 */
[----:B-1----:R-:W3:Y:S04]  /*30fe0*/  LDL.LU R17, [R1+0x1050] ;  /* 0x0010500001117983 */ /* 0x002ee80000300800 */
[----:B------:R-:W3:Y:S01]  /*30ff0*/  LDL.LU R21, [R1+0x1024] ;  /* 0x0010240001157983 */ /* 0x000ee20000300800 */
[----:B----4-:R-:W-:-:S05]  /*31000*/  IMAD.X R16, R16, 0x1, R3, P3 ;  /* 0x0000000110107824 */ /* 0x010fca00018e0603 */
[----:B------:R1:W-:Y:S01]  /*31010*/  STL [R1+0x1068], R16 ;  /* 0x0010681001007387 */ /* 0x0003e20000100800 */
[----:B------:R-:W-:-:S03]  /*31020*/  IADD3 R20, P3, PT, R20, R42, RZ ;  /* 0x0000002a14147210 */ /* 0x000fc60007f7e0ff */
[----:B-1----:R-:W4:Y:S04]  /*31030*/  LDL.LU R16, [R1+0x1048] ;  /* 0x0010480001107983 */ /* 0x002f280000300800 */
[----:B------:R-:W4:Y:S04]  /*31040*/  LDL.LU R48, [R1+0x101c] ;  /* 0x00101c0001307983 */ /* 0x000f280000300800 */
[----:B------:R-:W4:Y:S04]  /*31050*/  LDL.LU R49, [R1+0x1040] ;  /* 0x0010400001317983 */ /* 0x000f280000300800 */
[----:B------:R-:W-:Y:S04]  /*31060*/  STL [R1+0x103c], R20 ;  /* 0x00103c1401007387 */ /* 0x000fe80000100800 */
[----:B------:R-:W4:Y:S01]  /*31070*/  LDL.LU R50, [R1+0x1014] ;  /* 0x0010140001327983 */ /* 0x000f220000300800 */
[----:B--2---:R-:W-:-:S05]  /*31080*/  IADD3.X R60, PT, PT, R60, R3, RZ, P4, !PT ;  /* 0x000000033c3c7210 */ /* 0x004fca00027fe4ff */
[----:B------:R1:W-:Y:S04]  /*31090*/  STL [R1+0x1060], R60 ;  /* 0x0010603c01007387 */ /* 0x0003e80000100800 */
[----:B------:R-:W2:Y:S04]  /*310a0*/  LDL.LU R51, [R1+0x1038] ;  /* 0x0010380001337983 */ /* 0x000ea80000300800 */
[----:B------:R-:W2:Y:S04]  /*310b0*/  LDL.LU R43, [R1+0x100c] ;  /* 0x00100c00012b7983 */ /* 0x000ea80000300800 */
[----:B-1----:R-:W2:Y:S04]  /*310c0*/  LDL.LU R60, [R1+0x1030] ;  /* 0x00103000013c7983 */ /* 0x002ea80000300800 */
[----:B------:R-:W2:Y:S04]  /*310d0*/  LDL.LU R38, [R1+0x1004] ;  /* 0x0010040001267983 */ /* 0x000ea80000300800 */
[----:B------:R-:W2:Y:S04]  /*310e0*/  LDL.LU R39, [R1+0x1028] ;  /* 0x0010280001277983 */ /* 0x000ea80000300800 */
[----:B------:R-:W2:Y:S01]  /*310f0*/  LDL.LU R35, [R1+0xffc] ;  /* 0x000ffc0001237983 */ /* 0x000ea20000300800 */
[----:B---3--:R-:W-:-:S05]  /*31100*/  IADD3 R0, P4, PT, R0, R42, RZ ;  /* 0x0000002a00007210 */ /* 0x008fca0007f9e0ff */
        /* <DEDUP_REMOVED lines=14> */
[----:B------:R-:W-:-:S02]  /*311f0*/  IMAD.X R46, R46, 0x1, R3, P5 ;  /* 0x000000012e2e7824 */ /* 0x000fc400028e0603 */
[----:B------:R-:W-:-:S05]  /*31200*/  IMAD.X R17, R17, 0x1, R3, P6 ;  /* 0x0000000111117824 */ /* 0x000fca00030e0603 */
[----:B------:R1:W-:Y:S04]  /*31210*/  STL [R1+0x1050], R17 ;  /* 0x0010501101007387 */ /* 0x0003e80000100800 */
[----:B------:R-:W-:Y:S04]  /*31220*/  STL [R1+0x1058], R46 ;  /* 0x0010582e01007387 */ /* 0x000fe80000100800 */
[----:B-1----:R-:W3:Y:S01]  /*31230*/  LDL.LU R17, [R1+0xfc4] ;  /* 0x000fc40001117983 */ /* 0x002ee20000300800 */
[-C--:B------:R-:W-:Y:S02]  /*31240*/  IADD3 R47, P5, PT, R47, R42.reuse, RZ ;  /* 0x0000002a2f2f7210 */ /* 0x080fe40007fbe0ff */
[----:B------:R-:W-:-:S03]  /*31250*/  IADD3 R21, P6, PT, R21, R42, RZ ;  /* 0x0000002a15157210 */ /* 0x000fc60007fde0ff */
[----:B------:R-:W-:Y:S04]  /*31260*/  STL [R1+0x102c], R47 ;  /* 0x00102c2f01007387 */ /* 0x000fe80000100800 */
[----:B------:R1:W-:Y:S01]  /*31270*/  STL [R1+0x1024], R21 ;  /* 0x0010241501007387 */ /* 0x0003e20000100800 */
[--C-:B----4-:R-:W-:Y:S01]  /*31280*/  IMAD.X R16, R16, 0x1, R3.reuse, P1 ;  /* 0x0000000110107824 */ /* 0x110fe200008e0603 */
[-C--:B------:R-:W-:Y:S01]  /*31290*/  IADD3 R48, P1, PT, R48, R42.reuse, RZ ;  /* 0x0000002a30307210 */ /* 0x080fe20007f3e0ff */
[--C-:B------:R-:W-:Y:S01]  /*312a0*/  IMAD.X R49, R49, 0x1, R3.reuse, P2 ;  /* 0x0000000131317824 */ /* 0x100fe200010e0603 */
[-C--:B------:R-:W-:Y:S01]  /*312b0*/  IADD3 R50, P2, PT, R50, R42.reuse, RZ ;  /* 0x0000002a32327210 */ /* 0x080fe20007f5e0ff */
[----:B-1----:R-:W4:Y:S04]  /*312c0*/  LDL.LU R21, [R1+0xfe8] ;  /* 0x000fe80001157983 */ /* 0x002f280000300800 */
[----:B------:R1:W-:Y:S04]  /*312d0*/  STL [R1+0x1048], R16 ;  /* 0x0010481001007387 */ /* 0x0003e80000100800 */
[----:B-1----:R-:W4:Y:S04]  /*312e0*/  LDL.LU R16, [R1+0xfbc] ;  /* 0x000fbc0001107983 */ /* 0x002f280000300800 */
[----:B------:R-:W-:Y:S04]  /*312f0*/  STL [R1+0x101c], R48 ;  /* 0x00101c3001007387 */ /* 0x000fe80000100800 */
[----:B------:R-:W-:Y:S04]  /*31300*/  STL [R1+0x1040], R49 ;  /* 0x0010403101007387 */ /* 0x000fe80000100800 */
[----:B------:R-:W-:Y:S01]  /*31310*/  STL [R1+0x1014], R50 ;  /* 0x0010143201007387 */ /* 0x000fe20000100800 */
[--C-:B--2---:R-:W-:Y:S01]  /*31320*/  IMAD.X R51, R51, 0x1, R3.reuse, P3 ;  /* 0x0000000133337824 */ /* 0x104fe200018e0603 */
[-C--:B------:R-:W-:Y:S01]  /*31330*/  IADD3 R43, P3, PT, R43, R42.reuse, RZ ;  /* 0x0000002a2b2b7210 */ /* 0x080fe20007f7e0ff */
[----:B------:R-:W-:Y:S01]  /*31340*/  IMAD.X R60, R60, 0x1, R3, P4 ;  /* 0x000000013c3c7824 */ /* 0x000fe200020e0603 */
[----:B------:R-:W-:-:S02]  /*31350*/  IADD3 R38, P4, PT, R38, R42, RZ ;  /* 0x0000002a26267210 */ /* 0x000fc40007f9e0ff */
[----:B------:R-:W-:Y:S02]  /*31360*/  IADD3.X R39, PT, PT, R39, R3, RZ, P5, !PT ;  /* 0x0000000327277210 */ /* 0x000fe40002ffe4ff */
[----:B------:R-:W-:Y:S01]  /*31370*/  IADD3 R35, P5, PT, R35, R42, RZ ;  /* 0x0000002a23237210 */ /* 0x000fe20007fbe0ff */
[----:B------:R1:W-:Y:S04]  /*31380*/  STL [R1+0x1030], R60 ;  /* 0x0010303c01007387 */ /* 0x0003e80000100800 */
[----:B------:R-:W-:Y:S04]  /*31390*/  STL [R1+0x1038], R51 ;  /* 0x0010383301007387 */ /* 0x000fe80000100800 */
[----:B-1----:R-:W2:Y:S01]  /*313a0*/  LDL.LU R60, [R1+0xfe0] ;  /* 0x000fe000013c7983 */ /* 0x002ea20000300800 */
[----:B---3--:R-:W-:-:S03]  /*313b0*/  IMAD.X R31, R31, 0x1, R3, P6 ;  /* 0x000000011f1f7824 */ /* 0x008fc600030e0603 */
        /* <DEDUP_REMOVED lines=24> */
[----:B------:R-:W-:-:S03]  /*31540*/  IADD3.X R0, PT, PT, R0, R3, RZ, P6, !PT ;  /* 0x0000000300007210 */ /* 0x000fc600037fe4ff */
        /* <DEDUP_REMOVED lines=8> */
[----:B------:R-:W-:-:S05]  /*315d0*/  IADD3 R17, P6, PT, R17, R42, RZ ;  /* 0x0000002a11117210 */ /* 0x000fca0007fde0ff */
[----:B------:R1:W-:Y:S04]  /*315e0*/  STL [R1+0xfc4], R17 ;  /* 0x000fc41101007387 */ /* 0x0003e80000100800 */
[----:B-1----:R-:W3:Y:S04]  /*315f0*/  LDL.LU R17, [R1+0xfa4] ;  /* 0x000fa40001117983 */ /* 0x002ee80000300800 */
[----:B------:R-:W3:Y:S01]  /*31600*/  LDL.LU R48, [R1+0xfc8] ;  /* 0x000fc80001307983 */ /* 0x000ee20000300800 */
[----:B----4-:R-:W-:-:S03]  /*31610*/  IMAD.X R21, R21, 0x1, R3, P1 ;  /* 0x0000000115157824 */ /* 0x010fc600008e0603 */
[----:B------:R-:W4:Y:S04]  /*31620*/  LDL.LU R49, [R1+0xf9c] ;  /* 0x000f9c0001317983 */ /* 0x000f280000300800 */
[----:B------:R-:W-:Y:S04]  /*31630*/  STL [R1+0xfe8], R21 ;  /* 0x000fe81501007387 */ /* 0x000fe80000100800 */
[----:B------:R-:W4:Y:S01]  /*31640*/  LDL.LU R50, [R1+0xfc0] ;  /* 0x000fc00001327983 */ /* 0x000f220000300800 */
[----:B------:R-:W-:-:S05]  /*31650*/  IADD3 R16, P1, PT, R16, R42, RZ ;  /* 0x0000002a10107210 */ /* 0x000fca0007f3e0ff */
[----:B------:R1:W-:Y:S04]  /*31660*/  STL [R1+0xfbc], R16 ;  /* 0x000fbc1001007387 */ /* 0x0003e80000100800 */
        /* <DEDUP_REMOVED lines=21> */
[-C--:B---3--:R-:W-:Y:S01]  /*317c0*/  IADD3 R46, P2, PT, R46, R42.reuse, RZ ;  /* 0x0000002a2e2e7210 */ /* 0x088fe20007f5e0ff */
[--C-:B------:R-:W-:Y:S01]  /*317d0*/  IMAD.X R47, R47, 0x1, R3.reuse, P3 ;  /* 0x000000012f2f7824 */ /* 0x100fe200018e0603 */
[----:B------:R-:W-:Y:S01]  /*317e0*/  IADD3 R0, P3, PT, R0, R42, RZ ;  /* 0x0000002a00007210 */ /* 0x000fe20007f7e0ff */
[----:B------:R-:W-:-:S04]  /*317f0*/  IMAD.X R20, R20, 0x1, R3, P4 ;  /* 0x0000000114147824 */ /* 0x000fc800020e0603 */
[----:B------:R1:W-:Y:S04]  /*31800*/  STL [R1+0xfac], R0 ;  /* 0x000fac0001007387 */ /* 0x0003e80000100800 */
[----:B------:R-:W-:Y:S04]  /*31810*/  STL [R1+0xfb4], R46 ;  /* 0x000fb42e01007387 */ /* 0x000fe80000100800 */
[----:B-1----:R-:W3:Y:S04]  /*31820*/  LDL.LU R0, [R1+0xf70] ;  /* 0x000f700001007983 */ /* 0x002ee80000300800 */
[----:B------:R-:W-:Y:S04]  /*31830*/  STL [R1+0xfd8], R47 ;  /* 0x000fd82f01007387 */ /* 0x000fe80000100800 */
[----:B------:R1:W-:Y:S01]  /*31840*/  STL [R1+0xfd0], R20 ;  /* 0x000fd01401007387 */ /* 0x0003e20000100800 */
[----:B------:R-:W-:-:S03]  /*31850*/  IADD3 R17, P4, PT, R17, R42, RZ ;  /* 0x0000002a11117210 */ /* 0x000fc60007f9e0ff */
[----:B-1----:R-:W3:Y:S04]  /*31860*/  LDL.LU R20, [R1+0xf44] ;  /* 0x000f440001147983 */ /* 0x002ee80000300800 */
[----:B------:R1:W-:Y:S04]  /*31870*/  STL [R1+0xfa4], R17 ;  /* 0x000fa41101007387 */ /* 0x0003e80000100800 */
[----:B-1----:R-:W3:Y:S01]  /*31880*/  LDL.LU R17, [R1+0xf68] ;  /* 0x000f680001117983 */ /* 0x002ee20000300800 */
[--C-:B------:R-:W-:Y:S01]  /*31890*/  IMAD.X R48, R48, 0x1, R3.reuse, P5 ;  /* 0x0000000130307824 */ /* 0x100fe200028e0603 */
[----:B----4-:R-:W-:Y:S01]  /*318a0*/  IADD3 R49, P5, PT, R49, R42, RZ ;  /* 0x0000002a31317210 */ /* 0x010fe20007fbe0ff */
[----:B------:R-:W-:Y:S01]  /*318b0*/  IMAD.X R50, R50, 0x1, R3, P6 ;  /* 0x0000000132327824 */ /* 0x000fe200030e0603 */
[----:B------:R-:W-:-:S02]  /*318c0*/  IADD3.X R43, PT, PT, R43, R3, RZ, P1, !PT ;  /* 0x000000032b2b7210 */ /* 0x000fc40000ffe4ff */
[-C--:B------:R-:W-:Y:S01]  /*318d0*/  IADD3 R51, P6, PT, R51, R42.reuse, RZ ;  /* 0x0000002a33337210 */ /* 0x080fe20007fde0ff */
[----:B------:R-:W-:Y:S04]  /*318e0*/  STL [R1+0xfc8], R48 ;  /* 0x000fc83001007387 */ /* 0x000fe80000100800 */
[----:B------:R-:W-:Y:S01]  /*318f0*/  STL [R1+0xf9c], R49 ;  /* 0x000f9c3101007387 */ /* 0x000fe20000100800 */
[----:B------:R-:W-:-:S03]  /*31900*/  IADD3 R16, P1, PT, R16, R42, RZ ;  /* 0x0000002a10107210 */ /* 0x000fc60007f3e0ff */
[----:B------:R-:W-:Y:S01]  /*31910*/  STL [R1+0xfc0], R50 ;  /* 0x000fc03201007387 */ /* 0x000fe20000100800 */
[--C-:B------:R-:W-:Y:S01]  /*31920*/  IMAD.X R38, R38, 0x1, R3.reuse, P2 ;  /* 0x0000000126267824 */ /* 0x100fe200010e0603 */
[-C--:B------:R-:W-:Y:S01]  /*31930*/  IADD3 R39, P2, PT, R39, R42.reuse, RZ ;  /* 0x0000002a27277210 */ /* 0x080fe20007f5e0ff */
[--C-:B------:R-:W-:Y:S01]  /*31940*/  IMAD.X R35, R35, 0x1, R3.reuse, P3 ;  /* 0x0000000123237824 */ /* 0x100fe200018e0603 */
[----:B------:R1:W-:Y:S04]  /*31950*/  STL [R1+0xf8c], R16 ;  /* 0x000f8c1001007387 */ /* 0x0003e80000100800 */
[----:B------:R-:W-:Y:S04]  /*31960*/  STL [R1+0xf94], R51 ;  /* 0x000f943301007387 */ /* 0x000fe80000100800 */
        /* <DEDUP_REMOVED lines=41> */
[----:B------:R1:W-:Y:S04]  /*31c00*/  STL [R1+0xf44], R20 ;  /* 0x000f441401007387 */ /* 0x0003e80000100800 */
        /* <DEDUP_REMOVED lines=23> */
[----:B-1----:R-:W4:Y:S01]  /*31d80*/  LDL.LU R16, [R1+0xef8] ;  /* 0x000ef80001107983 */ /* 0x002f220000300800 */
[--C-:B--2---:R-:W-:Y:S01]  /*31d90*/  IMAD.X R46, R46, 0x1, R3.reuse, P6 ;  /* 0x000000012e2e7824 */ /* 0x104fe200030e0603 */
[-C--:B------:R-:W-:Y:S01]  /*31da0*/  IADD3 R47, P6, PT, R47, R42.reuse, RZ ;  /* 0x0000002a2f2f7210 */ /* 0x080fe20007fde0ff */
[----:B------:R-:W-:Y:S01]  /*31db0*/  IMAD.X R60, R60, 0x1, R3, P1 ;  /* 0x000000013c3c7824 */ /* 0x000fe200008e0603 */
[----:B------:R-:W-:-:S04]  /*31dc0*/  IADD3 R21, P1, PT, R21, R42, RZ ;  /* 0x0000002a15157210 */ /* 0x000fc80007f3e0ff */
[----:B------:R0:W-:Y:S04]  /*31dd0*/  STL [R1+0xf58], R60 ;  /* 0x000f583c01007387 */ /* 0x0001e80000100800 */
[----:B------:R-:W-:Y:S04]  /*31de0*/  STL [R1+0xf60], R46 ;  /* 0x000f602e01007387 */ /* 0x000fe80000100800 */
[----:B0-----:R-:W2:Y:S04]  /*31df0*/  LDL.LU R60, [R1+0xecc] ;  /* 0x000ecc00013c7983 */ /* 0x001ea80000300800 */
[----:B------:R-:W-:Y:S04]  /*31e00*/  STL [R1+0xf34], R47 ;  /* 0x000f342f01007387 */ /* 0x000fe80000100800 */
[----:B------:R0:W-:Y:S04]  /*31e10*/  STL [R1+0xf2c], R21 ;  /* 0x000f2c1501007387 */ /* 0x0001e80000100800 */
[----:B0-----:R-:W2:Y:S01]  /*31e20*/  LDL.LU R21, [R1+0xef0] ;  /* 0x000ef00001157983 */ /* 0x001ea20000300800 */
[----:B---3--:R-:W-:Y:S01]  /*31e30*/  IMAD.X R0, R0, 0x1, R3, P2 ;  /* 0x0000000100007824 */ /* 0x008fe200010e0603 */
[----:B------:R-:W-:-:S02]  /*31e40*/  IADD3 R48, P2, PT, R48, R42, RZ ;  /* 0x0000002a30307210 */ /* 0x000fc40007f5e0ff */
[----:B------:R-:W-:Y:S02]  /*31e50*/  IADD3.X R49, PT, PT, R49, R3, RZ, P3, !PT ;  /* 0x0000000331317210 */ /* 0x000fe40001ffe4ff */
[----:B------:R0:W-:Y:S01]  /*31e60*/  STL [R1+0xf50], R0 ;  /* 0x000f500001007387 */ /* 0x0001e20000100800 */
[----:B------:R-:W-:-:S03]  /*31e70*/  IADD3 R50, P3, PT, R50, R42, RZ ;  /* 0x0000002a32327210 */ /* 0x000fc60007f7e0ff */
[----:B0-----:R-:W3:Y:S01]  /*31e80*/  LDL.LU R0, [R1+0xec4] ;  /* 0x000ec40001007983 */ /* 0x001ee20000300800 */
[--C-:B------:R-:W-:Y:S02]  /*31e90*/  IMAD.X R20, R20, 0x1, R3.reuse, P5 ;  /* 0x0000000114147824 */ /* 0x100fe400028e0603 */
[----:B------:R-:W-:Y:S01]  /*31ea0*/  IMAD.X R51, R51, 0x1, R3, P4 ;  /* 0x0000000133337824 */ /* 0x000fe200020e0603 */
[----:B------:R-:W-:Y:S04]  /*31eb0*/  STL [R1+0xf24], R48 ;  /* 0x000f243001007387 */ /* 0x000fe80000100800 */
[----:B------:R-:W-:Y:S04]  /*31ec0*/  STL [R1+0xf48], R49 ;  /* 0x000f483101007387 */ /* 0x000fe80000100800 */
[----:B------:R-:W-:Y:S04]  /*31ed0*/  STL [R1+0xf1c], R50 ;  /* 0x000f1c3201007387 */ /* 0x000fe80000100800 */
[----:B------:R0:W-:Y:S04]  /*31ee0*/  STL [R1+0xf38], R20 ;  /* 0x000f381401007387 */ /* 0x0001e80000100800 */
[----:B------:R-:W-:Y:S04]  /*31ef0*/  STL [R1+0xf40], R51 ;  /* 0x000f403301007387 */ /* 0x000fe80000100800 */
[----:B0-----:R-:W3:Y:S01]  /*31f00*/  LDL.LU R20, [R1+0xee8] ;  /* 0x000ee80001147983 */ /* 0x001ee20000300800 */
[----:B------:R-:W-:-:S02]  /*31f10*/  IADD3 R43, P4, PT, R43, R42, RZ ;  /* 0x0000002a2b2b7210 */ /* 0x000fc40007f9e0ff */
[-C--:B------:R-:W-:Y:S01]  /*31f20*/  IADD3 R38, P5, PT, R38, R42.reuse, RZ ;  /* 0x0000002a26267210 */ /* 0x080fe20007fbe0ff */
[--C-:B------:R-:W-:Y:S01]  /*31f30*/  IMAD.X R39, R39, 0x1, R3.reuse, P6 ;  /* 0x0000000127277824 */ /* 0x100fe200030e0603 */
[-C--:B------:R-:W-:Y:S01]  /*31f40*/  IADD3 R35, P6, PT, R35, R42.reuse, RZ ;  /* 0x0000002a23237210 */ /* 0x080fe20007fde0ff */
[----:B------:R-:W-:Y:S01]  /*31f50*/  STL [R1+0xf14], R43 ;  /* 0x000f142b01007387 */ /* 0x000fe20000100800 */
[--C-:B----4-:R-:W-:Y:S01]  /*31f60*/  IMAD.X R31, R31, 0x1, R3.reuse, P1 ;  /* 0x000000011f1f7824 */ /* 0x110fe200008e0603 */
[----:B------:R-:W-:Y:S02]  /*31f70*/  IADD3 R27, P1, PT, R27, R42, RZ ;  /* 0x0000002a1b1b7210 */ /* 0x000fe40007f3e0ff */
        /* <DEDUP_REMOVED lines=21> */
[----:B------:R-:W-:Y:S04]  /*320d0*/  STL [R1+0xf08], R29 ;  /* 0x000f081d01007387 */ /* 0x000fe80000100800 */
[----:B------:R-:W-:Y:S01]  /*320e0*/  STL [R1+0xedc], R28 ;  /* 0x000edc1c01007387 */ /* 0x000fe20000100800 */
[----:B------:R-:W-:-:S03]  /*320f0*/  IMAD.X R16, R16, 0x1, R3, P1 ;  /* 0x0000000110107824 */ /* 0x000fc600008e0603 */
[----:B------:R-:W4:Y:S04]  /*32100*/  LDL.LU R46, [R1+0xebc] ;  /* 0x000ebc00012e7983 */ /* 0x000f280000300800 */
[----:B------:R-:W-:Y:S04]  /*32110*/  STL [R1+0xf00], R25 ;  /* 0x000f001901007387 */ /* 0x000fe80000100800 */
[----:B------:R-:W4:Y:S04]  /*32120*/  LDL.LU R47, [R1+0xee0] ;  /* 0x000ee000012f7983 */ /* 0x000f280000300800 */
[----:B------:R0:W-:Y:S04]  /*32130*/  STL [R1+0xed4], R17 ;  /* 0x000ed41101007387 */ /* 0x0001e80000100800 */
[----:B0-----:R-:W4:Y:S04]  /*32140*/  LDL.LU R17, [R1+0xeb4] ;  /* 0x000eb40001117983 */ /* 0x001f280000300800 */
[----:B------:R0:W-:Y:S04]  /*32150*/  STL [R1+0xef8], R16 ;  /* 0x000ef81001007387 */ /* 0x0001e80000100800 */
[----:B0-----:R-:W4:Y:S01]  /*32160*/  LDL.LU R16, [R1+0xed8] ;  /* 0x000ed80001107983 */ /* 0x001f220000300800 */
[----:B--2---:R-:W-:-:S05]  /*32170*/  IADD3 R60, P1, PT, R60, R42, RZ ;  /* 0x0000002a3c3c7210 */ /* 0x004fca0007f3e0ff */
[----:B------:R0:W-:Y:S01]  /*32180*/  STL [R1+0xecc], R60 ;  /* 0x000ecc3c01007387 */ /* 0x0001e20000100800 */
[----:B------:R-:W-:-:S03]  /*32190*/  IMAD.X R21, R21, 0x1, R3, P2 ;  /* 0x0000000115157824 */ /* 0x000fc600010e0603 */
[----:B0-----:R-:W2:Y:S04]  /*321a0*/  LDL.LU R60, [R1+0xeac] ;  /* 0x000eac00013c7983 */ /* 0x001ea80000300800 */
[----:B------:R-:W2:Y:S04]  /*321b0*/  LDL.LU R48, [R1+0xed0] ;  /* 0x000ed00001307983 */ /* 0x000ea80000300800 */
[----:B------:R-:W2:Y:S04]  /*321c0*/  LDL.LU R49, [R1+0xea4] ;  /* 0x000ea40001317983 */ /* 0x000ea80000300800 */
[----:B------:R-:W-:Y:S04]  /*321d0*/  STL [R1+0xef0], R21 ;  /* 0x000ef01501007387 */ /* 0x000fe80000100800 */
[----:B------:R-:W2:Y:S01]  /*321e0*/  LDL.LU R50, [R1+0xec8] ;  /* 0x000ec80001327983 */ /* 0x000ea20000300800 */
[----:B---3--:R-:W-:-:S05]  /*321f0*/  IADD3 R0, P2, PT, R0, R42, RZ ;  /* 0x0000002a00007210 */ /* 0x008fca0007f5e0ff */
[----:B------:R0:W-:Y:S04]  /*32200*/  STL [R1+0xec4], R0 ;  /* 0x000ec40001007387 */ /* 0x0001e80000100800 */
[----:B------:R-:W3:Y:S04]  /*32210*/  LDL.LU R51, [R1+0xe9c] ;  /* 0x000e9c0001337983 */ /* 0x000ee80000300800 */
[----:B------:R-:W3:Y:S04]  /*32220*/  LDL.LU R43, [R1+0xec0] ;  /* 0x000ec000012b7983 */ /* 0x000ee80000300800 */
[----:B0-----:R-:W3:Y:S01]  /*32230*/  LDL.LU R0, [R1+0xe94] ;  /* 0x000e940001007983 */ /* 0x001ee20000300800 */
        /* <DEDUP_REMOVED lines=17> */
[----:B0-----:R-:W3:Y:S01]  /*32350*/  LDL.LU R20, [R1+0xe54] ;  /* 0x000e540001147983 */ /* 0x001ee20000300800 */
[-C--:B----4-:R-:W-:Y:S01]  /*32360*/  IADD3 R46, P3, PT, R46, R42.reuse, RZ ;  /* 0x0000002a2e2e7210 */ /* 0x090fe20007f7e0ff */
[----:B------:R-:W-:Y:S01]  /*32370*/  IMAD.X R47, R47, 0x1, R3, P4 ;  /* 0x000000012f2f7824 */ /* 0x000fe200020e0603 */
[----:B------:R-:W-:-:S05]  /*32380*/  IADD3 R17, P4, PT, R17, R42, RZ ;  /* 0x0000002a11117210 */ /* 0x000fca0007f9e0ff */
[----:B------:R0:W-:Y:S04]  /*32390*/  STL [R1+0xeb4], R17 ;  /* 0x000eb41101007387 */ /* 0x0001e80000100800 */
[----:B------:R-:W-:Y:S01]  /*323a0*/  STL [R1+0xebc], R46 ;  /* 0x000ebc2e01007387 */ /* 0x000fe20000100800 */
[----:B------:R-:W-:-:S03]  /*323b0*/  IADD3.X R16, PT, PT, R16, R3, RZ, P5, !PT ;  /* 0x0000000310107210 */ /* 0x000fc60002ffe4ff */
[----:B0-----:R-:W4:Y:S04]  /*323c0*/  LDL.LU R17, [R1+0xe78] ;  /* 0x000e780001117983 */ /* 0x001f280000300800 */
[----:B------:R-:W-:Y:S04]  /*323d0*/  STL [R1+0xee0], R47 ;  /* 0x000ee02f01007387 */ /* 0x000fe80000100800 */
[----:B------:R0:W-:Y:S04]  /*323e0*/  STL [R1+0xed8], R16 ;  /* 0x000ed81001007387 */ /* 0x0001e80000100800 */
[----:B0-----:R-:W4:Y:S01]  /*323f0*/  LDL.LU R16, [R1+0xe4c] ;  /* 0x000e4c0001107983 */ /* 0x001f220000300800 */
[-C--:B--2---:R-:W-:Y:S01]  /*32400*/  IADD3 R60, P5, PT, R60, R42.reuse, RZ ;  /* 0x0000002a3c3c7210 */ /* 0x084fe20007fbe0ff */
[--C-:B------:R-:W-:Y:S01]  /*32410*/  IMAD.X R48, R48, 0x1, R3.reuse, P6 ;  /* 0x0000000130307824 */ /* 0x100fe200030e0603 */
[----:B------:R-:W-:Y:S01]  /*32420*/  IADD3 R49, P6, PT, R49, R42, RZ ;  /* 0x0000002a31317210 */ /* 0x000fe20007fde0ff */
[----:B------:R-:W-:-:S02]  /*32430*/  IMAD.X R50, R50, 0x1, R3, P1 ;  /* 0x0000000132327824 */ /* 0x000fc400008e0603 */
[----:B------:R0:W-:Y:S04]  /*32440*/  STL [R1+0xeac], R60 ;  /* 0x000eac3c01007387 */ /* 0x0001e80000100800 */
[----:B0-----:R-:W2:Y:S04]  /*32450*/  LDL.LU R60, [R1+0xe70] ;  /* 0x000e7000013c7983 */ /* 0x001ea80000300800 */
[----:B------:R-:W-:Y:S04]  /*32460*/  STL [R1+0xed0], R48 ;  /* 0x000ed03001007387 */ /* 0x000fe80000100800 */
[----:B------:R-:W-:Y:S01]  /*32470*/  STL [R1+0xea4], R49 ;  /* 0x000ea43101007387 */ /* 0x000fe20000100800 */
[----:B---3--:R-:W-:Y:S01]  /*32480*/  IMAD.X R43, R43, 0x1, R3, P2 ;  /* 0x000000012b2b7824 */ /* 0x008fe200010e0603 */
[----:B------:R-:W-:-:S02]  /*32490*/  IADD3 R51, P1, PT, R51, R42, RZ ;  /* 0x0000002a33337210 */ /* 0x000fc40007f3e0ff */
[----:B------:R-:W-:Y:S01]  /*324a0*/  STL [R1+0xec8], R50 ;  /* 0x000ec83201007387 */ /* 0x000fe20000100800 */
[-C--:B------:R-:W-:Y:S01]  /*324b0*/  IADD3 R0, P2, PT, R0, R42.reuse, RZ ;  /* 0x0000002a00007210 */ /* 0x080fe20007f5e0ff */
[--C-:B------:R-:W-:Y:S01]  /*324c0*/  IMAD.X R38, R38, 0x1, R3.reuse, P3 ;  /* 0x0000000126267824 */ /* 0x100fe200018e0603 */
[-C--:B------:R-:W-:Y:S01]  /*324d0*/  IADD3 R39, P3, PT, R39, R42.reuse, RZ ;  /* 0x0000002a27277210 */ /* 0x080fe20007f7e0ff */
[--C-:B------:R-:W-:Y:S02]  /*324e0*/  IMAD.X R35, R35, 0x1, R3.reuse, P4 ;  /* 0x0000000123237824 */ /* 0x100fe400020e0603 */
[----:B------:R0:W-:Y:S04]  /*324f0*/  STL [R1+0xe94], R0 ;  /* 0x000e940001007387 */ /* 0x0001e80000100800 */
[----:B------:R1:W-:Y:S01]  /*32500*/  STL [R1+0xe9c], R51 ;  /* 0x000e9c3301007387 */ /* 0x0003e20000100800 */
[-C--:B------:R-:W-:Y:S01]  /*32510*/  IADD3 R31, P4, PT, R31, R42.reuse, RZ ;  /* 0x0000002a1f1f7210 */ /* 0x080fe20007f9e0ff */
[----:B------:R-:W-:Y:S01]  /*32520*/  IMAD.X R27, R27, 0x1, R3, P5 ;  /* 0x000000011b1b7824 */ /* 0x000fe200028e0603 */
[----:B------:R-:W-:-:S02]  /*32530*/  IADD3 R54, P5, PT, R54, R42, RZ ;  /* 0x0000002a36367210 */ /* 0x000fc40007fbe0ff */
[----:B------:R-:W-:Y:S02]  /*32540*/  IADD3.X R55, PT, PT, R55, R3, RZ, P6, !PT ;  /* 0x0000000337377210 */ /* 0x000fe400037fe4ff */
[----:B------:R-:W-:Y:S01]  /*32550*/  IADD3 R58, P6, PT, R58, R42, RZ ;  /* 0x0000002a3a3a7210 */ /* 0x000fe20007fde0ff */
[----:B0-----:R-:W3:Y:S04]  /*32560*/  LDL.LU R0, [R1+0xe44] ;  /* 0x000e440001007983 */ /* 0x001ee80000300800 */
[----:B------:R0:W-:Y:S04]  /*32570*/  STL [R1+0xec0], R43 ;  /* 0x000ec02b01007387 */ /* 0x0001e80000100800 */
[----:B------:R0:W-:Y:S04]  /*32580*/  STL [R1+0xeb8], R38 ;  /* 0x000eb82601007387 */ /* 0x0001e80000100800 */
[----:B------:R0:W-:Y:S04]  /*32590*/  STL [R1+0xe8c], R39 ;  /* 0x000e8c2701007387 */ /* 0x0001e80000100800 */
[----:B------:R0:W-:Y:S04]  /*325a0*/  STL [R1+0xeb0], R35 ;  /* 0x000eb02301007387 */ /* 0x0001e80000100800 */
[----:B------:R0:W-:Y:S01]  /*325b0*/  STL [R1+0xe84], R31 ;  /* 0x000e841f01007387 */ /* 0x0001e20000100800 */
[----:B------:R-:W-:-:S03]  /*325c0*/  IMAD.X R9, R9, 0x1, R3, P1 ;  /* 0x0000000109097824 */ /* 0x000fc600008e0603 */
[----:B------:R0:W-:Y:S01]  /*325d0*/  STL [R1+0xea8], R27 ;  /* 0x000ea81b01007387 */ /* 0x0001e20000100800 */
[----:B------:R-:W-:-:S03]  /*325e0*/  IADD3 R10, P1, PT, R10, R42, RZ ;  /* 0x0000002a0a0a7210 */ /* 0x000fc60007f3e0ff */
[----:B------:R0:W-:Y:S01]  /*325f0*/  STL [R1+0xe7c], R54 ;  /* 0x000e7c3601007387 */ /* 0x0001e20000100800 */
[----:B------:R-:W-:-:S03]  /*32600*/  IMAD.X R11, R11, 0x1, R3, P2 ;  /* 0x000000010b0b7824 */ /* 0x000fc600010e0603 */
[----:B------:R0:W-:Y:S01]  /*32610*/  STL [R1+0xea0], R55 ;  /* 0x000ea03701007387 */ /* 0x0001e20000100800 */
[----:B------:R-:W-:-:S03]  /*32620*/  IADD3 R29, P2, PT, R29, R42, RZ ;  /* 0x0000002a1d1d7210 */ /* 0x000fc60007f5e0ff */
[----:B------:R0:W-:Y:S01]  /*32630*/  STL [R1+0xe74], R58 ;  /* 0x000e743a01007387 */ /* 0x0001e20000100800 */
[----:B------:R-:W-:-:S03]  /*32640*/  IMAD.X R28, R28, 0x1, R3, P3 ;  /* 0x000000011c1c7824 */ /* 0x000fc600018e0603 */
[----:B------:R0:W-:Y:S04]  /*32650*/  STL [R1+0xe98], R9 ;  /* 0x000e980901007387 */ /* 0x0001e80000100800 */
[----:B------:R0:W-:Y:S01]  /*32660*/  STL [R1+0xe6c], R10 ;  /* 0x000e6c0a01007387 */ /* 0x0001e20000100800 */
[----:B------:R-:W-:-:S03]  /*32670*/  IADD3 R25, P3, PT, R25, R42, RZ ;  /* 0x0000002a19197210 */ /* 0x000fc60007f7e0ff */
[----:B------:R0:W-:Y:S01]  /*32680*/  STL [R1+0xe90], R11 ;  /* 0x000e900b01007387 */ /* 0x0001e20000100800 */
[----:B------:R-:W-:-:S03]  /*32690*/  IMAD.X R21, R21, 0x1, R3, P4 ;  /* 0x0000000115157824 */ /* 0x000fc600020e0603 */
[----:B------:R0:W-:Y:S04]  /*326a0*/  STL [R1+0xe64], R29 ;  /* 0x000e641d01007387 */ /* 0x0001e80000100800 */
[----:B------:R0:W-:Y:S01]  /*326b0*/  STL [R1+0xe88], R28 ;  /* 0x000e881c01007387 */ /* 0x0001e20000100800 */
[----:B------:R-:W-:-:S03]  /*326c0*/  IADD3 R20, P4, PT, R20, R42, RZ ;  /* 0x0000002a14147210 */ /* 0x000fc60007f9e0ff */
[----:B------:R-:W3:Y:S04]  /*326d0*/  LDL.LU R46, [R1+0xe68] ;  /* 0x000e6800012e7983 */ /* 0x000ee80000300800 */
[----:B------:R0:W-:Y:S04]  /*326e0*/  STL [R1+0xe5c], R25 ;  /* 0x000e5c1901007387 */ /* 0x0001e80000100800 */
[----:B------:R-:W3:Y:S04]  /*326f0*/  LDL.LU R47, [R1+0xe3c] ;  /* 0x000e3c00012f7983 */ /* 0x000ee80000300800 */
[----:B------:R0:W-:Y:S04]  /*32700*/  STL [R1+0xe80], R21 ;  /* 0x000e801501007387 */ /* 0x0001e80000100800 */
[----:B------:R-:W3:Y:S04]  /*32710*/  LDL.LU R50, [R1+0xe60] ;  /* 0x000e600001327983 */ /* 0x000ee80000300800 */
[----:B------:R0:W-:Y:S04]  /*32720*/  STL [R1+0xe54], R20 ;  /* 0x000e541401007387 */ /* 0x0001e80000100800 */
[----:B------:R-:W3:Y:S04]  /*32730*/  LDL.LU R48, [R1+0xe34] ;  /* 0x000e340001307983 */ /* 0x000ee80000300800 */
[----:B------:R-:W3:Y:S01]  /*32740*/  LDL.LU R49, [R1+0xe58] ;  /* 0x000e580001317983 */ /* 0x000ee20000300800 */
[----:B----4-:R-:W-:-:S05]  /*32750*/  IMAD.X R17, R17, 0x1, R3, P5 ;  /* 0x0000000111117824 */ /* 0x010fca00028e0603 */
[----:B------:R4:W-:Y:S04]  /*32760*/  STL [R1+0xe78], R17 ;  /* 0x000e781101007387 */ /* 0x0009e80000100800 */
[----:B-1----:R-:W3:Y:S04]  /*32770*/  LDL.LU R51, [R1+0xe50] ;  /* 0x000e500001337983 */ /* 0x002ee80000300800 */
[----:B0-----:R-:W3:Y:S01]  /*32780*/  LDL.LU R43, [R1+0xe24] ;  /* 0x000e2400012b7983 */ /* 0x001ee20000300800 */
[----:B------:R-:W-:-:S05]  /*32790*/  IADD3 R16, P5, PT, R16, R42, RZ ;  /* 0x0000002a10107210 */ /* 0x000fca0007fbe0ff */
[----:B------:R0:W-:Y:S04]  /*327a0*/  STL [R1+0xe4c], R16 ;  /* 0x000e4c1001007387 */ /* 0x0001e80000100800 */
[----:B------:R-:W3:Y:S01]  /*327b0*/  LDL.LU R38, [R1+0xe48] ;  /* 0x000e480001267983 */ /* 0x000ee20000300800 */
[----:B--2---:R-:W-:-:S05]  /*327c0*/  IMAD.X R60, R60, 0x1, R3, P6 ;  /* 0x000000013c3c7824 */ /* 0x004fca00030e0603 */
[----:B------:R1:W-:Y:S04]  /*327d0*/  STL [R1+0xe70], R60 ;  /* 0x000e703c01007387 */ /* 0x0003e80000100800 */
[----:B------:R-:W2:Y:S04]  /*327e0*/  LDL.LU R39, [R1+0xe1c] ;  /* 0x000e1c0001277983 */ /* 0x000ea80000300800 */
[----:B------:R-:W2:Y:S04]  /*327f0*/  LDL.LU R35, [R1+0xe40] ;  /* 0x000e400001237983 */ /* 0x000ea80000300800 */
[----:B------:R-:W2:Y:S04]  /*32800*/  LDL.LU R31, [R1+0xe14] ;  /* 0x000e1400011f7983 */ /* 0x000ea80000300800 */
[----:B------:R-:W2:Y:S04]  /*32810*/  LDL.LU R27, [R1+0xe0c] ;  /* 0x000e0c00011b7983 */ /* 0x000ea80000300800 */
[----:B------:R-:W2:Y:S04]  /*32820*/  LDL.LU R54, [R1+0xe30] ;  /* 0x000e300001367983 */ /* 0x000ea80000300800 */
[----:B------:R-:W2:Y:S01]  /*32830*/  LDL.LU R55, [R1+0xe04] ;  /* 0x000e040001377983 */ /* 0x000ea20000300800 */
[----:B---3--:R-:W-:-:S05]  /*32840*/  IADD3 R0, P6, PT, R0, R42, RZ ;  /* 0x0000002a00007210 */ /* 0x008fca0007fde0ff */
        /* <DEDUP_REMOVED lines=10> */
[----:B----4-:R-:W4:Y:S04]  /*328f0*/  LDL.LU R17, [R1+0xddc] ;  /* 0x000ddc0001117983 */ /* 0x010f280000300800 */
[----:B0-----:R-:W4:Y:S04]  /*32900*/  LDL.LU R16, [R1+0xe00] ;  /* 0x000e000001107983 */ /* 0x001f280000300800 */
[----:B-1----:R-:W4:Y:S04]  /*32910*/  LDL.LU R60, [R1+0xdd4] ;  /* 0x000dd400013c7983 */ /* 0x002f280000300800 */
[----:B---3--:R-:W3:Y:S01]  /*32920*/  LDL.LU R0, [R1+0xdf8] ;  /* 0x000df80001007983 */ /* 0x008ee20000300800 */
[----:B------:R-:W-:-:S02]  /*32930*/  IADD3.X R46, PT, PT, R46, R3, RZ, P1, !PT ;  /* 0x000000032e2e7210 */ /* 0x000fc40000ffe4ff */
[-C--:B------:R-:W-:Y:S01]  /*32940*/  IADD3 R47, P1, PT, R47, R42.reuse, RZ ;  /* 0x0000002a2f2f7210 */ /* 0x080fe20007f3e0ff */
[--C-:B------:R-:W-:Y:S02]  /*32950*/  IMAD.X R50, R50, 0x1, R3.reuse, P2 ;  /* 0x0000000132327824 */ /* 0x100fe400010e0603 */
[----:B------:R-:W-:Y:S01]  /*32960*/  IMAD.X R49, R49, 0x1, R3, P3 ;  /* 0x0000000131317824 */ /* 0x000fe200018e0603 */
[-C--:B------:R-:W-:Y:S02]  /*32970*/  IADD3 R2, P3, PT, R2, R42.reuse, RZ ;  /* 0x0000002a02027210 */ /* 0x080fe40007f7e0ff */
[----:B------:R-:W-:Y:S01]  /*32980*/  IADD3 R48, P2, PT, R48, R42, RZ ;  /* 0x0000002a30307210 */ /* 0x000fe20007f5e0ff */
[----:B------:R0:W-:Y:S04]  /*32990*/  STL [R1+0xe60], R50 ;  /* 0x000e603201007387 */ /* 0x0001e80000100800 */
[----:B------:R-:W-:Y:S04]  /*329a0*/  STL [R1+0xe68], R46 ;  /* 0x000e682e01007387 */ /* 0x000fe80000100800 */
[----:B------:R-:W-:Y:S04]  /*329b0*/  STL [R1+0xe3c], R47 ;  /* 0x000e3c2f01007387 */ /* 0x000fe80000100800 */
[----:B------:R1:W-:Y:S04]  /*329c0*/  STL [R1+0xe2c], R2 ;  /* 0x000e2c0201007387 */ /* 0x0003e80000100800 */
[----:B------:R-:W-:Y:S01]  /*329d0*/  STL [R1+0xe34], R48 ;  /* 0x000e343001007387 */ /* 0x000fe20000100800 */
[----:B0-----:R-:W0:Y:S03]  /*329e0*/  LDC R50, c[0x0][0x3ac] ;  /* 0x0000eb00ff327b82 */ /* 0x001e260000000800 */
[----:B-1----:R-:W3:Y:S01]  /*329f0*/  LDL.LU R2, [R1+0x1384] ;  /* 0x0013840001027983 */ /* 0x002ee20000300800 */
[----:B------:R-:W-:-:S03]  /*32a00*/  IMAD.MOV.U32 R59, RZ, RZ, R12 ;  /* 0x000000ffff3b7224 */ /* 0x000fc600078e000c */
[----:B------:R-:W-:Y:S01]  /*32a10*/  STL [R1+0xe58], R49 ;  /* 0x000e583101007387 */ /* 0x000fe20000100800 */
[----:B------:R-:W-:Y:S01]  /*32a20*/  IMAD.X R51, R51, 0x1, R3, P4 ;  /* 0x0000000133337824 */ /* 0x000fe200020e0603 */
[----:B------:R-:W-:Y:S01]  /*32a30*/  IADD3 R43, P4, PT, R43, R42, RZ ;  /* 0x0000002a2b2b7210 */ /* 0x000fe20007f9e0ff */
[----:B0-----:R-:W-:-:S04]  /*32a40*/  IMAD.SHL.U32 R12, R50, 0x40, RZ ;  /* 0x00000040320c7824 */ /* 0x001fc800078e00ff */
[----:B------:R-:W-:Y:S02]  /*32a50*/  IMAD.SHL.U32 R12, R12, 0x2, RZ ;  /* 0x000000020c0c7824 */ /* 0x000fe400078e00ff */
[----:B------:R-:W-:Y:S01]  /*32a60*/  IMAD.X R38, R38, 0x1, R3, P5 ;  /* 0x0000000126267824 */ /* 0x000fe200028e0603 */
[----:B------:R-:W-:Y:S04]  /*32a70*/  STL [R1+0xe50], R51 ;  /* 0x000e503301007387 */ /* 0x000fe80000100800 */
[----:B------:R-:W-:Y:S04]  /*32a80*/  STL [R1+0xe24], R43 ;  /* 0x000e242b01007387 */ /* 0x000fe80000100800 */
[----:B------:R-:W-:Y:S01]  /*32a90*/  STL [R1+0xe48], R38 ;  /* 0x000e482601007387 */ /* 0x000fe20000100800 */
[----:B--2---:R-:W-:-:S02]  /*32aa0*/  IADD3 R39, P5, PT, R39, R12, RZ ;  /* 0x0000000c27277210 */ /* 0x004fc40007fbe0ff */
[----:B------:R-:W-:-:S03]  /*32ab0*/  IADD3.X R35, PT, PT, R35, R3, RZ, P6, !PT ;  /* 0x0000000323237210 */ /* 0x000fc600037fe4ff */
[----:B------:R-:W-:Y:S01]  /*32ac0*/  STL [R1+0xe1c], R39 ;  /* 0x000e1c2701007387 */ /* 0x000fe20000100800 */
[----:B---3--:R-:W-:-:S05]  /*32ad0*/  IMAD.X R2, R2, 0x1, R3, P1 ;  /* 0x0000000102027824 */ /* 0x008fca00008e0603 */
[----:B------:R0:W-:Y:S04]  /*32ae0*/  STL [R1+0xe38], R2 ;  /* 0x000e380201007387 */ /* 0x0001e80000100800 */
[----:B------:R1:W-:Y:S04]  /*32af0*/  STL [R1+0xe40], R35 ;  /* 0x000e402301007387 */ /* 0x0003e80000100800 */
[----:B0-----:R-:W2:Y:S01]  /*32b00*/  LDL.LU R2, [R1+0x1380] ;  /* 0x0013800001027983 */ /* 0x001ea20000300800 */
[-C--:B------:R-:W-:Y:S02]  /*32b10*/  IADD3 R31, P6, PT, R31, R12.reuse, RZ ;  /* 0x0000000c1f1f7210 */ /* 0x080fe40007fde0ff */
[-C--:B------:R-:W-:Y:S01]  /*32b20*/  IADD3 R27, P1, PT, R27, R12.reuse, RZ ;  /* 0x0000000c1b1b7210 */ /* 0x080fe20007f3e0ff */
[--C-:B------:R-:W-:Y:S01]  /*32b30*/  IMAD.X R54, R54, 0x1, R3.reuse, P2 ;  /* 0x0000000136367824 */ /* 0x100fe200010e0603 */
[-C--:B------:R-:W-:Y:S01]  /*32b40*/  IADD3 R55, P2, PT, R55, R12.reuse, RZ ;  /* 0x0000000c37377210 */ /* 0x080fe20007f5e0ff */
[----:B------:R-:W-:Y:S01]  /*32b50*/  IMAD.X R58, R58, 0x1, R3, P3 ;  /* 0x000000013a3a7824 */ /* 0x000fe200018e0603 */
[----:B------:R0:W-:Y:S01]  /*32b60*/  STL [R1+0xe14], R31 ;  /* 0x000e141f01007387 */ /* 0x0001e20000100800 */
[----:B------:R-:W-:-:S03]  /*32b70*/  IADD3 R9, P3, PT, R9, R12, RZ ;  /* 0x0000000c09097210 */ /* 0x000fc60007f7e0ff */
[----:B------:R3:W-:Y:S01]  /*32b80*/  STL [R1+0xe0c], R27 ;  /* 0x000e0c1b01007387 */ /* 0x0007e20000100800 */
[----:B------:R-:W-:-:S03]  /*32b90*/  IMAD.X R10, R10, 0x1, R3, P4 ;  /* 0x000000010a0a7824 */ /* 0x000fc600020e0603 */
[----:B------:R0:W-:Y:S01]  /*32ba0*/  STL [R1+0xe30], R54 ;  /* 0x000e303601007387 */ /* 0x0001e20000100800 */
[----:B------:R-:W-:-:S03]  /*32bb0*/  IADD3 R11, P4, PT, R11, R12, RZ ;  /* 0x0000000c0b0b7210 */ /* 0x000fc60007f9e0ff */
[----:B------:R0:W-:Y:S04]  /*32bc0*/  STL [R1+0xe04], R55 ;  /* 0x000e043701007387 */ /* 0x0001e80000100800 */
[----:B------:R0:W-:Y:S04]  /*32bd0*/  STL [R1+0xe28], R58 ;  /* 0x000e283a01007387 */ /* 0x0001e80000100800 */
[----:B------:R0:W-:Y:S04]  /*32be0*/  STL [R1+0xdfc], R9 ;  /* 0x000dfc0901007387 */ /* 0x0001e80000100800 */
[----:B------:R0:W-:Y:S04]  /*32bf0*/  STL [R1+0xe20], R10 ;  /* 0x000e200a01007387 */ /* 0x0001e80000100800 */
[----:B------:R0:W-:Y:S01]  /*32c00*/  STL [R1+0xdf4], R11 ;  /* 0x000df40b01007387 */ /* 0x0001e20000100800 */
[--C-:B--2---:R-:W-:Y:S01]  /*32c10*/  IMAD.X R29, R29, 0x1, R2.reuse, P5 ;  /* 0x000000011d1d7824 */ /* 0x104fe200028e0602 */
[-C--:B------:R-:W-:Y:S01]  /*32c20*/  IADD3 R28, P5, PT, R28, R12.reuse, RZ ;  /* 0x0000000c1c1c7210 */ /* 0x080fe20007fbe0ff */
[----:B------:R-:W-:Y:S01]  /*32c30*/  IMAD.X R25, R25, 0x1, R2, P6 ;  /* 0x0000000119197824 */ /* 0x000fe200030e0602 */
[----:B------:R-:W-:-:S02]  /*32c40*/  IADD3 R21, P6, PT, R21, R12, RZ ;  /* 0x0000000c15157210 */ /* 0x000fc40007fde0ff */
[----:B------:R-:W-:Y:S01]  /*32c50*/  IADD3.X R20, PT, PT, R20, R2, RZ, P1, !PT ;  /* 0x0000000214147210 */ /* 0x000fe20000ffe4ff */
[----:B------:R2:W-:Y:S01]  /*32c60*/  STL [R1+0xe18], R29 ;  /* 0x000e181d01007387 */ /* 0x0005e20000100800 */
[----:B----4-:R-:W-:-:S03]  /*32c70*/  IADD3 R17, P1, PT, R17, R12, RZ ;  /* 0x0000000c11117210 */ /* 0x010fc60007f3e0ff */
[----:B------:R4:W-:Y:S04]  /*32c80*/  STL [R1+0xdec], R28 ;  /* 0x000dec1c01007387 */ /* 0x0009e80000100800 */
[----:B------:R0:W-:Y:S01]  /*32c90*/  STL [R1+0xe10], R25 ;  /* 0x000e101901007387 */ /* 0x0001e20000100800 */
[----:B------:R-:W-:-:S03]  /*32ca0*/  IMAD.X R16, R16, 0x1, R2, P2 ;  /* 0x0000000110107824 */ /* 0x000fc600010e0602 */
[----:B------:R0:W-:Y:S01]  /*32cb0*/  STL [R1+0xde4], R21 ;  /* 0x000de41501007387 */ /* 0x0001e20000100800 */
[----:B------:R-:W-:-:S03]  /*32cc0*/  IADD3 R60, P2, PT, R60, R12, RZ ;  /* 0x0000000c3c3c7210 */ /* 0x000fc60007f5e0ff */
[----:B------:R0:W-:Y:S04]  /*32cd0*/  STL [R1+0xe08], R20 ;  /* 0x000e081401007387 */ /* 0x0001e80000100800 */
[----:B------:R0:W-:Y:S01]  /*32ce0*/  STL [R1+0xddc], R17 ;  /* 0x000ddc1101007387 */ /* 0x0001e20000100800 */
[----:B------:R-:W-:-:S03]  /*32cf0*/  IMAD.X R0, R0, 0x1, R2, P3 ;  /* 0x0000000100007824 */ /* 0x000fc600018e0602 */
[----:B------:R-:W4:Y:S04]  /*32d00*/  LDL.LU R13, [R1+0xdcc] ;  /* 0x000dcc00010d7983 */ /* 0x000f280000300800 */
[----:B------:R0:W-:Y:S04]  /*32d10*/  STL [R1+0xe00], R16 ;  /* 0x000e001001007387 */ /* 0x0001e80000100800 */
[----:B------:R-:W4:Y:S04]  /*32d20*/  LDL.LU R14, [R1+0xdf0] ;  /* 0x000df000010e7983 */ /* 0x000f280000300800 */
[----:B------:R0:W-:Y:S04]  /*32d30*/  STL [R1+0xdd4], R60 ;  /* 0x000dd43c01007387 */ /* 0x0001e80000100800 */
[----:B------:R-:W4:Y:S04]  /*32d40*/  LDL.LU R15, [R1+0xdc4] ;  /* 0x000dc400010f7983 */ /* 0x000f280000300800 */
        /* <DEDUP_REMOVED lines=12> */
[----:B0-----:R-:W4:Y:S04]  /*32e10*/  LDL.LU R31, [R1+0xd94] ;  /* 0x000d9400011f7983 */ /* 0x001f280000300800 */
[----:B---3--:R-:W3:Y:S04]  /*32e20*/  LDL.LU R27, [R1+0xdb8] ;  /* 0x000db800011b7983 */ /* 0x008ee80000300800 */
[----:B------:R-:W3:Y:S04]  /*32e30*/  LDL.LU R54, [R1+0xd8c] ;  /* 0x000d8c0001367983 */ /* 0x000ee80000300800 */
[----:B------:R-:W3:Y:S04]  /*32e40*/  LDL.LU R55, [R1+0xdb0] ;  /* 0x000db00001377983 */ /* 0x000ee80000300800 */
[----:B------:R-:W3:Y:S04]  /*32e50*/  LDL.LU R58, [R1+0xd84] ;  /* 0x000d8400013a7983 */ /* 0x000ee80000300800 */
[----:B------:R-:W3:Y:S04]  /*32e60*/  LDL.LU R9, [R1+0xda8] ;  /* 0x000da80001097983 */ /* 0x000ee80000300800 */
[----:B------:R-:W3:Y:S04]  /*32e70*/  LDL.LU R10, [R1+0xd7c] ;  /* 0x000d7c00010a7983 */ /* 0x000ee80000300800 */
[----:B------:R-:W3:Y:S04]  /*32e80*/  LDL.LU R11, [R1+0xda0] ;  /* 0x000da000010b7983 */ /* 0x000ee80000300800 */
[----:B--2---:R-:W2:Y:S04]  /*32e90*/  LDL.LU R29, [R1+0xd74] ;  /* 0x000d7400011d7983 */ /* 0x004ea80000300800 */
[----:B----4-:R-:W4:Y:S04]  /*32ea0*/  LDL.LU R28, [R1+0xd98] ;  /* 0x000d9800011c7983 */ /* 0x010f280000300800 */
[----:B------:R-:W4:Y:S04]  /*32eb0*/  LDL.LU R25, [R1+0xd6c] ;  /* 0x000d6c0001197983 */ /* 0x000f280000300800 */
[----:B------:R-:W4:Y:S04]  /*32ec0*/  LDL.LU R21, [R1+0xd90] ;  /* 0x000d900001157983 */ /* 0x000f280000300800 */
[----:B------:R-:W4:Y:S04]  /*32ed0*/  LDL.LU R20, [R1+0xd64] ;  /* 0x000d640001147983 */ /* 0x000f280000300800 */
[----:B------:R-:W4:Y:S04]  /*32ee0*/  LDL.LU R17, [R1+0xd88] ;  /* 0x000d880001117983 */ /* 0x000f280000300800 */
[----:B------:R-:W4:Y:S04]  /*32ef0*/  LDL.LU R16, [R1+0xd5c] ;  /* 0x000d5c0001107983 */ /* 0x000f280000300800 */
[----:B------:R-:W4:Y:S04]  /*32f00*/  LDL.LU R60, [R1+0xd80] ;  /* 0x000d8000013c7983 */ /* 0x000f280000300800 */
[----:B------:R-:W4:Y:S01]  /*32f10*/  LDL.LU R0, [R1+0xd54] ;  /* 0x000d540001007983 */ /* 0x000f220000300800 */
[-C--:B------:R-:W-:Y:S01]  /*32f20*/  IADD3 R13, P3, PT, R13, R12.reuse, RZ ;  /* 0x0000000c0d0d7210 */ /* 0x080fe20007f7e0ff */
[--C-:B------:R-:W-:Y:S01]  /*32f30*/  IMAD.X R14, R14, 0x1, R2.reuse, P4 ;  /* 0x000000010e0e7824 */ /* 0x100fe200020e0602 */
[-C--:B------:R-:W-:Y:S01]  /*32f40*/  IADD3 R15, P4, PT, R15, R12.reuse, RZ ;  /* 0x0000000c0f0f7210 */ /* 0x080fe20007f9e0ff */
[--C-:B------:R-:W-:Y:S01]  /*32f50*/  IMAD.X R46, R46, 0x1, R2.reuse, P5 ;  /* 0x000000012e2e7824 */ /* 0x100fe200028e0602 */
[----:B------:R-:W-:Y:S01]  /*32f60*/  IADD3 R47, P5, PT, R47, R12, RZ ;  /* 0x0000000c2f2f7210 */ /* 0x000fe20007fbe0ff */
        /* <DEDUP_REMOVED lines=9> */
[----:B------:R-:W-:-:S03]  /*33000*/  IADD3.X R42, PT, PT, R42, R2, RZ, P2, !PT ;  /* 0x000000022a2a7210 */ /* 0x000fc600017fe4ff */
        /* <DEDUP_REMOVED lines=11> */
[----:B---3--:R-:W-:-:S03]  /*330c0*/  IMAD.X R27, R27, 0x1, R2, P5 ;  /* 0x000000011b1b7824 */ /* 0x008fc600028e0602 */
        /* <DEDUP_REMOVED lines=13> */
[----:B--2---:R-:W-:-:S03]  /*331a0*/  IADD3 R29, P2, PT, R29, R12, RZ ;  /* 0x0000000c1d1d7210 */ /* 0x004fc60007f5e0ff */
[----:B------:R2:W-:Y:S01]  /*331b0*/  STL [R1+0xd84], R58 ;  /* 0x000d843a01007387 */ /* 0x0005e20000100800 */
[----:B----4-:R-:W-:-:S03]  /*331c0*/  IADD3.X R28, PT, PT, R28, R2, RZ, P3, !PT ;  /* 0x000000021c1c7210 */ /* 0x010fc60001ffe4ff */
        /* <DEDUP_REMOVED lines=16> */
[----:B0-----:R-:W4:Y:S04]  /*332d0*/  LDL.LU R13, [R1+0xd78] ;  /* 0x000d7800010d7983 */ /* 0x001f280000300800 */
[----:B------:R0:W-:Y:S04]  /*332e0*/  STL [R1+0xd5c], R16 ;  /* 0x000d5c1001007387 */ /* 0x0001e80000100800 */
[----:B-1----:R-:W4:Y:S04]  /*332f0*/  LDL.LU R14, [R1+0xd4c] ;  /* 0x000d4c00010e7983 */ /* 0x002f280000300800 */
        /* <DEDUP_REMOVED lines=29> */
[----:B-1----:R-:W4:Y:S04]  /*334d0*/  LDL.LU R60, [R1+0xcdc] ;  /* 0x000cdc00013c7983 */ /* 0x002f280000300800 */
[----:B------:R-:W4:Y:S01]  /*334e0*/  LDL.LU R0, [R1+0xd00] ;  /* 0x000d000001007983 */ /* 0x000f220000300800 */
[--C-:B------:R-:W-:Y:S01]  /*334f0*/  IMAD.X R13, R13, 0x1, R2.reuse, P1 ;  /* 0x000000010d0d7824 */ /* 0x100fe200008e0602 */
[-C--:B------:R-:W-:Y:S01]  /*33500*/  IADD3 R14, P1, PT, R14, R12.reuse, RZ ;  /* 0x0000000c0e0e7210 */ /* 0x080fe20007f3e0ff */
[--C-:B------:R-:W-:Y:S01]  /*33510*/  IMAD.X R15, R15, 0x1, R2.reuse, P2 ;  /* 0x000000010f0f7824 */ /* 0x100fe200010e0602 */
[-C--:B------:R-:W-:Y:S01]  /*33520*/  IADD3 R46, P2, PT, R46, R12.reuse, RZ ;  /* 0x0000000c2e2e7210 */ /* 0x080fe20007f5e0ff */
[----:B------:R-:W-:Y:S01]  /*33530*/  IMAD.X R47, R47, 0x1, R2, P3 ;  /* 0x000000012f2f7824 */ /* 0x000fe200018e0602 */
        /* <DEDUP_REMOVED lines=13> */
[----:B---3--:R-:W-:-:S03]  /*33610*/  IADD3 R38, P6, PT, R38, R12, RZ ;  /* 0x0000000c26267210 */ /* 0x008fc60007fde0ff */
        /* <DEDUP_REMOVED lines=13> */
[----:B--2---:R-:W-:-:S03]  /*336f0*/  IMAD.X R58, R58, 0x1, R2, P4 ;  /* 0x000000013a3a7824 */ /* 0x004fc600020e0602 */
[----:B------:R2:W-:Y:S01]  /*33700*/  STL [R1+0xd40], R31 ;  /* 0x000d401f01007387 */ /* 0x0005e20000100800 */
[----:B----4-:R-:W-:-:S03]  /*33710*/  IADD3 R9, P4, PT, R9, R12, RZ ;  /* 0x0000000c09097210 */ /* 0x010fc60007f9e0ff */
        /* <DEDUP_REMOVED lines=58> */
[-C--:B------:R-:W-:Y:S01]  /*33ac0*/  IADD3 R13, P4, PT, R13, R12.reuse, RZ ;  /* 0x0000000c0d0d7210 */ /* 0x080fe20007f9e0ff */
[----:B------:R-:W-:Y:S01]  /*33ad0*/  IMAD.X R14, R14, 0x1, R2, P5 ;  /* 0x000000010e0e7824 */ /* 0x000fe200028e0602 */
[----:B------:R-:W-:-:S02]  /*33ae0*/  IADD3 R15, P5, PT, R15, R12, RZ ;  /* 0x0000000c0f0f7210 */ /* 0x000fc40007fbe0ff */
[----:B------:R-:W-:Y:S02]  /*33af0*/  IADD3.X R46, PT, PT, R46, R2, RZ, P6, !PT ;  /* 0x000000022e2e7210 */ /* 0x000fe400037fe4ff */
[----:B------:R-:W-:Y:S01]  /*33b00*/  IADD3 R47, P6, PT, R47, R12, RZ ;  /* 0x0000000c2f2f7210 */ /* 0x000fe20007fde0ff */
        /* <DEDUP_REMOVED lines=21> */
[----:B----4-:R-:W-:-:S03]  /*33c60*/  IMAD.X R27, R27, 0x1, R2, P6 ;  /* 0x000000011b1b7824 */ /* 0x010fc600030e0602 */
        /* <DEDUP_REMOVED lines=66> */
[----:B------:R-:W-:-:S02]  /*34090*/  IADD3.X R13, PT, PT, R13, R2, RZ, P2, !PT ;  /* 0x000000020d0d7210 */ /* 0x000fc400017fe4ff */
[-C--:B------:R-:W-:Y:S01]  /*340a0*/  IADD3 R14, P2, PT, R14, R12.reuse, RZ ;  /* 0x0000000c0e0e7210 */ /* 0x080fe20007f5e0ff */
[--C-:B------:R-:W-:Y:S01]  /*340b0*/  IMAD.X R15, R15, 0x1, R2.reuse, P3 ;  /* 0x000000010f0f7824 */ /* 0x100fe200018e0602 */
[-C--:B---3--:R-:W-:Y:S01]  /*340c0*/  IADD3 R46, P3, PT, R46, R12.reuse, RZ ;  /* 0x0000000c2e2e7210 */ /* 0x088fe20007f7e0ff */
[----:B------:R-:W-:Y:S01]  /*340d0*/  IMAD.X R47, R47, 0x1, R2, P4 ;  /* 0x000000012f2f7824 */ /* 0x000fe200020e0602 */
        /* <DEDUP_REMOVED lines=48> */
[----:B------:R-:W-:-:S03]  /*343e0*/  IADD3.X R16, PT, PT, R16, R2, RZ, P4, !PT ;  /* 0x0000000210107210 */ /* 0x000fc600027fe4ff */
        /* <DEDUP_REMOVED lines=9> */
[----:B---3--:R-:W3:Y:S04]  /*34480*/  LDL.LU R15, [R1+0xbd4] ;  /* 0x000bd400010f7983 */ /* 0x008ee80000300800 */
[----:B------:R0:W-:Y:S04]  /*34490*/  STL [R1+0xc08], R0 ;  /* 0x000c080001007387 */ /* 0x0001e80000100800 */
        /* <DEDUP_REMOVED lines=29> */
[--C-:B------:R-:W-:Y:S01]  /*34670*/  IMAD.X R14, R14, 0x1, R2.reuse, P6 ;  /* 0x000000010e0e7824 */ /* 0x100fe200030e0602 */
[-C--:B---3--:R-:W-:Y:S01]  /*34680*/  IADD3 R15, P6, PT, R15, R12.reuse, RZ ;  /* 0x0000000c0f0f7210 */ /* 0x088fe20007fde0ff */
[--C-:B------:R-:W-:Y:S01]  /*34690*/  IMAD.X R46, R46, 0x1, R2.reuse, P1 ;  /* 0x000000012e2e7824 */ /* 0x100fe200008e0602 */
[----:B------:R-:W-:Y:S01]  /*346a0*/  IADD3 R47, P1, PT, R47, R12, RZ ;  /* 0x0000000c2f2f7210 */ /* 0x000fe20007f3e0ff */
        /* <DEDUP_REMOVED lines=58> */
[----:B--2---:R-:W2:Y:S04]  /*34a50*/  LDL.LU R15, [R1+0xb80] ;  /* 0x000b8000010f7983 */ /* 0x004ea80000300800 */
[----:B------:R0:W-:Y:S04]  /*34a60*/  STL [R1+0xb64], R0 ;  /* 0x000b640001007387 */ /* 0x0001e80000100800 */
[----:B---3--:R-:W3:Y:S04]  /*34a70*/  LDL.LU R46, [R1+0xb54] ;  /* 0x000b5400012e7983 */ /* 0x008ee80000300800 */
        /* <DEDUP_REMOVED lines=29> */
[--C-:B--2---:R-:W-:Y:S01]  /*34c50*/  IMAD.X R15, R15, 0x1, R2.reuse, P4 ;  /* 0x000000010f0f7824 */ /* 0x104fe200020e0602 */
[-C--:B---3--:R-:W-:Y:S01]  /*34c60*/  IADD3 R46, P4, PT, R46, R12.reuse, RZ ;  /* 0x0000000c2e2e7210 */ /* 0x088fe20007f9e0ff */
[----:B----4-:R-:W-:Y:S01]  /*34c70*/  IMAD.X R47, R47, 0x1, R2, P5 ;  /* 0x000000012f2f7824 */ /* 0x010fe200028e0602 */
        /* <DEDUP_REMOVED lines=90> */
[-C--:B--2---:R-:W-:Y:S01]  /*35220*/  IADD3 R15, P1, PT, R15, R12.reuse, RZ ;  /* 0x0000000c0f0f7210 */ /* 0x084fe20007f3e0ff */
[----:B---3--:R-:W-:Y:S01]  /*35230*/  IMAD.X R46, R46, 0x1, R2, P2 ;  /* 0x000000012e2e7824 */ /* 0x008fe200010e0602 */
[----:B----4-:R-:W-:Y:S01]  /*35240*/  IADD3 R47, P2, PT, R47, R12, RZ ;  /* 0x0000000c2f2f7210 */ /* 0x010fe20007f5e0ff */
        /* <DEDUP_REMOVED lines=88> */
[----:B------:R-:W-:Y:S01]  /*357d0*/  IMAD.X R13, R13, 0x1, R2, P4 ;  /* 0x000000010d0d7824 */ /* 0x000fe200020e0602 */
[----:B------:R-:W-:-:S02]  /*357e0*/  IADD3 R14, P4, PT, R14, R12, RZ ;  /* 0x0000000c0e0e7210 */ /* 0x000fc40007f9e0ff */
[----:B--2---:R-:W-:Y:S02]  /*357f0*/  IADD3.X R15, PT, PT, R15, R2, RZ, P5, !PT ;  /* 0x000000020f0f7210 */ /* 0x004fe40002ffe4ff */
        /* <DEDUP_REMOVED lines=55> */
[----:B------:R-:W-:-:S03]  /*35b70*/  IADD3.X R0, PT, PT, R0, R2, RZ, P1, !PT ;  /* 0x0000000200007210 */ /* 0x000fc60000ffe4ff */
        /* <DEDUP_REMOVED lines=37> */
[--C-:B---3--:R-:W-:Y:S01]  /*35dd0*/  IMAD.X R46, R46, 0x1, R2.reuse, P3 ;  /* 0x000000012e2e7824 */ /* 0x108fe200018e0602 */
[----:B----4-:R-:W-:Y:S01]  /*35de0*/  IADD3 R47, P3, PT, R47, R12, RZ ;  /* 0x0000000c2f2f7210 */ /* 0x010fe20007f7e0ff */
        /* <DEDUP_REMOVED lines=276> */
[----:B--2---:R-:W-:Y:S01]  /*36f30*/  IMAD.X R15, R15, 0x1, R2, P1 ;  /* 0x000000010f0f7824 */ /* 0x004fe200008e0602 */
[----:B---3--:R-:W-:-:S02]  /*36f40*/  IADD3 R46, P1, PT, R46, R12, RZ ;  /* 0x0000000c2e2e7210 */ /* 0x008fc40007f3e0ff */
[----:B----4-:R-:W-:Y:S01]  /*36f50*/  IADD3.X R47, PT, PT, R47, R2, RZ, P2, !PT ;  /* 0x000000022f2f7210 */ /* 0x010fe200017fe4ff */
        /* <DEDUP_REMOVED lines=88> */
[----:B------:R-:W-:-:S02]  /*374e0*/  IADD3 R13, P3, PT, R13, R12, RZ ;  /* 0x0000000c0d0d7210 */ /* 0x000fc40007f7e0ff */
[----:B------:R-:W-:Y:S02]  /*374f0*/  IADD3.X R14, PT, PT, R14, R2, RZ, P4, !PT ;  /* 0x000000020e0e7210 */ /* 0x000fe400027fe4ff */
        /* <DEDUP_REMOVED lines=53> */
[----:B------:R-:W-:-:S03]  /*37850*/  IADD3.X R60, PT, PT, R60, R2, RZ, P6, !PT ;  /* 0x000000023c3c7210 */ /* 0x000fc600037fe4ff */
        /* <DEDUP_REMOVED lines=182> */
[----:B------:R0:W-:Y:S01]  /*383c0*/  STL [R1+0x12cc], R25 ;  /* 0x0012cc1901007387 */ /* 0x0001e20000100800 */
[----:B------:R-:W-:-:S03]  /*383d0*/  IADD3 R16, P6, PT, R16, R12, RZ ;  /* 0x0000000c10107210 */ /* 0x000fc60007fde0ff */
[----:B------:R-:W-:Y:S01]  /*383e0*/  STL [R1+0x1298], R21 ;  /* 0x0012981501007387 */ /* 0x000fe20000100800 */
[----:B------:R-:W-:-:S03]  /*383f0*/  IMAD.X R60, R60, 0x1, R2, P1 ;  /* 0x000000013c3c7824 */ /* 0x000fc600008e0602 */
[----:B------:R-:W-:Y:S04]  /*38400*/  STL [R1+0x12d4], R20 ;  /* 0x0012d41401007387 */ /* 0x000fe80000100800 */
[----:B------:R-:W-:Y:S01]  /*38410*/  STL [R1+0x12a0], R17 ;  /* 0x0012a01101007387 */ /* 0x000fe20000100800 */
[----:B------:R-:W-:-:S03]  /*38420*/  IADD3 R0, P1, PT, R0, R12, RZ ;  /* 0x0000000c00007210 */ /* 0x000fc60007f3e0ff */
[----:B0-----:R-:W2:Y:S04]  /*38430*/  LDL.LU R25, [R1+0x12b0] ;  /* 0x0012b00001197983 */ /* 0x001ea80000300800 */
[----:B------:R0:W-:Y:S04]  /*38440*/  STL [R1+0x12dc], R16 ;  /* 0x0012dc1001007387 */ /* 0x0001e80000100800 */
[----:B------:R-:W3:Y:S04]  /*38450*/  LDL.LU R28, [R1+0x12ec] ;  /* 0x0012ec00011c7983 */ /* 0x000ee80000300800 */
[----:B------:R1:W-:Y:S04]  /*38460*/  STL [R1+0x12a8], R60 ;  /* 0x0012a83c01007387 */ /* 0x0003e80000100800 */
[----:B------:R-:W4:Y:S04]  /*38470*/  LDL.LU R29, [R1+0x12b8] ;  /* 0x0012b800011d7983 */ /* 0x000f280000300800 */
[----:B------:R1:W-:Y:S04]  /*38480*/  STL [R1+0x12e4], R0 ;  /* 0x0012e40001007387 */ /* 0x0003e80000100800 */
[----:B0-----:R-:W4:Y:S04]  /*38490*/  LDL.LU R16, [R1+0x12f4] ;  /* 0x0012f40001107983 */ /* 0x001f280000300800 */
[----:B------:R-:W4:Y:S04]  /*384a0*/  LDL.LU R17, [R1+0x12c0] ;  /* 0x0012c00001117983 */ /* 0x000f280000300800 */
[----:B------:R-:W4:Y:S04]  /*384b0*/  LDL.LU R20, [R1+0x12fc] ;  /* 0x0012fc0001147983 */ /* 0x000f280000300800 */
[----:B------:R-:W4:Y:S04]  /*384c0*/  LDL.LU R21, [R1+0x12c8] ;  /* 0x0012c80001157983 */ /* 0x000f280000300800 */
        /* <DEDUP_REMOVED lines=24> */
[--C-:B--2---:R-:W-:Y:S01]  /*38650*/  IMAD.X R25, R25, 0x1, R2.reuse, P2 ;  /* 0x0000000119197824 */ /* 0x104fe200010e0602 */
[----:B---3--:R-:W-:Y:S01]  /*38660*/  IADD3 R28, P2, PT, R28, R12, RZ ;  /* 0x0000000c1c1c7210 */ /* 0x008fe20007f5e0ff */
[----:B----4-:R-:W-:-:S03]  /*38670*/  IMAD.X R29, R29, 0x1, R2, P3 ;  /* 0x000000011d1d7824 */ /* 0x010fc600018e0602 */
[----:B------:R0:W-:Y:S01]  /*38680*/  STL [R1+0x12b0], R25 ;  /* 0x0012b01901007387 */ /* 0x0001e20000100800 */
[-C--:B------:R-:W-:Y:S01]  /*38690*/  IADD3 R16, P3, PT, R16, R12.reuse, RZ ;  /* 0x0000000c10107210 */ /* 0x080fe20007f7e0ff */
[----:B------:R-:W-:Y:S02]  /*386a0*/  IMAD.X R17, R17, 0x1, R2, P4 ;  /* 0x0000000111117824 */ /* 0x000fe400020e0602 */
[----:B0-----:R0:W5:Y:S04]  /*386b0*/  LDL.LU R25, [R1+0x137c] ;  /* 0x00137c0001197983 */ /* 0x0011680000300800 */
[----:B------:R1:W-:Y:S01]  /*386c0*/  STL [R1+0x12ec], R28 ;  /* 0x0012ec1c01007387 */ /* 0x0003e20000100800 */
[----:B------:R-:W-:Y:S02]  /*386d0*/  IADD3 R20, P4, PT, R20, R12, RZ ;  /* 0x0000000c14147210 */ /* 0x000fe40007f9e0ff */
[----:B------:R-:W-:-:S02]  /*386e0*/  IADD3.X R21, PT, PT, R21, R2, RZ, P5, !PT ;  /* 0x0000000215157210 */ /* 0x000fc40002ffe4ff */
[----:B------:R-:W-:Y:S01]  /*386f0*/  IADD3 R60, P5, PT, R60, R12, RZ ;  /* 0x0000000c3c3c7210 */ /* 0x000fe20007fbe0ff */
[----:B-1----:R0:W5:Y:S04]  /*38700*/  LDL.LU R28, [R1+0x1378] ;  /* 0x00137800011c7983 */ /* 0x0021680000300800 */
[----:B------:R1:W-:Y:S01]  /*38710*/  STL [R1+0x12b8], R29 ;  /* 0x0012b81d01007387 */ /* 0x0003e20000100800 */
[----:B------:R-:W-:-:S03]  /*38720*/  IMAD.X R0, R0, 0x1, R2, P6 ;  /* 0x0000000100007824 */ /* 0x000fc600030e0602 */
[----:B-1----:R0:W5:Y:S04]  /*38730*/  LDL.LU R29, [R1+0x1374] ;  /* 0x00137400011d7983 */ /* 0x0021680000300800 */
[----:B------:R1:W-:Y:S04]  /*38740*/  STL [R1+0x12f4], R16 ;  /* 0x0012f41001007387 */ /* 0x0003e80000100800 */
        /* <DEDUP_REMOVED lines=10> */
[----:B-1----:R-:W2:Y:S01]  /*387f0*/  LDL.LU R0, [R1+0x135c] ;  /* 0x00135c0001007983 */ /* 0x002ea20000300800 */
[-C--:B------:R-:W-:Y:S01]  /*38800*/  IADD3 R13, P6, PT, R13, R12.reuse, RZ ;  /* 0x0000000c0d0d7210 */ /* 0x080fe20007fde0ff */
        /* <DEDUP_REMOVED lines=23> */
[-C--:B------:R-:W-:Y:S01]  /*38980*/  IADD3 R31, P1, PT, R31, R12.reuse, RZ ;  /* 0x0000000c1f1f7210 */ /* 0x080fe20007f3e0ff */
[----:B------:R-:W-:Y:S02]  /*38990*/  IMAD.X R27, R27, 0x1, R2, P2 ;  /* 0x000000011b1b7824 */ /* 0x000fe400010e0602 */
[----:B------:R-:W-:Y:S01]  /*389a0*/  STL [R1+0x1334], R43 ;  /* 0x0013342b01007387 */ /* 0x000fe20000100800 */
[----:B------:R-:W-:-:S03]  /*389b0*/  IADD3 R54, P2, PT, R54, R12, RZ ;  /* 0x0000000c36367210 */ /* 0x000fc60007f5e0ff */
[----:B------:R-:W-:Y:S04]  /*389c0*/  STL [R1+0x1300], R38 ;  /* 0x0013002601007387 */ /* 0x000fe80000100800 */
[----:B------:R-:W-:Y:S01]  /*389d0*/  STL [R1+0x133c], R39 ;  /* 0x00133c2701007387 */ /* 0x000fe20000100800 */
[----:B------:R-:W-:-:S03]  /*389e0*/  IMAD.X R55, R55, 0x1, R2, P3 ;  /* 0x0000000137377824 */ /* 0x000fc600018e0602 */
[----:B------:R-:W-:Y:S01]  /*389f0*/  STL [R1+0x1308], R35 ;  /* 0x0013082301007387 */ /* 0x000fe20000100800 */
[----:B------:R-:W-:-:S03]  /*38a00*/  IMAD.X R58, R58, 0x1, R2, P4 ;  /* 0x000000013a3a7824 */ /* 0x000fc600020e0602 */
[----:B------:R-:W-:Y:S01]  /*38a10*/  STL [R1+0x1344], R31 ;  /* 0x0013441f01007387 */ /* 0x000fe20000100800 */
[----:B------:R-:W-:-:S03]  /*38a20*/  IMAD.X R9, R9, 0x1, R2, P5 ;  /* 0x0000000109097824 */ /* 0x000fc600028e0602 */
[----:B------:R-:W-:Y:S04]  /*38a30*/  STL [R1+0x1310], R27 ;  /* 0x0013101b01007387 */ /* 0x000fe80000100800 */
[----:B------:R-:W-:Y:S04]  /*38a40*/  STL [R1+0x1348], R54 ;  /* 0x0013483601007387 */ /* 0x000fe80000100800 */
[----:B------:R-:W-:Y:S04]  /*38a50*/  STL [R1+0x1318], R55 ;  /* 0x0013183701007387 */ /* 0x000fe80000100800 */
[----:B------:R-:W-:Y:S04]  /*38a60*/  STL [R1+0x1320], R58 ;  /* 0x0013203a01007387 */ /* 0x000fe80000100800 */
[----:B------:R-:W-:Y:S01]  /*38a70*/  STL [R1+0x1328], R9 ;  /* 0x0013280901007387 */ /* 0x000fe20000100800 */
[--C-:B------:R-:W-:Y:S01]  /*38a80*/  IMAD.X R10, R10, 0x1, R2.reuse, P6 ;  /* 0x000000010a0a7824 */ /* 0x100fe200030e0602 */
[----:B------:R-:W-:Y:S01]  /*38a90*/  IADD3.X R11, PT, PT, R11, R2, RZ, P1, !PT ;  /* 0x000000020b0b7210 */ /* 0x000fe20000ffe4ff */
[----:B--2---:R-:W-:-:S05]  /*38aa0*/  IMAD.X R0, R0, 0x1, R2, P2 ;  /* 0x0000000100007824 */ /* 0x004fca00010e0602 */
[----:B------:R1:W-:Y:S04]  /*38ab0*/  STL [R1+0x1340], R0 ;  /* 0x0013400001007387 */ /* 0x0003e80000100800 */
[----:B------:R2:W-:Y:S01]  /*38ac0*/  STL [R1+0x1330], R10 ;  /* 0x0013300a01007387 */ /* 0x0005e20000100800 */
[----:B-1----:R-:W1:Y:S01]  /*38ad0*/  S2R R0, SR_TID.X ;  /* 0x0000000000007919 */ /* 0x002e620000002100 */
[----:B--2---:R-:W-:Y:S02]  /*38ae0*/  IMAD.MOV.U32 R10, RZ, RZ, R4 ;  /* 0x000000ffff0a7224 */ /* 0x004fe400078e0004 */
[----:B------:R-:W-:Y:S01]  /*38af0*/  IMAD.MOV.U32 R4, RZ, RZ, R5 ;  /* 0x000000ffff047224 */ /* 0x000fe200078e0005 */
[----:B------:R2:W-:Y:S01]  /*38b00*/  STL [R1+0x1338], R11 ;  /* 0x0013380b01007387 */ /* 0x0005e20000100800 */
[----:B------:R-:W-:-:S05]  /*38b10*/  IMAD.MOV.U32 R5, RZ, RZ, R7 ;  /* 0x000000ffff057224 */ /* 0x000fca00078e0007 */
[----:B------:R0:W-:Y:S01]  /*38b20*/  STL.64 [R1+0x590], R4 ;  /* 0x0005900401007387 */ /* 0x0001e20000100a00 */
[----:B--2---:R-:W-:-:S05]  /*38b30*/  IMAD.MOV.U32 R11, RZ, RZ, R6 ;  /* 0x000000ffff0b7224 */ /* 0x004fca00078e0006 */
[----:B------:R0:W-:Y:S01]  /*38b40*/  STL.64 [R1+0x598], R10 ;  /* 0x0005980a01007387 */ /* 0x0001e20000100a00 */
[----:B-1----:R-:W-:-:S05]  /*38b50*/  LOP3.LUT R0, R0, 0x1f, RZ, 0xc0, !PT ;  /* 0x0000001f00007812 */ /* 0x002fca00078ec0ff */
[----:B------:R-:W-:Y:S01]  /*38b60*/  IMAD.SHL.U32 R0, R0, 0x2, RZ ;  /* 0x0000000200007824 */ /* 0x000fe200078e00ff */
[----:B0-----:R-:W-:Y:S06]  /*38b70*/  @P0 BRA `(.L_x_1) ;  /* 0xfffffdbc006c0947 */ /* 0x001fec000383ffff */
[----:B-----5:R0:W-:Y:S04]  /*38b80*/  STL [R1+0x1498], R52 ;  /* 0x0014983401007387 */ /* 0x0201e80000100800 */
        /* <DEDUP_REMOVED lines=8> */
[----:B0-----:R-:W4:Y:S04]  /*38c10*/  LDL.LU R41, [R1+0x3bc] ;  /* 0x0003bc0001297983 */ /* 0x001f280000300800 */
[----:B------:R0:W-:Y:S04]  /*38c20*/  STL [R1+0x1484], R40 ;  /* 0x0014842801007387 */ /* 0x0001e80000100800 */
[----:B0-----:R-:W4:Y:S04]  /*38c30*/  LDL.LU R40, [R1+0x27c] ;  /* 0x00027c0001287983 */ /* 0x001f280000300800 */
[----:B------:R0:W-:Y:S04]  /*38c40*/  STL [R1+0x1480], R37 ;  /* 0x0014802501007387 */ /* 0x0001e80000100800 */
[----:B0-----:R-:W2:Y:S04]  /*38c50*/  LDL.LU R37, [R1+0x3b4] ;  /* 0x0003b40001257983 */ /* 0x001ea80000300800 */
[----:B------:R0:W-:Y:S04]  /*38c60*/  STL [R1+0x147c], R36 ;  /* 0x00147c2401007387 */ /* 0x0001e80000100800 */
[----:B0-----:R-:W2:Y:S04]  /*38c70*/  LDL.LU R36, [R1+0x274] ;  /* 0x0002740001247983 */ /* 0x001ea80000300800 */
[----:B------:R0:W-:Y:S04]  /*38c80*/  STL [R1+0x1478], R22 ;  /* 0x0014781601007387 */ /* 0x0001e80000100800 */
[----:B0-----:R-:W2:Y:S04]  /*38c90*/  LDL.LU R22, [R1+0x438] ;  /* 0x0004380001167983 */ /* 0x001ea80000300800 */
[----:B------:R0:W-:Y:S04]  /*38ca0*/  STL [R1+0x1474], R18 ;  /* 0x0014741201007387 */ /* 0x0001e80000100800 */
[----:B0-----:R-:W2:Y:S04]  /*38cb0*/  LDL.LU R18, [R1+0x168] ;  /* 0x0001680001127983 */ /* 0x001ea80000300800 */
[----:B------:R-:W3:Y:S04]  /*38cc0*/  LDL.LU R9, [R1+0x160] ;  /* 0x0001600001097983 */ /* 0x000ee80000300800 */
[----:B------:R0:W-:Y:S04]  /*38cd0*/  STL [R1+0x1470], R33 ;  /* 0x0014702101007387 */ /* 0x0001e80000100800 */
[----:B0-----:R-:W4:Y:S04]  /*38ce0*/  LDL.LU R33, [R1+0x3b8] ;  /* 0x0003b80001217983 */ /* 0x001f280000300800 */
        /* <DEDUP_REMOVED lines=49> */
[----:B------:R0:W-:Y:S04]  /*39000*/  STL [R1+0x1360], R60 ;  /* 0x0013603c01007387 */ /* 0x0001e80000100800 */
[----:B0-----:R-:W4:Y:S04]  /*39010*/  LDL.LU R60, [R1+0x448] ;  /* 0x00044800013c7983 */ /* 0x001f280000300800 */
[----:B------:R0:W-:Y:S04]  /*39020*/  STL [R1+0x135c], R61 ;  /* 0x00135c3d01007387 */ /* 0x0001e80000100800 */
[----:B0-----:R-:W4:Y:S01]  /*39030*/  LDL.LU R61, [R1+0x284] ;  /* 0x00028400013d7983 */ /* 0x001f220000300800 */
[----:B--2---:R-:W-:-:S02]  /*39040*/  F2FP.BF16.F32.PACK_AB R45, R52, R45 ;  /* 0x0000002d342d723e */ /* 0x004fc400000010ff */
[----:B---3--:R-:W-:Y:S01]  /*39050*/  F2FP.BF16.F32.PACK_AB R26, R44, R26 ;  /* 0x0000001a2c1a723e */ /* 0x008fe200000010ff */
[----:B------:R-:W2:Y:S01]  /*39060*/  LDL.LU R52, [R1+0x1498] ;  /* 0x0014980001347983 */ /* 0x000ea20000300800 */
[----:B----4-:R-:W-:-:S03]  /*39070*/  F2FP.BF16.F32.PACK_AB R40, R41, R40 ;  /* 0x000000282928723e */ /* 0x010fc600000010ff */
[----:B------:R0:W-:Y:S01]  /*39080*/  STL [R1+0x11c], R45 ;  /* 0x00011c2d01007387 */ /* 0x0001e20000100800 */
[----:B------:R-:W-:Y:S02]  /*39090*/  F2FP.BF16.F32.PACK_AB R36, R37, R36 ;  /* 0x000000242524723e */ /* 0x000fe400000010ff */
[----:B------:R-:W-:Y:S01]  /*390a0*/  F2FP.BF16.F32.PACK_AB R18, R22, R18 ;  /* 0x000000121612723e */ /* 0x000fe200000010ff */
[----:B0-----:R-:W3:Y:S04]  /*390b0*/  LDL.LU R45, [R1+0x1494] ;  /* 0x00149400012d7983 */ /* 0x001ee80000300800 */
[----:B------:R-:W4:Y:S04]  /*390c0*/  LDL.LU R44, [R1+0x1490] ;  /* 0x00149000012c7983 */ /* 0x000f280000300800 */
[----:B------:R0:W-:Y:S01]  /*390d0*/  STL [R1+0x118], R26 ;  /* 0x0001181a01007387 */ /* 0x0001e20000100800 */
[----:B------:R-:W-:-:S03]  /*390e0*/  F2FP.BF16.F32.PACK_AB R9, R59, R9 ;  /* 0x000000093b09723e */ /* 0x000fc600000010ff */
[----:B0-----:R-:W2:Y:S04]  /*390f0*/  LDL.LU R26, [R1+0x148c] ;  /* 0x00148c00011a7983 */ /* 0x001ea80000300800 */
[----:B------:R-:W2:Y:S04]  /*39100*/  LDL.LU R41, [R1+0x1488] ;  /* 0x0014880001297983 */ /* 0x000ea80000300800 */
        /* <DEDUP_REMOVED lines=8> */
[----:B------:R0:W-:Y:S04]  /*39190*/  STL [R1+0x10c], R18 ;  /* 0x00010c1201007387 */ /* 0x0001e80000100800 */
[----:B0-----:R-:W2:Y:S04]  /*391a0*/  LDL.LU R18, [R1+0x1474] ;  /* 0x0014740001127983 */ /* 0x001ea80000300800 */
[----:B------:R-:W2:Y:S04]  /*391b0*/  LDL.LU R59, [R1+0x488] ;  /* 0x00048800013b7983 */ /* 0x000ea80000300800 */
[----:B------:R0:W-:Y:S01]  /*391c0*/  STL [R1+0x108], R9 ;  /* 0x0001080901007387 */ /* 0x0001e20000100800 */
[----:B------:R-:W-:-:S03]  /*391d0*/  F2FP.BF16.F32.PACK_AB R24, R25, R24 ;  /* 0x000000181918723e */ /* 0x000fc600000010ff */
[----:B0-----:R-:W3:Y:S04]  /*391e0*/  LDL.LU R9, [R1+0x480] ;  /* 0x0004800001097983 */ /* 0x001ee80000300800 */
[----:B------:R-:W3:Y:S04]  /*391f0*/  LDL.LU R33, [R1+0x1470] ;  /* 0x0014700001217983 */ /* 0x000ee80000300800 */
[----:B------:R0:W-:Y:S01]  /*39200*/  STL [R1+0x104], R32 ;  /* 0x0001042001007387 */ /* 0x0001e20000100800 */
[----:B------:R-:W-:-:S03]  /*39210*/  F2FP.BF16.F32.PACK_AB R20, R21, R20 ;  /* 0x000000141514723e */ /* 0x000fc600000010ff */
[----:B0-----:R-:W3:Y:S04]  /*39220*/  LDL.LU R32, [R1+0x146c] ;  /* 0x00146c0001207983 */ /* 0x001ee80000300800 */
[----:B------:R-:W3:Y:S04]  /*39230*/  LDL.LU R29, [R1+0x1468] ;  /* 0x00146800011d7983 */ /* 0x000ee80000300800 */
[----:B------:R0:W-:Y:S04]  /*39240*/  STL [R1+0x100], R28 ;  /* 0x0001001c01007387 */ /* 0x0001e80000100800 */
[----:B0-----:R-:W3:Y:S01]  /*39250*/  LDL.LU R28, [R1+0x1464] ;  /* 0x00146400011c7983 */ /* 0x001ee20000300800 */
[----:B------:R-:W-:-:S03]  /*39260*/  F2FP.BF16.F32.PACK_AB R17, R8, R17 ;  /* 0x000000110811723e */ /* 0x000fc600000010ff */
[----:B------:R-:W4:Y:S04]  /*39270*/  LDL.LU R25, [R1+0x1460] ;  /* 0x0014600001197983 */ /* 0x000f280000300800 */
[----:B------:R0:W-:Y:S04]  /*39280*/  STL [R1+0xfc], R24 ;  /* 0x0000fc1801007387 */ /* 0x0001e80000100800 */
[----:B0-----:R-:W4:Y:S04]  /*39290*/  LDL.LU R24, [R1+0x145c] ;  /* 0x00145c0001187983 */ /* 0x001f280000300800 */
[----:B------:R-:W4:Y:S04]  /*392a0*/  LDL.LU R21, [R1+0x1458] ;  /* 0x0014580001157983 */ /* 0x000f280000300800 */
[----:B------:R0:W-:Y:S01]  /*392b0*/  STL [R1+0xf8], R20 ;  /* 0x0000f81401007387 */ /* 0x0001e20000100800 */
[----:B------:R-:W-:-:S03]  /*392c0*/  F2FP.BF16.F32.PACK_AB R3, R2, R3 ;  /* 0x000000030203723e */ /* 0x000fc600000010ff */
[----:B0-----:R-:W4:Y:S04]  /*392d0*/  LDL.LU R20, [R1+0x1454] ;  /* 0x0014540001147983 */ /* 0x001f280000300800 */
[----:B------:R-:W4:Y:S04]  /*392e0*/  LDL.LU R8, [R1+0x1450] ;  /* 0x0014500001087983 */ /* 0x000f280000300800 */
[----:B------:R0:W-:Y:S04]  /*392f0*/  STL [R1+0xf4], R17 ;  /* 0x0000f41101007387 */ /* 0x0001e80000100800 */
[----:B0-----:R-:W4:Y:S01]  /*39300*/  LDL.LU R17, [R1+0x144c] ;  /* 0x00144c0001117983 */ /* 0x001f220000300800 */
[----:B------:R-:W-:-:S02]  /*39310*/  F2FP.BF16.F32.PACK_AB R2, R5, R7 ;  /* 0x000000070502723e */ /* 0x000fc400000010ff */
[----:B------:R-:W-:Y:S02]  /*39320*/  F2FP.BF16.F32.PACK_AB R0, R60, R0 ;  /* 0x000000003c00723e */ /* 0x000fe400000010ff */
[----:B------:R-:W-:Y:S02]  /*39330*/  F2FP.BF16.F32.PACK_AB R61, R16, R61 ;  /* 0x0000003d103d723e */ /* 0x000fe400000010ff */
[----:B------:R-:W4:Y:S04]  /*39340*/  LDL.LU R16, [R1+0x1448] ;  /* 0x0014480001107983 */ /* 0x000f280000300800 */
[----:B------:R-:W-:Y:S04]  /*39350*/  STL [R1+0xf0], R61 ;  /* 0x0000f03d01007387 */ /* 0x000fe80000100800 */
[----:B------:R0:W-:Y:S04]  /*39360*/  STL [R1+0xec], R0 ;  /* 0x0000ec0001007387 */ /* 0x0001e80000100800 */
[----:B------:R1:W-:Y:S01]  /*39370*/  STL [R1+0xe8], R3 ;  /* 0x0000e80301007387 */ /* 0x0003e20000100800 */
[----:B0-----:R-:W-:-:S03]  /*39380*/  F2FP.BF16.F32.PACK_AB R0, R10, R11 ;  /* 0x0000000b0a00723e */ /* 0x001fc600000010ff */
[----:B------:R-:W4:Y:S04]  /*39390*/  LDL.LU R10, [R1+0x4a8] ;  /* 0x0004a800010a7983 */ /* 0x000f280000300800 */
[----:B------:R0:W-:Y:S04]  /*393a0*/  STL [R1+0xe4], R2 ;  /* 0x0000e40201007387 */ /* 0x0001e80000100800 */
[----:B------:R-:W4:Y:S01]  /*393b0*/  LDL.LU R11, [R1+0x4a0] ;  /* 0x0004a000010b7983 */ /* 0x000f220000300800 */
[----:B-1----:R-:W-:-:S03]  /*393c0*/  F2FP.BF16.F32.PACK_AB R3, R4, R6 ;  /* 0x000000060403723e */ /* 0x002fc600000010ff */
[----:B------:R1:W-:Y:S01]  /*393d0*/  STL [R1+0xe0], R0 ;  /* 0x0000e00001007387 */ /* 0x0003e20000100800 */
[----:B0-----:R-:W-:-:S03]  /*393e0*/  F2FP.BF16.F32.PACK_AB R2, R12, R13 ;  /* 0x0000000d0c02723e */ /* 0x001fc600000010ff */
[----:B------:R0:W-:Y:S04]  /*393f0*/  STL [R1+0xdc], R3 ;  /* 0x0000dc0301007387 */ /* 0x0001e80000100800 */
[----:B------:R0:W-:Y:S01]  /*39400*/  STL [R1+0xd8], R2 ;  /* 0x0000d80201007387 */ /* 0x0001e20000100800 */
[----:B-1----:R-:W-:Y:S02]  /*39410*/  F2FP.BF16.F32.PACK_AB R0, R14, R15 ;  /* 0x0000000f0e00723e */ /* 0x002fe400000010ff */
[----:B0-----:R-:W-:-:S03]  /*39420*/  F2FP.BF16.F32.PACK_AB R3, R46, R47 ;  /* 0x0000002f2e03723e */ /* 0x001fc600000010ff */
[----:B------:R0:W-:Y:S01]  /*39430*/  STL [R1+0xd4], R0 ;  /* 0x0000d40001007387 */ /* 0x0001e20000100800 */
[----:B------:R-:W-:-:S03]  /*39440*/  F2FP.BF16.F32.PACK_AB R2, R48, R49 ;  /* 0x000000313002723e */ /* 0x000fc600000010ff */
[----:B------:R1:W-:Y:S04]  /*39450*/  STL [R1+0xd0], R3 ;  /* 0x0000d00301007387 */ /* 0x0003e80000100800 */
[----:B------:R1:W-:Y:S01]  /*39460*/  STL [R1+0xcc], R2 ;  /* 0x0000cc0201007387 */ /* 0x0003e20000100800 */
[----:B0-----:R-:W-:Y:S02]  /*39470*/  F2FP.BF16.F32.PACK_AB R0, R50, R51 ;  /* 0x000000333200723e */ /* 0x001fe400000010ff */
[----:B-1----:R-:W-:-:S03]  /*39480*/  F2FP.BF16.F32.PACK_AB R3, R42, R43 ;  /* 0x0000002b2a03723e */ /* 0x002fc600000010ff */
        /* <DEDUP_REMOVED lines=8> */
[----:B------:R-:W-:Y:S04]  /*39510*/  STL [R1+0xb8], R3 ;  /* 0x0000b80301007387 */ /* 0x000fe80000100800 */
[----:B------:R-:W4:Y:S01]  /*39520*/  LDL.LU R15, [R1+0x40c] ;  /* 0x00040c00010f7983 */ /* 0x000f220000300800 */
[----:B0-----:R-:W-:-:S03]  /*39530*/  F2FP.BF16.F32.PACK_AB R0, R55, R58 ;  /* 0x0000003a3700723e */ /* 0x001fc600000010ff */
[----:B------:R-:W-:Y:S01]  /*39540*/  STL [R1+0xb4], R2 ;  /* 0x0000b40201007387 */ /* 0x000fe20000100800 */
[----:B--2---:R-:W-:-:S03]  /*39550*/  F2FP.BF16.F32.PACK_AB R59, R23, R59 ;  /* 0x0000003b173b723e */ /* 0x004fc600000010ff */
[----:B------:R-:W2:Y:S04]  /*39560*/  LDL.LU R55, [R1+0x4bc] ;  /* 0x0004bc0001377983 */ /* 0x000ea80000300800 */
[----:B------:R0:W-:Y:S04]  /*39570*/  STL [R1+0xb0], R0 ;  /* 0x0000b00001007387 */ /* 0x0001e80000100800 */
[----:B------:R-:W2:Y:S04]  /*39580*/  LDL.LU R48, [R1+0x404] ;  /* 0x0004040001307983 */ /* 0x000ea80000300800 */
[----:B------:R-:W2:Y:S04]  /*39590*/  LDL.LU R54, [R1+0x4b4] ;  /* 0x0004b40001367983 */ /* 0x000ea80000300800 */
[----:B------:R-:W2:Y:S04]  /*395a0*/  LDL.LU R49, [R1+0x4cc] ;  /* 0x0004cc0001317983 */ /* 0x000ea80000300800 */
[----:B------:R-:W-:Y:S04]  /*395b0*/  STL [R1+0x1364], R59 ;  /* 0x0013643b01007387 */ /* 0x000fe80000100800 */
[----:B------:R-:W2:Y:S04]  /*395c0*/  LDL.LU R50, [R1+0x4c4] ;  /* 0x0004c40001327983 */ /* 0x000ea80000300800 */
[----:B------:R-:W2:Y:S04]  /*395d0*/  LDL.LU R51, [R1+0x408] ;  /* 0x0004080001337983 */ /* 0x000ea80000300800 */
[----:B------:R-:W2:Y:S04]  /*395e0*/  LDL.LU R38, [R1+0x4b8] ;  /* 0x0004b80001267983 */ /* 0x000ea80000300800 */
[----:B------:R-:W2:Y:S04]  /*395f0*/  LDL.LU R39, [R1+0x400] ;  /* 0x0004000001277983 */ /* 0x000ea80000300800 */
[----:B------:R-:W2:Y:S01]  /*39600*/  LDL.LU R34, [R1+0x4b0] ;  /* 0x0004b00001227983 */ /* 0x000ea20000300800 */
[----:B---3--:R-:W-:-:S03]  /*39610*/  F2FP.BF16.F32.PACK_AB R58, R19, R9 ;  /* 0x00000009133a723e */ /* 0x008fc600000010ff */
[----:B------:R-:W3:Y:S04]  /*39620*/  LDL.LU R35, [R1+0x4c8] ;  /* 0x0004c80001237983 */ /* 0x000ee80000300800 */
[----:B------:R-:W3:Y:S04]  /*39630*/  LDL.LU R23, [R1+0x2b8] ;  /* 0x0002b80001177983 */ /* 0x000ee80000300800 */
[----:B------:R-:W3:Y:S04]  /*39640*/  LDL.LU R19, [R1+0x4c0] ;  /* 0x0004c00001137983 */ /* 0x000ee80000300800 */
[----:B------:R-:W3:Y:S04]  /*39650*/  LDL.LU R9, [R1+0x2b0] ;  /* 0x0002b00001097983 */ /* 0x000ee80000300800 */
[----:B------:R-:W-:Y:S01]  /*39660*/  STL [R1+0x1368], R58 ;  /* 0x0013683a01007387 */ /* 0x000fe20000100800 */
[----:B----4-:R-:W-:-:S05]  /*39670*/  F2FP.BF16.F32.PACK_AB R57, R10, R57 ;  /* 0x000000390a39723e */ /* 0x010fca00000010ff */
[----:B------:R-:W-:Y:S04]  /*39680*/  STL [R1+0x136c], R57 ;  /* 0x00136c3901007387 */ /* 0x000fe80000100800 */
        /* <DEDUP_REMOVED lines=10> */
[----:B------:R-:W-:-:S03]  /*39730*/  F2FP.BF16.F32.PACK_AB R56, R11, R56 ;  /* 0x000000380b38723e */ /* 0x000fc600000010ff */
[----:B------:R-:W4:Y:S04]  /*39740*/  LDL.LU R11, [R1+0x4f0] ;  /* 0x0004f000010b7983 */ /* 0x000f280000300800 */
[----:B------:R-:W-:Y:S01]  /*39750*/  STL [R1+0x1370], R56 ;  /* 0x0013703801007387 */ /* 0x000fe20000100800 */
[----:B--2---:R-:W-:-:S05]  /*39760*/  F2FP.BF16.F32.PACK_AB R55, R15, R55 ;  /* 0x000000370f37723e */ /* 0x004fca00000010ff */
[----:B------:R-:W-:Y:S01]  /*39770*/  STL [R1+0x1374], R55 ;  /* 0x0013743701007387 */ /* 0x000fe20000100800 */
[----:B------:R-:W-:Y:S02]  /*39780*/  F2FP.BF16.F32.PACK_AB R54, R48, R54 ;  /* 0x000000363036723e */ /* 0x000fe400000010ff */
[----:B------:R-:W-:-:S03]  /*39790*/  F2FP.BF16.F32.PACK_AB R53, R49, R53 ;  /* 0x000000353135723e */ /* 0x000fc600000010ff */
[----:B------:R-:W-:Y:S01]  /*397a0*/  STL [R1+0x1378], R54 ;  /* 0x0013783601007387 */ /* 0x000fe20000100800 */
[----:B------:R-:W-:-:S03]  /*397b0*/  F2FP.BF16.F32.PACK_AB R52, R50, R52 ;  /* 0x000000343234723e */ /* 0x000fc600000010ff */
[----:B------:R-:W-:Y:S01]  /*397c0*/  STL [R1+0x137c], R53 ;  /* 0x00137c3501007387 */ /* 0x000fe20000100800 */
[----:B------:R-:W-:-:S03]  /*397d0*/  F2FP.BF16.F32.PACK_AB R51, R51, R38 ;  /* 0x000000263333723e */ /* 0x000fc600000010ff */
[----:B------:R-:W-:Y:S01]  /*397e0*/  STL [R1+0x1380], R52 ;  /* 0x0013803401007387 */ /* 0x000fe20000100800 */
[----:B------:R-:W-:-:S03]  /*397f0*/  F2FP.BF16.F32.PACK_AB R50, R39, R34 ;  /* 0x000000222732723e */ /* 0x000fc600000010ff */
[----:B------:R-:W-:Y:S01]  /*39800*/  STL [R1+0x1384], R51 ;  /* 0x0013843301007387 */ /* 0x000fe20000100800 */
[----:B---3--:R-:W-:-:S03]  /*39810*/  F2FP.BF16.F32.PACK_AB R49, R35, R23 ;  /* 0x000000172331723e */ /* 0x008fc600000010ff */
[----:B------:R-:W-:Y:S04]  /*39820*/  STL [R1+0x1388], R50 ;  /* 0x0013883201007387 */ /* 0x000fe80000100800 */
[----:B------:R-:W-:Y:S04]  /*39830*/  STL [R1+0x138c], R49 ;  /* 0x00138c3101007387 */ /* 0x000fe80000100800 */
[----:B------:R-:W2:Y:S04]  /*39840*/  LDL.LU R15, [R1+0x3ec] ;  /* 0x0003ec00010f7983 */ /* 0x000ea80000300800 */
[----:B------:R-:W2:Y:S01]  /*39850*/  LDL.LU R39, [R1+0x50c] ;  /* 0x00050c0001277983 */ /* 0x000ea20000300800 */
[----:B------:R-:W-:-:S03]  /*39860*/  F2FP.BF16.F32.PACK_AB R48, R19, R9 ;  /* 0x000000091330723e */ /* 0x000fc600000010ff */
[----:B------:R-:W3:Y:S04]  /*39870*/  LDL.LU R38, [R1+0x3e4] ;  /* 0x0003e40001267983 */ /* 0x000ee80000300800 */
[----:B------:R-:W3:Y:S04]  /*39880*/  LDL.LU R34, [R1+0x504] ;  /* 0x0005040001227983 */ /* 0x000ee80000300800 */
[----:B------:R-:W3:Y:S04]  /*39890*/  LDL.LU R35, [R1+0x52c] ;  /* 0x00052c0001237983 */ /* 0x000ee80000300800 */
[----:B------:R-:W3:Y:S04]  /*398a0*/  LDL.LU R23, [R1+0x524] ;  /* 0x0005240001177983 */ /* 0x000ee80000300800 */
[----:B------:R-:W3:Y:S04]  /*398b0*/  LDL.LU R19, [R1+0x508] ;  /* 0x0005080001137983 */ /* 0x000ee80000300800 */
[----:B------:R-:W3:Y:S04]  /*398c0*/  LDL.LU R9, [R1+0x500] ;  /* 0x0005000001097983 */ /* 0x000ee80000300800 */
[----:B------:R-:W-:Y:S01]  /*398d0*/  STL [R1+0x1390], R48 ;  /* 0x0013903001007387 */ /* 0x000fe20000100800 */
[----:B----4-:R-:W-:-:S02]  /*398e0*/  F2FP.BF16.F32.PACK_AB R47, R13, R47 ;  /* 0x0000002f0d2f723e */ /* 0x010fc400000010ff */
        /* <DEDUP_REMOVED lines=11> */
[----:B------:R-:W-:Y:S04]  /*399a0*/  STL [R1+0x13a8], R42 ;  /* 0x0013a82a01007387 */ /* 0x000fe80000100800 */
[----:B------:R-:W-:Y:S04]  /*399b0*/  STL [R1+0x13ac], R41 ;  /* 0x0013ac2901007387 */ /* 0x000fe80000100800 */
[----:B------:R-:W4:Y:S01]  /*399c0*/  LDL.LU R10, [R1+0x528] ;  /* 0x00052800010a7983 */ /* 0x000f220000300800 */
[----:B------:R-:W-:-:S03]  /*399d0*/  F2FP.BF16.F32.PACK_AB R40, R11, R40 ;  /* 0x000000280b28723e */ /* 0x000fc600000010ff */
[----:B------:R-:W4:Y:S04]  /*399e0*/  LDL.LU R11, [R1+0x520] ;  /* 0x00052000010b7983 */ /* 0x000f280000300800 */
[----:B------:R-:W4:Y:S04]  /*399f0*/  LDL.LU R60, [R1+0x3dc] ;  /* 0x0003dc00013c7983 */ /* 0x000f280000300800 */
        /* <DEDUP_REMOVED lines=10> */
[----:B------:R-:W-:Y:S01]  /*39aa0*/  STL [R1+0x13b0], R40 ;  /* 0x0013b02801007387 */ /* 0x000fe20000100800 */
[----:B--2---:R-:W-:-:S02]  /*39ab0*/  F2FP.BF16.F32.PACK_AB R39, R15, R39 ;  /* 0x000000270f27723e */ /* 0x004fc400000010ff */
[----:B---3--:R-:W-:-:S03]  /*39ac0*/  F2FP.BF16.F32.PACK_AB R38, R38, R34 ;  /* 0x000000222626723e */ /* 0x008fc600000010ff */
        /* <DEDUP_REMOVED lines=8> */
[----:B------:R-:W2:Y:S04]  /*39b50*/  LDL.LU R6, [R1+0x540] ;  /* 0x0005400001067983 */ /* 0x000ea80000300800 */
[----:B------:R-:W3:Y:S01]  /*39b60*/  LDL.LU R12, [R1+0x49c] ;  /* 0x00049c00010c7983 */ /* 0x000ee20000300800 */
[----:B------:R-:W-:-:S03]  /*39b70*/  F2FP.BF16.F32.PACK_AB R34, R18, R9 ;  /* 0x000000091222723e */ /* 0x000fc600000010ff */
        /* <DEDUP_REMOVED lines=8> */
[----:B------:R-:W-:Y:S01]  /*39c00*/  STL [R1+0x13c8], R34 ;  /* 0x0013c82201007387 */ /* 0x000fe20000100800 */
[----:B----4-:R-:W-:-:S05]  /*39c10*/  F2FP.BF16.F32.PACK_AB R33, R10, R33 ;  /* 0x000000210a21723e */ /* 0x010fca00000010ff */
[----:B------:R-:W-:Y:S04]  /*39c20*/  STL [R1+0x13cc], R33 ;  /* 0x0013cc2101007387 */ /* 0x000fe80000100800 */
[----:B------:R-:W4:Y:S01]  /*39c30*/  LDL.LU R10, [R1+0x578] ;  /* 0x00057800010a7983 */ /* 0x000f220000300800 */
[----:B------:R-:W-:-:S03]  /*39c40*/  F2FP.BF16.F32.PACK_AB R32, R11, R32 ;  /* 0x000000200b20723e */ /* 0x000fc600000010ff */
[----:B------:R-:W4:Y:S01]  /*39c50*/  LDL.LU R11, [R1+0x570] ;  /* 0x00057000010b7983 */ /* 0x000f220000300800 */
[----:B------:R-:W-:-:S03]  /*39c60*/  F2FP.BF16.F32.PACK_AB R31, R60, R31 ;  /* 0x0000001f3c1f723e */ /* 0x000fc600000010ff */
[----:B------:R-:W-:Y:S01]  /*39c70*/  STL [R1+0x13d0], R32 ;  /* 0x0013d02001007387 */ /* 0x000fe20000100800 */
[----:B------:R-:W-:-:S03]  /*39c80*/  F2FP.BF16.F32.PACK_AB R30, R0, R30 ;  /* 0x0000001e001e723e */ /* 0x000fc600000010ff */
[----:B------:R-:W-:Y:S01]  /*39c90*/  STL [R1+0x13d4], R31 ;  /* 0x0013d41f01007387 */ /* 0x000fe20000100800 */
[----:B------:R-:W-:-:S03]  /*39ca0*/  F2FP.BF16.F32.PACK_AB R29, R2, R29 ;  /* 0x0000001d021d723e */ /* 0x000fc600000010ff */
[----:B------:R-:W-:Y:S01]  /*39cb0*/  STL [R1+0x13d8], R30 ;  /* 0x0013d81e01007387 */ /* 0x000fe20000100800 */
[----:B------:R-:W-:-:S03]  /*39cc0*/  F2FP.BF16.F32.PACK_AB R28, R3, R28 ;  /* 0x0000001c031c723e */ /* 0x000fc600000010ff */
[----:B------:R0:W-:Y:S01]  /*39cd0*/  STL [R1+0x13dc], R29 ;  /* 0x0013dc1d01007387 */ /* 0x0001e20000100800 */
[----:B------:R-:W-:-:S03]  /*39ce0*/  F2FP.BF16.F32.PACK_AB R27, R5, R27 ;  /* 0x0000001b051b723e */ /* 0x000fc600000010ff */
[----:B------:R-:W-:Y:S01]  /*39cf0*/  STL [R1+0x13e0], R28 ;  /* 0x0013e01c01007387 */ /* 0x000fe20000100800 */
[----:B------:R-:W-:-:S03]  /*39d00*/  F2FP.BF16.F32.PACK_AB R26, R7, R26 ;  /* 0x0000001a071a723e */ /* 0x000fc600000010ff */
[----:B------:R-:W-:Y:S01]  /*39d10*/  STL [R1+0x13e4], R27 ;  /* 0x0013e41b01007387 */ /* 0x000fe20000100800 */
[----:B------:R-:W-:-:S03]  /*39d20*/  F2FP.BF16.F32.PACK_AB R25, R4, R25 ;  /* 0x000000190419723e */ /* 0x000fc600000010ff */
[----:B------:R-:W-:Y:S04]  /*39d30*/  STL [R1+0x13e8], R26 ;  /* 0x0013e81a01007387 */ /* 0x000fe80000100800 */
[----:B------:R-:W-:Y:S01]  /*39d40*/  STL [R1+0x13ec], R25 ;  /* 0x0013ec1901007387 */ /* 0x000fe20000100800 */
[----:B--2---:R-:W-:Y:S02]  /*39d50*/  F2FP.BF16.F32.PACK_AB R24, R6, R24 ;  /* 0x000000180618723e */ /* 0x004fe400000010ff */
[----:B---3--:R-:W-:-:S03]  /*39d60*/  F2FP.BF16.F32.PACK_AB R23, R12, R23 ;  /* 0x000000170c17723e */ /* 0x008fc600000010ff */
        /* <DEDUP_REMOVED lines=11> */
[----:B------:R-:W-:Y:S01]  /*39e20*/  STL [R1+0x1408], R18 ;  /* 0x0014081201007387 */ /* 0x000fe20000100800 */
[----:B----4-:R-:W-:-:S05]  /*39e30*/  F2FP.BF16.F32.PACK_AB R17, R10, R17 ;  /* 0x000000110a11723e */ /* 0x010fca00000010ff */
[----:B------:R-:W-:Y:S04]  /*39e40*/  STL [R1+0x140c], R17 ;  /* 0x00140c1101007387 */ /* 0x000fe80000100800 */
[----:B0-----:R-:W2:Y:S04]  /*39e50*/  LDL.LU R29, [R1+0x4dc] ;  /* 0x0004dc00011d7983 */ /* 0x001ea80000300800 */
[----:B------:R-:W2:Y:S04]  /*39e60*/  LDL.LU R15, [R1+0x5cc] ;  /* 0x0005cc00010f7983 */ /* 0x000ea80000300800 */
[----:B------:R-:W3:Y:S04]  /*39e70*/  LDL.LU R30, [R1+0x4d4] ;  /* 0x0004d400011e7983 */ /* 0x000ee80000300800 */
[----:B------:R-:W3:Y:S04]  /*39e80*/  LDL.LU R14, [R1+0x5c4] ;  /* 0x0005c400010e7983 */ /* 0x000ee80000300800 */
[----:B------:R-:W4:Y:S01]  /*39e90*/  LDL.LU R31, [R1+0x5bc] ;  /* 0x0005bc00011f7983 */ /* 0x000f220000300800 */
[----:B------:R-:W-:-:S03]  /*39ea0*/  F2FP.BF16.F32.PACK_AB R16, R11, R16 ;  /* 0x000000100b10723e */ /* 0x000fc600000010ff */
        /* <DEDUP_REMOVED lines=47> */
[----:B----4-:R-:W-:-:S03]  /*3a1a0*/  F2FP.BF16.F32.PACK_AB R13, R31, R13 ;  /* 0x0000000d1f0d723e */ /* 0x010fc600000010ff */
        /* <DEDUP_REMOVED lines=19> */
[----:B------:R0:W-:Y:S02]  /*3a2e0*/  STL [R1+0x1440], R4 ;  /* 0x0014400401007387 */ /* 0x0001e40000100800 */
[----:B0-----:R-:W-:Y:S02]  /*3a2f0*/  F2FP.BF16.F32.PACK_AB R4, R41, R42 ;  /* 0x0000002a2904723e */ /* 0x001fe400000010ff */
[----:B------:R-:W-:-:S03]  /*3a300*/  F2FP.BF16.F32.PACK_AB R5, R43, R44 ;  /* 0x0000002c2b05723e */ /* 0x000fc600000010ff */
[----:B------:R0:W-:Y:S01]  /*3a310*/  STL [R1+0xc], R4 ;  /* 0x00000c0401007387 */ /* 0x0001e20000100800 */
[----:B------:R-:W-:-:S03]  /*3a320*/  F2FP.BF16.F32.PACK_AB R6, R45, R46 ;  /* 0x0000002e2d06723e */ /* 0x000fc600000010ff */
[----:B------:R1:W-:Y:S01]  /*3a330*/  STL [R1+0x8], R5 ;  /* 0x0000080501007387 */ /* 0x0003e20000100800 */
[----:B0-----:R-:W-:-:S03]  /*3a340*/  F2FP.BF16.F32.PACK_AB R4, R47, R48 ;  /* 0x000000302f04723e */ /* 0x001fc600000010ff */
[----:B------:R0:W-:Y:S04]  /*3a350*/  STL [R1+0x4], R6 ;  /* 0x0000040601007387 */ /* 0x0001e80000100800 */
[----:B------:R2:W-:Y:S01]  /*3a360*/  STL [R1], R4 ;  /* 0x0000000401007387 */ /* 0x0005e20000100800 */
[----:B-1----:R-:W-:-:S05]  /*3a370*/  F2FP.BF16.F32.PACK_AB R5, R49, R50 ;  /* 0x000000323105723e */ /* 0x002fca00000010ff */
[----:B------:R1:W-:Y:S01]  /*3a380*/  STL [R1+0x1c], R5 ;  /* 0x00001c0501007387 */ /* 0x0003e20000100800 */
[----:B0-----:R-:W-:Y:S02]  /*3a390*/  F2FP.BF16.F32.PACK_AB R6, R51, R52 ;  /* 0x000000343306723e */ /* 0x001fe400000010ff */
[----:B--2---:R-:W-:-:S03]  /*3a3a0*/  F2FP.BF16.F32.PACK_AB R4, R53, R54 ;  /* 0x000000363504723e */ /* 0x004fc600000010ff */
[----:B------:R0:W-:Y:S04]  /*3a3b0*/  STL [R1+0x18], R6 ;  /* 0x0000180601007387 */ /* 0x0001e80000100800 */
[----:B------:R2:W-:Y:S01]  /*3a3c0*/  STL [R1+0x14], R4 ;  /* 0x0000140401007387 */ /* 0x0005e20000100800 */
[----:B-1----:R-:W-:-:S05]  /*3a3d0*/  F2FP.BF16.F32.PACK_AB R5, R55, R56 ;  /* 0x000000383705723e */ /* 0x002fca00000010ff */
[----:B------:R1:W-:Y:S01]  /*3a3e0*/  STL [R1+0x10], R5 ;  /* 0x0000100501007387 */ /* 0x0003e20000100800 */
[----:B0-----:R-:W-:Y:S02]  /*3a3f0*/  F2FP.BF16.F32.PACK_AB R6, R57, R58 ;  /* 0x0000003a3906723e */ /* 0x001fe400000010ff */
[----:B--2---:R-:W-:-:S03]  /*3a400*/  F2FP.BF16.F32.PACK_AB R4, R59, R61 ;  /* 0x0000003d3b04723e */ /* 0x004fc600000010ff */
[----:B------:R-:W-:Y:S04]  /*3a410*/  STL [R1+0x2c], R6 ;  /* 0x00002c0601007387 */ /* 0x000fe80000100800 */
[----:B------:R0:W-:Y:S01]  /*3a420*/  STL [R1+0x28], R4 ;  /* 0x0000280401007387 */ /* 0x0001e20000100800 */
[----:B-1----:R-:W-:-:S03]  /*3a430*/  F2FP.BF16.F32.PACK_AB R5, R60, R0 ;  /* 0x000000003c05723e */ /* 0x002fc600000010ff */
[----:B0-----:R-:W2:Y:S04]  /*3a440*/  LDL.LU R4, [R1+0x66c] ;  /* 0x00066c0001047983 */ /* 0x001ea80000300800 */
[----:B------:R0:W-:Y:S04]  /*3a450*/  STL [R1+0x24], R5 ;  /* 0x0000240501007387 */ /* 0x0001e80000100800 */
[----:B0-----:R-:W3:Y:S01]  /*3a460*/  LDL.LU R5, [R1+0x5d4] ;  /* 0x0005d40001057983 */ /* 0x001ee20000300800 */
[----:B------:R-:W-:-:S05]  /*3a470*/  F2FP.BF16.F32.PACK_AB R0, R2, R3 ;  /* 0x000000030200723e */ /* 0x000fca00000010ff */
[----:B------:R-:W-:Y:S04]  /*3a480*/  STL [R1+0x20], R0 ;  /* 0x0000200001007387 */ /* 0x000fe80000100800 */
[----:B---3--:R0:W-:Y:S04]  /*3a490*/  STL [R1+0x1444], R5 ;  /* 0x0014440501007387 */ /* 0x0081e80000100800 */
[----:B0-----:R-:W2:Y:S04]  /*3a4a0*/  LDL.LU R5, [R1+0x5dc] ;  /* 0x0005dc0001057983 */ /* 0x001ea80000300800 */
[----:B------:R-:W3:Y:S04]  /*3a4b0*/  LDL.LU R6, [R1+0x664] ;  /* 0x0006640001067983 */ /* 0x000ee80000300800 */
[----:B------:R-:W4:Y:S04]  /*3a4c0*/  LDL.LU R7, [R1+0x67c] ;  /* 0x00067c0001077983 */ /* 0x000f280000300800 */
[----:B------:R-:W4:Y:S04]  /*3a4d0*/  LDL.LU R8, [R1+0x68c] ;  /* 0x00068c0001087983 */ /* 0x000f280000300800 */
        /* <DEDUP_REMOVED lines=56> */
[----:B--2---:R-:W-:-:S03]  /*3a860*/  F2FP.BF16.F32.PACK_AB R4, R5, R4 ;  /* 0x000000040504723e */ /* 0x004fc600000010ff */
[----:B------:R-:W2:Y:S04]  /*3a870*/  LDL.LU R5, [R1+0x1444] ;  /* 0x0014440001057983 */ /* 0x000ea80000300800 */
[----:B------:R0:W-:Y:S01]  /*3a880*/  STL [R1+0x3c], R4 ;  /* 0x00003c0401007387 */ /* 0x0001e20000100800 */
[----:B----4-:R-:W-:-:S03]  /*3a890*/  F2FP.BF16.F32.PACK_AB R8, R7, R8 ;  /* 0x000000080708723e */ /* 0x010fc600000010ff */
[----:B0-----:R1:W5:Y:S01]  /*3a8a0*/  LDL.LU R4, [R1+0x1440] ;  /* 0x0014400001047983 */ /* 0x0013620000300800 */
[----:B---3--:R-:W-:Y:S02]  /*3a8b0*/  F2FP.BF16.F32.PACK_AB R10, R9, R10 ;  /* 0x0000000a090a723e */ /* 0x008fe400000010ff */
[----:B------:R-:W-:Y:S02]  /*3a8c0*/  F2FP.BF16.F32.PACK_AB R12, R11, R12 ;  /* 0x0000000c0b0c723e */ /* 0x000fe400000010ff */
[----:B------:R-:W-:Y:S02]  /*3a8d0*/  F2FP.BF16.F32.PACK_AB R14, R13, R14 ;  /* 0x0000000e0d0e723e */ /* 0x000fe400000010ff */
[----:B------:R-:W-:Y:S02]  /*3a8e0*/  F2FP.BF16.F32.PACK_AB R16, R15, R16 ;  /* 0x000000100f10723e */ /* 0x000fe400000010ff */
[----:B------:R-:W-:Y:S02]  /*3a8f0*/  F2FP.BF16.F32.PACK_AB R18, R17, R18 ;  /* 0x000000121112723e */ /* 0x000fe400000010ff */
[----:B------:R-:W-:-:S02]  /*3a900*/  F2FP.BF16.F32.PACK_AB R20, R19, R20 ;  /* 0x000000141314723e */ /* 0x000fc400000010ff */
[----:B------:R-:W-:Y:S02]  /*3a910*/  F2FP.BF16.F32.PACK_AB R22, R21, R22 ;  /* 0x000000161516723e */ /* 0x000fe400000010ff */
        /* <DEDUP_REMOVED lines=19> */
[----:B--2---:R-:W-:Y:S02]  /*3aa50*/  F2FP.BF16.F32.PACK_AB R6, R5, R6 ;  /* 0x000000060506723e */ /* 0x004fe400000010ff */
[----:B------:R1:W5:Y:S04]  /*3aa60*/  LDL.LU R5, [R1+0x143c] ;  /* 0x00143c0001057983 */ /* 0x0003680000300800 */
[----:B------:R0:W-:Y:S04]  /*3aa70*/  STL [R1+0x38], R6 ;  /* 0x0000380601007387 */ /* 0x0001e80000100800 */
[----:B0-----:R1:W5:Y:S04]  /*3aa80*/  LDL.LU R6, [R1+0x1438] ;  /* 0x0014380001067983 */ /* 0x0013680000300800 */
        /* <DEDUP_REMOVED lines=70> */
[----:B------:R0:W-:Y:S01]  /*3aef0*/  STL [R1+0x88], R54 ;  /* 0x0000883601007387 */ /* 0x0001e20000100800 */
[----:B------:R-:W-:-:S03]  /*3af00*/  F2FP.BF16.F32.PACK_AB R0, R61, R0 ;  /* 0x000000003d00723e */ /* 0x000fc600000010ff */
        /* <DEDUP_REMOVED lines=9> */
[----:B0-----:R-:W2:Y:S04]  /*3afa0*/  LDL.LU R60, [R1+0x1360] ;  /* 0x00136000013c7983 */ /* 0x001ea80000300800 */
[----:B------:R-:W2:Y:S01]  /*3afb0*/  LDL.LU R61, [R1+0x135c] ;  /* 0x00135c00013d7983 */ /* 0x000ea20000300800 */
[----:B------:R-:W-:-:S03]  /*3afc0*/  F2FP.BF16.F32.PACK_AB R2, R2, R3 ;  /* 0x000000030202723e */ /* 0x000fc600000010ff */
[----:B------:R2:W-:Y:S02]  /*3afd0*/  STL [R1+0x98], R0 ;  /* 0x0000980001007387 */ /* 0x0005e40000100800 */
[----:B--2---:R-:W-:-:S05]  /*3afe0*/  F2FP.BF16.F32.PACK_AB R0, R61, R60 ;  /* 0x0000003c3d00723e */ /* 0x004fca00000010ff */
[----:B------:R1:W-:Y:S04]  /*3aff0*/  STL [R1+0x90], R0 ;  /* 0x0000900001007387 */ /* 0x0003e80000100800 */
[----:B------:R1:W-:Y:S02]  /*3b000*/  STL [R1+0x94], R2 ;  /* 0x0000940201007387 */ /* 0x0003e40000100800 */
.L_x_0:
[----:B------:R-:W2:Y:S01]  /*3b010*/  LDL.LU R60, [R1+0x90] ;  /* 0x00009000013c7983 */ /* 0x000ea20000300800 */
[----:B------:R-:W3:Y:S01]  /*3b020*/  S2UR UR5, SR_CgaCtaId ;  /* 0x00000000000579c3 */ /* 0x000ee20000008800 */
[----:B------:R-:W4:Y:S02]  /*3b030*/  LDCU.64 UR6, c[0x0][0x398] ;  /* 0x00007300ff0677ac */ /* 0x000f240008000a00 */
[----:B-----5:R-:W4:Y:S01]  /*3b040*/  LDL.LU R3, [R1+0x94] ;  /* 0x0000940001037983 */ /* 0x020f220000300800 */
[----:B------:R-:W-:Y:S01]  /*3b050*/  UMOV UR4, 0x400 ;  /* 0x0000040000047882 */ /* 0x000fe20000000000 */
[----:B------:R-:W0:Y:S02]  /*3b060*/  LDCU.128 UR8, c[0x0][0x390] ;  /* 0x00007200ff0877ac */ /* 0x000e240008000c00 */
[----:B-1----:R-:W4:Y:S01]  /*3b070*/  LDL.LU R2, [R1+0x98] ;  /* 0x0000980001027983 */ /* 0x002f220000300800 */
[----:B------:R-:W1:Y:S03]  /*3b080*/  LDCU UR14, c[0x0][0x39c] ;  /* 0x00007380ff0e77ac */ /* 0x000e660008000800 */
[----:B------:R-:W4:Y:S01]  /*3b090*/  LDL.LU R0, [R1+0x9c] ;  /* 0x00009c0001007983 */ /* 0x000f220000300800 */
[----:B------:R-:W0:Y:S03]  /*3b0a0*/  LDCU.64 UR18, c[0x0][0x398] ;  /* 0x00007300ff1277ac */ /* 0x000e260008000a00 */
[----:B------:R-:W-:Y:S01]  /*3b0b0*/  STL.64 [R1+0x13d8], R34 ;  /* 0x0013d82201007387 */ /* 0x000fe20000100a00 */
[----:B------:R-:W0:Y:S03]  /*3b0c0*/  LDCU UR30, c[0x0][0x3b8] ;  /* 0x00007700ff1e77ac */ /* 0x000e260008000800 */
[----:B------:R-:W-:Y:S01]  /*3b0d0*/  STL.64 [R1+0x13d0], R32 ;  /* 0x0013d02001007387 */ /* 0x000fe20000100a00 */
[----:B------:R-:W0:Y:S03]  /*3b0e0*/  LDCU.64 UR16, c[0x0][0x398] ;  /* 0x00007300ff1077ac */ /* 0x000e260008000a00 */
[----:B------:R-:W-:Y:S01]  /*3b0f0*/  STL.64 [R1+0x13c8], R38 ;  /* 0x0013c82601007387 */ /* 0x000fe20000100a00 */
[----:B------:R-:W0:Y:S03]  /*3b100*/  LDCU.64 UR28, c[0x0][0x398] ;  /* 0x00007300ff1c77ac */ /* 0x000e260008000a00 */
[----:B------:R-:W-:Y:S01]  /*3b110*/  STL.64 [R1+0x13c0], R36 ;  /* 0x0013c02401007387 */ /* 0x000fe20000100a00 */
[----:B------:R-:W0:Y:S03]  /*3b120*/  LDCU.64 UR26, c[0x0][0x398] ;  /* 0x00007300ff1a77ac */ /* 0x000e260008000a00 */
[----:B------:R-:W-:Y:S01]  /*3b130*/  STL.64 [R1+0x13b8], R42 ;  /* 0x0013b82a01007387 */ /* 0x000fe20000100a00 */
[----:B------:R-:W0:Y:S03]  /*3b140*/  LDCU UR49, c[0x0][0x39c] ;  /* 0x00007380ff3177ac */ /* 0x000e260008000800 */
[----:B------:R1:W-:Y:S01]  /*3b150*/  STL.64 [R1+0x13b0], R40 ;  /* 0x0013b02801007387 */ /* 0x0003e20000100a00 */
[----:B------:R-:W0:Y:S01]  /*3b160*/  LDCU UR20, c[0x0][0x39c] ;  /* 0x00007380ff1477ac */ /* 0x000e220008000800 */
[----:B------:R-:W0:Y:S01]  /*3b170*/  LDCU.64 UR22, c[0x0][0x398] ;  /* 0x00007300ff1677ac */ /* 0x000e220008000a00 */
[----:B------:R-:W0:Y:S01]  /*3b180*/  LDCU.64 UR24, c[0x0][0x398] ;  /* 0x00007300ff1877ac */ /* 0x000e220008000a00 */
[----:B-1----:R-:W4:Y:S01]  /*3b190*/  LDL.LU R40, [R1+0x60] ;  /* 0x0000600001287983 */ /* 0x002f220000300800 */
[----:B------:R-:W1:Y:S03]  /*3b1a0*/  LDCU UR50, c[0x0][0x39c] ;  /* 0x00007380ff3277ac */ /* 0x000e660008000800 */
[----:B------:R-:W4:Y:S01]  /*3b1b0*/  LDL.LU R41, [R1+0x64] ;  /* 0x0000640001297983 */ /* 0x000f220000300800 */
[----:B------:R-:W0:Y:S03]  /*3b1c0*/  LDCU UR51, c[0x0][0x39c] ;  /* 0x00007380ff3377ac */ /* 0x000e260008000800 */
        /* <DEDUP_REMOVED lines=20> */
[----:B------:R-:W4:Y:S01]  /*3b310*/  LDL R61, [R1+0x588] ;  /* 0x00058800013d7983 */ /* 0x000f220000100800 */
[----:B---3--:R-:W-:-:S03]  /*3b320*/  ULEA UR4, UR5, UR4, 0x18 ;  /* 0x0000000405047291 */ /* 0x008fc6000f8ec0ff */
[----:B------:R-:W-:Y:S01]  /*3b330*/  STL.64 [R1+0x13a8], R46 ;  /* 0x0013a82e01007387 */ /* 0x000fe20000100a00 */
[----:B------:R-:W3:Y:S03]  /*3b340*/  LDCU UR43, c[0x0][0x398] ;  /* 0x00007300ff2b77ac */ /* 0x000ee60008000800 */
[----:B------:R2:W-:Y:S01]  /*3b350*/  STL.64 [R1+0x13a0], R44 ;  /* 0x0013a02c01007387 */ /* 0x0005e20000100a00 */
[----:B------:R-:W0:Y:S03]  /*3b360*/  LDCU UR41, c[0x0][0x398] ;  /* 0x00007300ff2977ac */ /* 0x000e260008000800 */
[----:B------:R-:W-:Y:S01]  /*3b370*/  STL.64 [R1+0x1398], R50 ;  /* 0x0013983201007387 */ /* 0x000fe20000100a00 */
        /* <DEDUP_REMOVED lines=10> */
[----:B------:R-:W0:Y:S01]  /*3b420*/  LDCU UR36, c[0x0][0x39c] ;  /* 0x00007380ff2477ac */ /* 0x000e220008000800 */
[----:B------:R-:W0:Y:S01]  /*3b430*/  LDCU UR34, c[0x0][0x398] ;  /* 0x00007300ff2277ac */ /* 0x000e220008000800 */
[----:B------:R-:W0:Y:S01]  /*3b440*/  LDCU UR35, c[0x0][0x398] ;  /* 0x00007300ff2377ac */ /* 0x000e220008000800 */
[----:B------:R-:W0:Y:S01]  /*3b450*/  LDCU UR32, c[0x0][0x398] ;  /* 0x00007300ff2077ac */ /* 0x000e220008000800 */
[----:B------:R-:W0:Y:S01]  /*3b460*/  LDCU UR33, c[0x0][0x398] ;  /* 0x00007300ff2177ac */ /* 0x000e220008000800 */
[----:B------:R-:W0:Y:S01]  /*3b470*/  LDCU UR31, c[0x0][0x398] ;  /* 0x00007300ff1f77ac */ /* 0x000e220008000800 */
[----:B--2---:R-:W-:Y:S01]  /*3b480*/  MOV R44, R60 ;  /* 0x0000003c002c7202 */ /* 0x004fe20000000f00 */
[----:B----4-:R-:W-:-:S02]  /*3b490*/  IMAD.MOV.U32 R45, RZ, RZ, R3 ;  /* 0x000000ffff2d7224 */ /* 0x010fc400078e0003 */
[----:B------:R-:W2:Y:S01]  /*3b4a0*/  S2R R3, SR_TID.X ;  /* 0x0000000000037919 */ /* 0x000ea20000002100 */
[----:B------:R-:W-:Y:S02]  /*3b4b0*/  IMAD.MOV.U32 R46, RZ, RZ, R2 ;  /* 0x000000ffff2e7224 */ /* 0x000fe400078e0002 */
[----:B------:R-:W-:Y:S01]  /*3b4c0*/  IMAD.MOV.U32 R47, RZ, RZ, R0 ;  /* 0x000000ffff2f7224 */ /* 0x000fe200078e0000 */
[----:B--2---:R-:W-:Y:S01]  /*3b4d0*/  LOP3.LUT R60, R3, 0x1f, RZ, 0xc0, !PT ;  /* 0x0000001f033c7812 */ /* 0x004fe200078ec0ff */
[C---:B------:R-:W-:Y:S02]  /*3b4e0*/  VIADD R0, R61.reuse, 0x7f ;  /* 0x0000007f3d007836 */ /* 0x040fe40000000000 */
[C---:B------:R-:W-:Y:S02]  /*3b4f0*/  VIADD R2, R61.reuse, 0x1 ;  /* 0x000000013d027836 */ /* 0x040fe40000000000 */
[----:B------:R-:W-:Y:S01]  /*3b500*/  VIADD R3, R61, 0x2 ;  /* 0x000000023d037836 */ /* 0x000fe20000000000 */
[----:B------:R-:W-:Y:S01]  /*3b510*/  BAR.SYNC.DEFER_BLOCKING 0x0 ;  /* 0x0000000000007b1d */ /* 0x000fe20000010000 */
[----:B------:R-:W-:-:S02]  /*3b520*/  ISETP.GE.AND P1, PT, R0, UR7, PT ;  /* 0x0000000700007c0c */ /* 0x000fc4000bf26270 */
[----:B------:R-:W-:Y:S02]  /*3b530*/  LEA R0, R60, UR4, 0x4 ;  /* 0x000000043c007c11 */ /* 0x000fe4000f8e20ff */
[----:B0-----:R-:W-:Y:S01]  /*3b540*/  ISETP.GE.AND P0, PT, R2, UR11, PT ;  /* 0x0000000b02007c0c */ /* 0x001fe2000bf06270 */
[----:B------:R-:W0:Y:S01]  /*3b550*/  LDCU UR11, c[0x0][0x3b4] ;  /* 0x00007680ff0b77ac */ /* 0x000e220008000800 */
[----:B------:R-:W-:Y:S02]  /*3b560*/  IADD3 R2, PT, PT, R61, 0x3, RZ ;  /* 0x000000033d027810 */ /* 0x000fe40007ffe0ff */
[----:B------:R-:W-:Y:S01]  /*3b570*/  ISETP.GE.AND P5, PT, R3, UR19, PT ;  /* 0x0000001303007c0c */ /* 0x000fe2000bfa6270 */
[----:B------:R-:W2:Y:S01]  /*3b580*/  LDCU.64 UR4, c[0x0][0x398] ;  /* 0x00007300ff0477ac */ /* 0x000ea20008000a00 */
[----:B------:R-:W-:Y:S01]  /*3b590*/  ISETP.GE.AND P6, PT, R2, UR14, PT ;  /* 0x0000000e02007c0c */ /* 0x000fe2000bfc6270 */
[----:B------:R-:W4:Y:S01]  /*3b5a0*/  LDCU.64 UR14, c[0x0][0x398] ;  /* 0x00007300ff0e77ac */ /* 0x000f220008000a00 */
[----:B------:R-:W0:Y:S01]  /*3b5b0*/  LDCU UR19, c[0x0][0x39c] ;  /* 0x00007380ff1377ac */ /* 0x000e220008000800 */
[----:B------:R-:W0:Y:S01]  /*3b5c0*/  LDCU UR7, c[0x0][0x398] ;  /* 0x00007300ff0777ac */ /* 0x000e220008000800 */
[----:B------:R-:W-:Y:S01]  /*3b5d0*/  STSM.16.M88.4 [R0], R44 ;  /* 0x0000002c00007844 */ /* 0x000fe20000000200 */
[----:B------:R-:W-:-:S03]  /*3b5e0*/  NOP ;  /* 0x0000000000007918 */ /* 0x000fc60000000000 */
[----:B------:R-:W0:Y:S01]  /*3b5f0*/  LDS.128 R44, [R0] ;  /* 0x00000000002c7984 */ /* 0x000e220000000c00 */
[----:B------:R-:W-:-:S03]  /*3b600*/  NOP ;  /* 0x0000000000007918 */ /* 0x000fc60000000000 */
[----:B------:R-:W-:Y:S01]  /*3b610*/  STSM.16.M88.4 [R0], R36 ;  /* 0x0000002400007844 */ /* 0x000fe20000000200 */
[----:B------:R-:W-:-:S03]  /*3b620*/  NOP ;  /* 0x0000000000007918 */ /* 0x000fc60000000000 */
[----:B------:R-:W1:Y:S01]  /*3b630*/  LDS.128 R36, [R0] ;  /* 0x0000000000247984 */ /* 0x000e620000000c00 */
[----:B------:R-:W-:-:S03]  /*3b640*/  NOP ;  /* 0x0000000000007918 */ /* 0x000fc60000000000 */
[----:B------:R0:W-:Y:S04]  /*3b650*/  STSM.16.M88.4 [R0], R32 ;  /* 0x0000002000007844 */ /* 0x0001e80000000200 */
[----:B0-----:R-:W-:Y:S04]  /*3b660*/  STL.64 [R1+0x90], R44 ;  /* 0x0000902c01007387 */ /* 0x001fe80000100a00 */
[----:B------:R-:W-:Y:S04]  /*3b670*/  STL.64 [R1+0x98], R46 ;  /* 0x0000982e01007387 */ /* 0x000fe80000100a00 */
[----:B-1----:R-:W-:Y:S04]  /*3b680*/  STL.64 [R1+0x80], R36 ;  /* 0x0000802401007387 */ /* 0x002fe80000100a00 */
[----:B------:R-:W-:Y:S01]  /*3b690*/  STL.64 [R1+0x88], R38 ;  /* 0x0000882601007387 */ /* 0x000fe20000100a00 */
[----:B------:R-:W-:-:S03]  /*3b6a0*/  NOP ;  /* 0x0000000000007918 */ /* 0x000fc60000000000 */
[----:B------:R-:W0:Y:S01]  /*3b6b0*/  LDS.128 R36, [R0] ;  /* 0x0000000000247984 */ /* 0x000e220000000c00 */
[----:B------:R-:W-:-:S03]  /*3b6c0*/  NOP ;  /* 0x0000000000007918 */ /* 0x000fc60000000000 */
[----:B------:R-:W2:Y:S04]  /*3b6d0*/  LDL.LU R32, [R1+0x50] ;  /* 0x0000500001207983 */ /* 0x000ea80000300800 */
[----:B------:R-:W-:Y:S01]  /*3b6e0*/  STSM.16.M88.4 [R0], R40 ;  /* 0x0000002800007844 */ /* 0x000fe20000000200 */
[----:B------:R-:W-:-:S03]  /*3b6f0*/  NOP ;  /* 0x0000000000007918 */ /* 0x000fc60000000000 */
[----:B------:R-:W1:Y:S04]  /*3b700*/  LDS.128 R56, [R0] ;  /* 0x0000000000387984 */ /* 0x000e680000000c00 */
[----:B0-----:R0:W-:Y:S04]  /*3b710*/  STL.64 [R1+0x70], R36 ;  /* 0x0000702401007387 */ /* 0x0011e80000100a00 */
[----:B------:R0:W-:Y:S04]  /*3b720*/  STL.64 [R1+0x78], R38 ;  /* 0x0000782601007387 */ /* 0x0001e80000100a00 */
[----:B------:R-:W2:Y:S04]  /*3b730*/  LDL.LU R33, [R1+0x54] ;  /* 0x0000540001217983 */ /* 0x000ea80000300800 */
[----:B------:R-:W2:Y:S04]  /*3b740*/  LDL.LU R34, [R1+0x58] ;  /* 0x0000580001227983 */ /* 0x000ea80000300800 */
[----:B------:R-:W2:Y:S01]  /*3b750*/  LDL.LU R35, [R1+0x5c] ;  /* 0x00005c0001237983 */ /* 0x000ea20000300800 */
[----:B------:R-:W-:-:S03]  /*3b760*/  NOP ;  /* 0x0000000000007918 */ /* 0x000fc60000000000 */
        /* <DEDUP_REMOVED lines=17> */
[----:B-1----:R0:W-:Y:S04]  /*3b880*/  STL.64 [R1+0x60], R56 ;  /* 0x0000603801007387 */ /* 0x0021e80000100a00 */
[----:B------:R1:W-:Y:S04]  /*3b890*/  STL.64 [R1+0x68], R58 ;  /* 0x0000683a01007387 */ /* 0x0003e80000100a00 */
[----:B------:R-:W4:Y:S04]  /*3b8a0*/  LDL.LU R53, [R1+0x14] ;  /* 0x0000140001357983 */ /* 0x000f280000300800 */
[----:B------:R-:W4:Y:S04]  /*3b8b0*/  LDL.LU R54, [R1+0x18] ;  /* 0x0000180001367983 */ /* 0x000f280000300800 */
[----:B------:R-:W4:Y:S04]  /*3b8c0*/  LDL.LU R55, [R1+0x1c] ;  /* 0x00001c0001377983 */ /* 0x000f280000300800 */
[----:B0-----:R-:W4:Y:S04]  /*3b8d0*/  LDL.LU R56, [R1] ;  /* 0x0000000001387983 */ /* 0x001f280000300800 */
[----:B------:R-:W4:Y:S04]  /*3b8e0*/  LDL.LU R57, [R1+0x4] ;  /* 0x0000040001397983 */ /* 0x000f280000300800 */
[----:B-1----:R-:W4:Y:S04]  /*3b8f0*/  LDL.LU R58, [R1+0x8] ;  /* 0x00000800013a7983 */ /* 0x002f280000300800 */
[----:B------:R-:W4:Y:S04]  /*3b900*/  LDL.LU R59, [R1+0xc] ;  /* 0x00000c00013b7983 */ /* 0x000f280000300800 */
[----:B--2---:R-:W-:Y:S01]  /*3b910*/  STSM.16.M88.4 [R0], R32 ;  /* 0x0000002000007844 */ /* 0x004fe20000000200 */
[----:B------:R-:W-:-:S03]  /*3b920*/  NOP ;  /* 0x0000000000007918 */ /* 0x000fc60000000000 */
[----:B------:R-:W0:Y:S01]  /*3b930*/  LDS.128 R32, [R0] ;  /* 0x0000000000207984 */ /* 0x000e220000000c00 */
[----:B------:R-:W-:-:S03]  /*3b940*/  NOP ;  /* 0x0000000000007918 */ /* 0x000fc60000000000 */
[----:B---3--:R-:W-:Y:S01]  /*3b950*/  STSM.16.M88.4 [R0], R36 ;  /* 0x0000002400007844 */ /* 0x008fe20000000200 */
[----:B------:R-:W-:-:S03]  /*3b960*/  NOP ;  /* 0x0000000000007918 */ /* 0x000fc60000000000 */
[----:B------:R-:W1:Y:S01]  /*3b970*/  LDS.128 R36, [R0] ;  /* 0x0000000000247984 */ /* 0x000e620000000c00 */
[----:B------:R-:W-:-:S03]  /*3b980*/  NOP ;  /* 0x0000000000007918 */ /* 0x000fc60000000000 */
[----:B----4-:R-:W-:Y:S01]  /*3b990*/  STSM.16.M88.4 [R0], R40 ;  /* 0x0000002800007844 */ /* 0x010fe20000000200 */
[----:B------:R-:W-:-:S03]  /*3b9a0*/  NOP ;  /* 0x0000000000007918 */ /* 0x000fc60000000000 */
[----:B------:R-:W2:Y:S01]  /*3b9b0*/  LDS.128 R40, [R0] ;  /* 0x0000000000287984 */ /* 0x000ea20000000c00 */
[----:B------:R-:W-:-:S03]  /*3b9c0*/  NOP ;  /* 0x0000000000007918 */ /* 0x000fc60000000000 */
[----:B0-----:R-:W-:Y:S04]  /*3b9d0*/  STL.64 [R1+0x50], R32 ;  /* 0x0000502001007387 */ /* 0x001fe80000100a00 */
[----:B------:R-:W-:Y:S01]  /*3b9e0*/  STSM.16.M88.4 [R0], R44 ;  /* 0x0000002c00007844 */ /* 0x000fe20000000200 */
[----:B------:R-:W-:-:S03]  /*3b9f0*/  NOP ;  /* 0x0000000000007918 */ /* 0x000fc60000000000 */
[----:B------:R-:W0:Y:S01]  /*3ba00*/  LDS.128 R44, [R0] ;  /* 0x00000000002c7984 */ /* 0x000e220000000c00 */
[----:B------:R-:W-:-:S03]  /*3ba10*/  NOP ;  /* 0x0000000000007918 */ /* 0x000fc60000000000 */
[----:B------:R-:W-:Y:S01]  /*3ba20*/  STSM.16.M88.4 [R0], R48 ;  /* 0x0000003000007844 */ /* 0x000fe20000000200 */
[----:B------:R-:W-:-:S03]  /*3ba30*/  NOP ;  /* 0x0000000000007918 */ /* 0x000fc60000000000 */
[----:B------:R-:W3:Y:S01]  /*3ba40*/  LDS.128 R48, [R0] ;  /* 0x0000000000307984 */ /* 0x000ee20000000c00 */
[----:B------:R-:W-:-:S03]  /*3ba50*/  NOP ;  /* 0x0000000000007918 */ /* 0x000fc60000000000 */
[----:B------:R4:W-:Y:S04]  /*3ba60*/  STL.64 [R1+0x58], R34 ;  /* 0x0000582201007387 */ /* 0x0009e80000100a00 */
[----:B------:R-:W-:Y:S01]  /*3ba70*/  STSM.16.M88.4 [R0], R52 ;  /* 0x0000003400007844 */ /* 0x000fe20000000200 */
[----:B------:R-:W-:-:S03]  /*3ba80*/  NOP ;  /* 0x0000000000007918 */ /* 0x000fc60000000000 */
[----:B----4-:R-:W4:Y:S04]  /*3ba90*/  LDL.LU.64 R34, [R1+0x13d8] ;  /* 0x0013d80001227983 */ /* 0x010f280000300a00 */
[----:B------:R-:W4:Y:S04]  /*3baa0*/  LDL.LU.64 R32, [R1+0x13d0] ;  /* 0x0013d00001207983 */ /* 0x000f280000300a00 */
[----:B------:R-:W0:Y:S01]  /*3bab0*/  LDS.128 R52, [R0] ;  /* 0x0000000000347984 */ /* 0x000e220000000c00 */
[----:B------:R-:W-:-:S03]  /*3bac0*/  NOP ;  /* 0x0000000000007918 */ /* 0x000fc60000000000 */
[----:B------:R-:W-:Y:S01]  /*3bad0*/  STSM.16.M88.4 [R0], R56 ;  /* 0x0000003800007844 */ /* 0x000fe20000000200 */
[----:B------:R-:W-:-:S03]  /*3bae0*/  NOP ;  /* 0x0000000000007918 */ /* 0x000fc60000000000 */
[----:B------:R-:W0:Y:S01]  /*3baf0*/  LDS.128 R56, [R0] ;  /* 0x0000000000387984 */ /* 0x000e220000000c00 */
[----:B------:R-:W-:-:S03]  /*3bb00*/  NOP ;  /* 0x0000000000007918 */ /* 0x000fc60000000000 */
[----:B------:R-:W-:Y:S01]  /*3bb10*/  STSM.16.M88.4 [R0], R4 ;  /* 0x0000000400007844 */ /* 0x000fe20000000200 */
[----:B------:R-:W-:-:S03]  /*3bb20*/  NOP ;  /* 0x0000000000007918 */ /* 0x000fc60000000000 */
[----:B------:R-:W0:Y:S01]  /*3bb30*/  LDS.128 R4, [R0] ;  /* 0x0000000000047984 */ /* 0x000e220000000c00 */
[----:B------:R-:W-:-:S03]  /*3bb40*/  NOP ;  /* 0x0000000000007918 */ /* 0x000fc60000000000 */
[----:B-1----:R-:W-:Y:S04]  /*3bb50*/  STL.64 [R1+0x40], R36 ;  /* 0x0000402401007387 */ /* 0x002fe80000100a00 */
[----:B------:R1:W-:Y:S04]  /*3bb60*/  STL.64 [R1+0x48], R38 ;  /* 0x0000482601007387 */ /* 0x0003e80000100a00 */
[----:B-1----:R-:W4:Y:S04]  /*3bb70*/  LDL.LU.64 R38, [R1+0x13c8] ;  /* 0x0013c80001267983 */ /* 0x002f280000300a00 */
[----:B------:R-:W4:Y:S04]  /*3bb80*/  LDL.LU.64 R36, [R1+0x13c0] ;  /* 0x0013c00001247983 */ /* 0x000f280000300a00 */
[----:B--2---:R-:W-:Y:S04]  /*3bb90*/  STL.64 [R1+0xa0], R40 ;  /* 0x0000a02801007387 */ /* 0x004fe80000100a00 */
[----:B------:R1:W-:Y:S04]  /*3bba0*/  STL.64 [R1+0xa8], R42 ;  /* 0x0000a82a01007387 */ /* 0x0003e80000100a00 */
[----:B-1----:R-:W2:Y:S04]  /*3bbb0*/  LDL.LU.64 R42, [R1+0x13b8] ;  /* 0x0013b800012a7983 */ /* 0x002ea80000300a00 */
[----:B------:R-:W2:Y:S04]  /*3bbc0*/  LDL.LU.64 R40, [R1+0x13b0] ;  /* 0x0013b00001287983 */ /* 0x000ea80000300a00 */
[----:B0-----:R-:W-:Y:S04]  /*3bbd0*/  STL.64 [R1+0x30], R44 ;  /* 0x0000302c01007387 */ /* 0x001fe80000100a00 */
[----:B------:R0:W-:Y:S04]  /*3bbe0*/  STL.64 [R1+0x38], R46 ;  /* 0x0000382e01007387 */ /* 0x0001e80000100a00 */
[----:B0-----:R-:W2:Y:S04]  /*3bbf0*/  LDL.LU.64 R46, [R1+0x13a8] ;  /* 0x0013a800012e7983 */ /* 0x001ea80000300a00 */
[----:B------:R-:W2:Y:S04]  /*3bc00*/  LDL.LU.64 R44, [R1+0x13a0] ;  /* 0x0013a000012c7983 */ /* 0x000ea80000300a00 */
[----:B---3--:R-:W-:Y:S04]  /*3bc10*/  STL.64 [R1+0x20], R48 ;  /* 0x0000203001007387 */ /* 0x008fe80000100a00 */
[----:B------:R0:W-:Y:S04]  /*3bc20*/  STL.64 [R1+0x28], R50 ;  /* 0x0000283201007387 */ /* 0x0001e80000100a00 */
[----:B0-----:R-:W3:Y:S04]  /*3bc30*/  LDL.LU.64 R50, [R1+0x1398] ;  /* 0x0013980001327983 */ /* 0x001ee80000300a00 */
[----:B------:R-:W3:Y:S04]  /*3bc40*/  LDL.LU.64 R48, [R1+0x1390] ;  /* 0x0013900001307983 */ /* 0x000ee80000300a00 */
[----:B------:R-:W-:Y:S04]  /*3bc50*/  STL.64 [R1+0x10], R52 ;  /* 0x0000103401007387 */ /* 0x000fe80000100a00 */
[----:B------:R0:W-:Y:S04]  /*3bc60*/  STL.64 [R1+0x18], R54 ;  /* 0x0000183601007387 */ /* 0x0001e80000100a00 */
[----:B------:R-:W-:Y:S01]  /*3bc70*/  STSM.16.M88.4 [R0], R8 ;  /* 0x0000000800007844 */ /* 0x000fe20000000200 */
[----:B------:R-:W-:-:S03]  /*3bc80*/  NOP ;  /* 0x0000000000007918 */ /* 0x000fc60000000000 */
[----:B0-----:R-:W2:Y:S04]  /*3bc90*/  LDL.LU.64 R54, [R1+0x1388] ;  /* 0x0013880001367983 */ /* 0x001ea80000300a00 */
[----:B------:R-:W2:Y:S04]  /*3bca0*/  LDL.LU.64 R52, [R1+0x1380] ;  /* 0x0013800001347983 */ /* 0x000ea80000300a00 */
[----:B------:R-:W-:Y:S04]  /*3bcb0*/  STL.64 [R1], R56 ;  /* 0x0000003801007387 */ /* 0x000fe80000100a00 */
[----:B------:R0:W-:Y:S04]  /*3bcc0*/  STL.64 [R1+0x8], R58 ;  /* 0x0000083a01007387 */ /* 0x0001e80000100a00 */
[----:B0-----:R-:W2:Y:S04]  /*3bcd0*/  LDL.LU.64 R58, [R1+0x1378] ;  /* 0x00137800013a7983 */ /* 0x001ea80000300a00 */
[----:B------:R-:W2:Y:S04]  /*3bce0*/  LDL.LU.64 R56, [R1+0x1370] ;  /* 0x0013700001387983 */ /* 0x000ea80000300a00 */
[----:B------:R-:W-:Y:S04]  /*3bcf0*/  STL.64 [R1+0x120], R4 ;  /* 0x0001200401007387 */ /* 0x000fe80000100a00 */
[----:B------:R-:W-:Y:S04]  /*3bd00*/  STL.64 [R1+0x128], R6 ;  /* 0x0001280601007387 */ /* 0x000fe80000100a00 */
[----:B------:R-:W0:Y:S01]  /*3bd10*/  LDS.128 R4, [R0] ;  /* 0x0000000000047984 */ /* 0x000e220000000c00 */
[----:B------:R-:W-:-:S03]  /*3bd20*/  NOP ;  /* 0x0000000000007918 */ /* 0x000fc60000000000 */
[----:B------:R-:W-:Y:S01]  /*3bd30*/  STSM.16.M88.4 [R0], R12 ;  /* 0x0000000c00007844 */ /* 0x000fe20000000200 */
[----:B------:R-:W-:-:S03]  /*3bd40*/  NOP ;  /* 0x0000000000007918 */ /* 0x000fc60000000000 */
[----:B0-----:R-:W-:Y:S04]  /*3bd50*/  STL.64 [R1+0x130], R4 ;  /* 0x0001300401007387 */ /* 0x001fe80000100a00 */
        /* <DEDUP_REMOVED lines=15> */
[----:B------:R-:W-:Y:S04]  /*3be50*/  STSM.16.M88.4 [R0], R24 ;  /* 0x0000001800007844 */ /* 0x000fe80000000200 */
[----:B0-----:R-:W-:Y:S04]  /*3be60*/  STL.64 [R1+0x160], R4 ;  /* 0x0001600401007387 */ /* 0x001fe80000100a00 */
[----:B------:R-:W-:Y:S01]  /*3be70*/  STL.64 [R1+0x168], R6 ;  /* 0x0001680601007387 */ /* 0x000fe20000100a00 */
[----:B------:R-:W-:-:S03]  /*3be80*/  NOP ;  /* 0x0000000000007918 */ /* 0x000fc60000000000 */
        /* <DEDUP_REMOVED lines=8> */
[----:B----4-:R-:W-:Y:S04]  /*3bf10*/  STSM.16.M88.4 [R0], R32 ;  /* 0x0000002000007844 */ /* 0x010fe80000000200 */
        /* <DEDUP_REMOVED lines=11> */
[----:B--2---:R1:W-:Y:S04]  /*3bfd0*/  STSM.16.M88.4 [R0], R40 ;  /* 0x0000002800007844 */ /* 0x0043e80000000200 */
[----:B0-----:R-:W-:Y:S04]  /*3bfe0*/  STL.64 [R1+0x1a0], R4 ;  /* 0x0001a00401007387 */ /* 0x001fe80000100a00 */
[----:B------:R-:W-:Y:S01]  /*3bff0*/  STL.64 [R1+0x1a8], R6 ;  /* 0x0001a80601007387 */ /* 0x000fe20000100a00 */
[----:B------:R-:W-:-:S03]  /*3c000*/  NOP ;  /* 0x0000000000007918 */ /* 0x000fc60000000000 */
[----:B------:R-:W0:Y:S01]  /*3c010*/  LDS.128 R4, [R0] ;  /* 0x0000000000047984 */ /* 0x000e220000000c00 */
[----:B------:R-:W-:-:S03]  /*3c020*/  NOP ;  /* 0x0000000000007918 */ /* 0x000fc60000000000 */
[----:B-1----:R-:W2:Y:S04]  /*3c030*/  LDL.LU R40, [R1+0xf0] ;  /* 0x0000f00001287983 */ /* 0x002ea80000300800 */
[----:B------:R-:W2:Y:S04]  /*3c040*/  LDL.LU R41, [R1+0xf4] ;  /* 0x0000f40001297983 */ /* 0x000ea80000300800 */
[----:B------:R-:W2:Y:S04]  /*3c050*/  LDL.LU R42, [R1+0xf8] ;  /* 0x0000f800012a7983 */ /* 0x000ea80000300800 */
[----:B------:R-:W2:Y:S04]  /*3c060*/  LDL.LU R43, [R1+0xfc] ;  /* 0x0000fc00012b7983 */ /* 0x000ea80000300800 */
        /* <DEDUP_REMOVED lines=16> */
[----:B0-----:R-:W-:Y:S04]  /*3c170*/  STL [R1+0x1368], R5 ;  /* 0x0013680501007387 */ /* 0x001fe80000100800 */
[----:B------:R-:W-:Y:S04]  /*3c180*/  STL [R1+0x1364], R6 ;  /* 0x0013640601007387 */ /* 0x000fe80000100800 */
[----:B------:R-:W-:Y:S04]  /*3c190*/  STL [R1+0x1360], R7 ;  /* 0x0013600701007387 */ /* 0x000fe80000100800 */
[----:B------:R-:W-:Y:S04]  /*3c1a0*/  STL [R1+0x136c], R4 ;  /* 0x00136c0401007387 */ /* 0x000fe80000100800 */
[----:B------:R0:W-:Y:S01]  /*3c1b0*/  STSM.16.M88.4 [R0], R44 ;  /* 0x0000002c00007844 */ /* 0x0001e20000000200 */
[----:B------:R-:W-:-:S03]  /*3c1c0*/  NOP ;  /* 0x0000000000007918 */ /* 0x000fc60000000000 */
[----:B------:R-:W-:Y:S01]  /*3c1d0*/  LDS.128 R8, [R0] ;  /* 0x0000000000087984 */ /* 0x000fe20000000c00 */
[----:B------:R-:W-:-:S03]  /*3c1e0*/  NOP ;  /* 0x0000000000007918 */ /* 0x000fc60000000000 */
[----:B---3--:R-:W-:Y:S01]  /*3c1f0*/  STSM.16.M88.4 [R0], R48 ;  /* 0x0000003000007844 */ /* 0x008fe20000000200 */
[----:B------:R-:W-:-:S03]  /*3c200*/  NOP ;  /* 0x0000000000007918 */ /* 0x000fc60000000000 */
[----:B0-----:R-:W3:Y:S04]  /*3c210*/  LDL.LU R44, [R1+0x100] ;  /* 0x00010000012c7983 */ /* 0x001ee80000300800 */
[----:B------:R-:W3:Y:S04]  /*3c220*/  LDL.LU R45, [R1+0x104] ;  /* 0x00010400012d7983 */ /* 0x000ee80000300800 */
[----:B------:R-:W3:Y:S04]  /*3c230*/  LDL.LU R46, [R1+0x108] ;  /* 0x00010800012e7983 */ /* 0x000ee80000300800 */
[----:B------:R-:W3:Y:S04]  /*3c240*/  LDL.LU R47, [R1+0x10c] ;  /* 0x00010c00012f7983 */ /* 0x000ee80000300800 */
[----:B------:R-:W-:Y:S01]  /*3c250*/  LDS.128 R12, [R0] ;  /* 0x00000000000c7984 */ /* 0x000fe20000000c00 */
[----:B------:R-:W-:-:S03]  /*3c260*/  NOP ;  /* 0x0000000000007918 */ /* 0x000fc60000000000 */
[----:B------:R0:W-:Y:S01]  /*3c270*/  STSM.16.M88.4 [R0], R52 ;  /* 0x0000003400007844 */ /* 0x0001e20000000200 */
[----:B------:R-:W-:-:S03]  /*3c280*/  NOP ;  /* 0x0000000000007918 */ /* 0x000fc60000000000 */
[----:B------:R-:W-:Y:S01]  /*3c290*/  LDS.128 R16, [R0] ;  /* 0x0000000000107984 */ /* 0x000fe20000000c00 */
[----:B------:R-:W-:-:S03]  /*3c2a0*/  NOP ;  /* 0x0000000000007918 */ /* 0x000fc60000000000 */
[----:B------:R-:W-:Y:S01]  /*3c2b0*/  STSM.16.M88.4 [R0], R56 ;  /* 0x0000003800007844 */ /* 0x000fe20000000200 */
[----:B------:R-:W-:-:S03]  /*3c2c0*/  NOP ;  /* 0x0000000000007918 */ /* 0x000fc60000000000 */
[----:B------:R-:W-:Y:S01]  /*3c2d0*/  LDS.128 R20, [R0] ;  /* 0x0000000000147984 */ /* 0x000fe20000000c00 */
[----:B------:R-:W-:-:S03]  /*3c2e0*/  NOP ;  /* 0x0000000000007918 */ /* 0x000fc60000000000 */
[----:B------:R-:W3:Y:S04]  /*3c2f0*/  LDL.LU R4, [R1+0x110] ;  /* 0x0001100001047983 */ /* 0x000ee80000300800 */
[----:B------:R-:W3:Y:S04]  /*3c300*/  LDL.LU R5, [R1+0x114] ;  /* 0x0001140001057983 */ /* 0x000ee80000300800 */
[----:B------:R-:W3:Y:S04]  /*3c310*/  LDL.LU R6, [R1+0x118] ;  /* 0x0001180001067983 */ /* 0x000ee80000300800 */
[----:B------:R-:W3:Y:S04]  /*3c320*/  LDL.LU R7, [R1+0x11c] ;  /* 0x00011c0001077983 */ /* 0x000ee80000300800 */
[----:B------:R-:W3:Y:S04]  /*3c330*/  LDL.LU R61, [R1+0x748] ;  /* 0x00074800013d7983 */ /* 0x000ee80000300800 */
[----:B------:R-:W3:Y:S04]  /*3c340*/  LDL.LU R60, [R1+0x744] ;  /* 0x00074400013c7983 */ /* 0x000ee80000300800 */
[----:B0-----:R-:W3:Y:S04]  /*3c350*/  LDL.LU R55, [R1+0x90] ;  /* 0x0000900001377983 */ /* 0x001ee80000300800 */
[----:B--2---:R-:W-:Y:S01]  /*3c360*/  STSM.16.M88.4 [R0], R24 ;  /* 0x0000001800007844 */ /* 0x004fe20000000200 */
[----:B------:R-:W-:-:S03]  /*3c370*/  NOP ;  /* 0x0000000000007918 */ /* 0x000fc60000000000 */
[----:B------:R-:W-:Y:S01]  /*3c380*/  LDS.128 R24, [R0] ;  /* 0x0000000000187984 */ /* 0x000fe20000000c00 */
[----:B------:R-:W-:-:S03]  /*3c390*/  NOP ;  /* 0x0000000000007918 */ /* 0x000fc60000000000 */
[----:B----4-:R-:W-:Y:S01]  /*3c3a0*/  STSM.16.M88.4 [R0], R28 ;  /* 0x0000001c00007844 */ /* 0x010fe20000000200 */
[----:B------:R-:W-:-:S03]  /*3c3b0*/  NOP ;  /* 0x0000000000007918 */ /* 0x000fc60000000000 */
[----:B------:R-:W-:Y:S01]  /*3c3c0*/  LDS.128 R28, [R0] ;  /* 0x00000000001c7984 */ /* 0x000fe20000000c00 */
[----:B------:R-:W-:-:S03]  /*3c3d0*/  NOP ;  /* 0x0000000000007918 */ /* 0x000fc60000000000 */
[----:B------:R-:W-:Y:S01]  /*3c3e0*/  STSM.16.M88.4 [R0], R32 ;  /* 0x0000002000007844 */ /* 0x000fe20000000200 */
        /* <DEDUP_REMOVED lines=11> */
[----:B---3--:R-:W-:Y:S01]  /*3c4a0*/  STSM.16.M88.4 [R0], R44 ;  /* 0x0000002c00007844 */ /* 0x008fe20000000200 */
[----:B------:R-:W-:-:S03]  /*3c4b0*/  NOP ;  /* 0x0000000000007918 */ /* 0x000fc60000000000 */
[----:B------:R-:W0:Y:S01]  /*3c4c0*/  LDS.128 R44, [R0] ;  /* 0x00000000002c7984 */ /* 0x000e220000000c00 */
[----:B------:R-:W-:-:S03]  /*3c4d0*/  NOP ;  /* 0x0000000000007918 */ /* 0x000fc60000000000 */
[----:B0-----:R0:W-:Y:S04]  /*3c4e0*/  STL [R1+0x135c], R47 ;  /* 0x00135c2f01007387 */ /* 0x0011e80000100800 */
[----:B0-----:R-:W2:Y:S01]  /*3c4f0*/  LDL.LU R47, [R1+0x588] ;  /* 0x00058800012f7983 */ /* 0x001ea20000300800 */
[C---:B------:R-:W-:Y:S01]  /*3c500*/  IMAD R3, R61.reuse, UR11, RZ ;  /* 0x0000000b3d037c24 */ /* 0x040fe2000f8e02ff */
[----:B------:R-:W-:Y:S01]  /*3c510*/  ISETP.GE.AND P2, PT, R61, UR10, PT ;  /* 0x0000000a3d007c0c */ /* 0x000fe2000bf46270 */
[----:B------:R-:W-:Y:S01]  /*3c520*/  IMAD R49, R60, UR11, RZ ;  /* 0x0000000b3c317c24 */ /* 0x000fe2000f8e02ff */
[----:B------:R0:W-:Y:S01]  /*3c530*/  STSM.16.M88.4 [R0], R4 ;  /* 0x0000000400007844 */ /* 0x0001e20000000200 */
[----:B------:R-:W-:Y:S01]  /*3c540*/  PRMT R54, R55, 0x7632, R54 ;  /* 0x0000763237367816 */ /* 0x000fe20000000036 */
[----:B------:R-:W1:Y:S01]  /*3c550*/  LDCU.64 UR10, c[0x0][0x398] ;  /* 0x00007300ff0a77ac */ /* 0x000e620008000a00 */
[----:B------:R-:W-:-:S04]  /*3c560*/  LEA R2, P3, R3, UR8, 0x1 ;  /* 0x0000000803027c11 */ /* 0x000fc8000f8608ff */
[----:B------:R-:W-:Y:S02]  /*3c570*/  LEA.HI.X.SX32 R3, R3, UR9, 0x1, P3 ;  /* 0x0000000903037c11 */ /* 0x000fe400098f0eff */
[----:B------:R-:W-:Y:S02]  /*3c580*/  ISETP.GE.AND P3, PT, R60, UR18, PT ;  /* 0x000000123c007c0c */ /* 0x000fe4000bf66270 */
[----:B------:R-:W-:-:S04]  /*3c590*/  LEA R48, P4, R49, UR8, 0x1 ;  /* 0x0000000831307c11 */ /* 0x000fc8000f8808ff */
[----:B------:R-:W-:Y:S01]  /*3c5a0*/  LEA.HI.X.SX32 R49, R49, UR9, 0x1, P4 ;  /* 0x0000000931317c11 */ /* 0x000fe2000a0f0eff */
[----:B0-----:R-:W3:Y:S01]  /*3c5b0*/  LDL.LU R4, [R1+0x136c] ;  /* 0x00136c0001047983 */ /* 0x001ee20000300800 */
[----:B------:R-:W0:Y:S03]  /*3c5c0*/  LDCU.64 UR8, c[0x0][0x398] ;  /* 0x00007300ff0877ac */ /* 0x000e260008000a00 */
[----:B------:R-:W4:Y:S04]  /*3c5d0*/  LDL.LU R56, [R1+0x80] ;  /* 0x0000800001387983 */ /* 0x000f280000300800 */
[----:B------:R-:W3:Y:S04]  /*3c5e0*/  LDL.LU R59, [R1+0x98] ;  /* 0x00009800013b7983 */ /* 0x000ee80000300800 */
[----:B------:R-:W3:Y:S04]  /*3c5f0*/  LDL.LU R7, [R1+0x88] ;  /* 0x0000880001077983 */ /* 0x000ee80000300800 */
[----:B------:R-:W3:Y:S04]  /*3c600*/  LDL.LU R6, [R1+0x9c] ;  /* 0x00009c0001067983 */ /* 0x000ee80000300800 */
[----:B------:R-:W3:Y:S01]  /*3c610*/  LDL.LU R5, [R1+0x8c] ;  /* 0x00008c0001057983 */ /* 0x000ee20000300800 */
[----:B------:R-:W-:Y:S01]  /*3c620*/  NOP ;  /* 0x0000000000007918 */ /* 0x000fe20000000000 */
[C---:B--2---:R-:W-:Y:S01]  /*3c630*/  ISETP.LT.AND P2, PT, R47.reuse, UR5, !P2 ;  /* 0x000000052f007c0c */ /* 0x044fe2000d741270 */
[C---:B------:R-:W-:Y:S01]  /*3c640*/  IMAD R52, R47.reuse, UR30, RZ ;  /* 0x0000001e2f347c24 */ /* 0x040fe2000f8e02ff */
[----:B------:R-:W-:Y:S01]  /*3c650*/  ISETP.LT.AND P3, PT, R47, UR15, !P3 ;  /* 0x0000000f2f007c0c */ /* 0x000fe2000df61270 */
[----:B------:R-:W2:Y:S02]  /*3c660*/  LDCU UR5, c[0x0][0x398] ;  /* 0x00007300ff0577ac */ /* 0x000ea40008000800 */
[C---:B------:R-:W-:Y:S01]  /*3c670*/  IMAD.WIDE R50, R52.reuse, 0x2, R2 ;  /* 0x0000000234327825 */ /* 0x040fe200078e0202 */
[----:B------:R-:W-:Y:S01]  /*3c680*/  ISETP.LT.AND P4, PT, R61, UR16, !P0 ;  /* 0x000000103d007c0c */ /* 0x000fe2000c781270 */
[----:B------:R-:W0:Y:S06]  /*3c690*/  LDCU UR15, c[0x0][0x398] ;  /* 0x00007300ff0f77ac */ /* 0x000e2c0008000800 */
[----:B------:R0:W-:Y:S01]  /*3c6a0*/  @P2 STG.E.U16 desc[UR12][R50.64], R55 ;  /* 0x0000003732002986 */ /* 0x0001e2000c10150c */
[----:B------:R-:W1:Y:S01]  /*3c6b0*/  LDCU UR16, c[0x0][0x398] ;  /* 0x00007300ff1077ac */ /* 0x000e620008000800 */
[----:B0-----:R-:W-:-:S02]  /*3c6c0*/  VIADD R55, R52, UR30 ;  /* 0x0000001e34377c36 */ /* 0x001fc40008000000 */
[----:B------:R-:W-:Y:S02]  /*3c6d0*/  VIADD R50, R47, 0x4 ;  /* 0x000000042f327836 */ /* 0x000fe40000000000 */
[----:B------:R-:W-:-:S03]  /*3c6e0*/  IMAD.WIDE R52, R52, 0x2, R48 ;  /* 0x0000000234347825 */ /* 0x000fc600078e0230 */
[----:B------:R-:W-:Y:S01]  /*3c6f0*/  ISETP.GE.AND P2, PT, R50, UR19, PT ;  /* 0x0000001332007c0c */ /* 0x000fe2000bf46270 */
[C---:B------:R-:W-:Y:S01]  /*3c700*/  IMAD.WIDE R50, R55.reuse, 0x2, R2 ;  /* 0x0000000237327825 */ /* 0x040fe200078e0202 */
[----:B------:R0:W-:Y:S01]  /*3c710*/  @P3 STG.E.U16 desc[UR12][R52.64], R54 ;  /* 0x0000003634003986 */ /* 0x0001e2000c10150c */
[----:B-1----:R-:W-:Y:S01]  /*3c720*/  ISETP.LT.AND P0, PT, R60, UR10, !P0 ;  /* 0x0000000a3c007c0c */ /* 0x002fe2000c701270 */
[----:B------:R-:W1:Y:S01]  /*3c730*/  LDCU.64 UR18, c[0x0][0x398] ;  /* 0x00007300ff1277ac */ /* 0x000e620008000a00 */
[C---:B0-----:R-:W-:Y:S02]  /*3c740*/  VIADD R54, R55.reuse, UR30 ;  /* 0x0000001e37367c36 */ /* 0x041fe40008000000 */
[----:B------:R-:W-:Y:S01]  /*3c750*/  IMAD.WIDE R52, R55, 0x2, R48 ;  /* 0x0000000237347825 */ /* 0x000fe200078e0230 */
[----:B------:R-:W-:Y:S01]  /*3c760*/  ISETP.LT.AND P3, PT, R61, UR28, !P5 ;  /* 0x0000001c3d007c0c */ /* 0x000fe2000ef61270 */
[----:B------:R-:W2:Y:S01]  /*3c770*/  LDL.LU R55, [R1+0x94] ;  /* 0x0000940001377983 */ /* 0x000ea20000300800 */
[----:B----4-:R-:W-:Y:S01]  /*3c780*/  PRMT R57, R56, 0x7632, R57 ;  /* 0x0000763238397816 */ /* 0x010fe20000000039 */
[----:B------:R-:W0:Y:S02]  /*3c790*/  LDCU UR10, c[0x0][0x398] ;  /* 0x00007300ff0a77ac */ /* 0x000e240008000800 */
[----:B------:R4:W-:Y:S01]  /*3c7a0*/  @P4 STG.E.U16 desc[UR12][R50.64], R56 ;  /* 0x0000003832004986 */ /* 0x0009e2000c10150c */
[----:B------:R-:W-:Y:S01]  /*3c7b0*/  ISETP.LT.AND P5, PT, R60, UR26, !P5 ;  /* 0x0000001a3c007c0c */ /* 0x000fe2000efa1270 */
[----:B------:R-:W0:Y:S02]  /*3c7c0*/  LDCU UR26, c[0x0][0x398] ;  /* 0x00007300ff1a77ac */ /* 0x000e240008000800 */
[----:B------:R1:W-:Y:S01]  /*3c7d0*/  @P0 STG.E.U16 desc[UR12][R52.64], R57 ;  /* 0x0000003934000986 */ /* 0x0003e2000c10150c */
[----:B---3--:R-:W-:Y:S01]  /*3c7e0*/  PRMT R58, R5, 0x7632, R58 ;  /* 0x00007632053a7816 */ /* 0x008fe2000000003a */
[----:B------:R-:W3:Y:S01]  /*3c7f0*/  LDCU UR28, c[0x0][0x398] ;  /* 0x00007300ff1c77ac */ /* 0x000ee20008000800 */
[----:B----4-:R-:W-:-:S04]  /*3c800*/  IMAD.WIDE R50, R54, 0x2, R2 ;  /* 0x0000000236327825 */ /* 0x010fc800078e0202 */
[----:B------:R-:W-:Y:S02]  /*3c810*/  VIADD R56, R47, 0x5 ;  /* 0x000000052f387836 */ /* 0x000fe40000000000 */
[----:B-1----:R-:W-:-:S03]  /*3c820*/  IMAD.WIDE R52, R54, 0x2, R48 ;  /* 0x0000000236347825 */ /* 0x002fc600078e0230 */
[----:B------:R-:W-:Y:S01]  /*3c830*/  ISETP.GE.AND P4, PT, R56, UR20, PT ;  /* 0x0000001438007c0c */ /* 0x000fe2000bf86270 */
[----:B------:R-:W1:Y:S01]  /*3c840*/  LDCU.64 UR20, c[0x0][0x398] ;  /* 0x00007300ff1477ac */ /* 0x000e620008000a00 */
[----:B--2---:R2:W-:Y:S02]  /*3c850*/  @P3 STG.E.U16 desc[UR12][R50.64], R55 ;  /* 0x0000003732003986 */ /* 0x0045e4000c10150c */
[----:B--2---:R-:W-:Y:S01]  /*3c860*/  VIADD R50, R47, 0x6 ;  /* 0x000000062f327836 */ /* 0x004fe20000000000 */
[----:B------:R-:W-:-:S04]  /*3c870*/  PRMT R51, R55, 0x7632, R51 ;  /* 0x0000763237337816 */ /* 0x000fc80000000033 */
[----:B------:R-:W-:Y:S01]  /*3c880*/  ISETP.GE.AND P0, PT, R50, UR49, PT ;  /* 0x0000003132007c0c */ /* 0x000fe2000bf06270 */
[----:B------:R-:W-:Y:S01]  /*3c890*/  VIADD R50, R54, UR30 ;  /* 0x0000001e36327c36 */ /* 0x000fe20008000000 */
[----:B------:R2:W-:Y:S01]  /*3c8a0*/  @P5 STG.E.U16 desc[UR12][R52.64], R51 ;  /* 0x0000003334005986 */ /* 0x0005e2000c10150c */
[----:B------:R-:W-:Y:S01]  /*3c8b0*/  ISETP.LT.AND P3, PT, R61, UR18, !P6 ;  /* 0x000000123d007c0c */ /* 0x000fe2000f761270 */
[----:B------:R-:W4:Y:S01]  /*3c8c0*/  LDCU UR49, c[0x0][0x39c] ;  /* 0x00007380ff3177ac */ /* 0x000f220008000800 */
[----:B------:R-:W-:-:S04]  /*3c8d0*/  IMAD.WIDE R56, R50, 0x2, R2 ;  /* 0x0000000232387825 */ /* 0x000fc800078e0202 */
[----:B------:R-:W-:-:S04]  /*3c8e0*/  IMAD.WIDE R54, R50, 0x2, R48 ;  /* 0x0000000232367825 */ /* 0x000fc800078e0230 */
[----:B--2---:R-:W-:Y:S01]  /*3c8f0*/  VIADD R52, R50, UR30 ;  /* 0x0000001e32347c36 */ /* 0x004fe20008000000 */
[----:B------:R-:W-:Y:S01]  /*3c900*/  ISETP.LT.AND P5, PT, R61, UR24, !P2 ;  /* 0x000000183d007c0c */ /* 0x000fe2000d7a1270 */
[----:B------:R-:W2:Y:S01]  /*3c910*/  LDL.LU R50, [R1+0x84] ;  /* 0x0000840001327983 */ /* 0x000ea20000300800 */
[C---:B------:R-:W-:Y:S01]  /*3c920*/  ISETP.LT.AND P6, PT, R60.reuse, UR22, !P6 ;  /* 0x000000163c007c0c */ /* 0x040fe2000f7c1270 */
[----:B------:R-:W0:Y:S01]  /*3c930*/  LDCU UR18, c[0x0][0x398] ;  /* 0x00007300ff1277ac */ /* 0x000e220008000800 */
[----:B------:R-:W-:Y:S02]  /*3c940*/  IADD3 R51, PT, PT, R47, 0x7, RZ ;  /* 0x000000072f337810 */ /* 0x000fe40007ffe0ff */
[----:B-1----:R-:W-:Y:S01]  /*3c950*/  ISETP.LT.AND P2, PT, R60, UR20, !P2 ;  /* 0x000000143c007c0c */ /* 0x002fe2000d741270 */
[----:B------:R-:W1:Y:S01]  /*3c960*/  LDCU UR20, c[0x0][0x398] ;  /* 0x00007300ff1477ac */ /* 0x000e620008000800 */
[----:B------:R-:W0:Y:S01]  /*3c970*/  LDCU UR22, c[0x0][0x398] ;  /* 0x00007300ff1677ac */ /* 0x000e220008000800 */
[----:B------:R-:W0:Y:S01]  /*3c980*/  LDCU UR24, c[0x0][0x398] ;  /* 0x00007300ff1877ac */ /* 0x000e220008000800 */
[----:B--2---:R-:W-:Y:S01]  /*3c990*/  PRMT R53, R50, 0x7632, R53 ;  /* 0x0000763232357816 */ /* 0x004fe20000000035 */
[----:B------:R2:W-:Y:S01]  /*3c9a0*/  @P3 STG.E.U16 desc[UR12][R56.64], R50 ;  /* 0x0000003238003986 */ /* 0x0005e2000c10150c */
[----:B------:R-:W-:Y:S01]  /*3c9b0*/  ISETP.GE.AND P3, PT, R51, UR50, PT ;  /* 0x0000003233007c0c */ /* 0x000fe2000bf66270 */
[----:B------:R-:W0:Y:S02]  /*3c9c0*/  LDCU UR50, c[0x0][0x39c] ;  /* 0x00007380ff3277ac */ /* 0x000e240008000800 */
[----:B------:R1:W-:Y:S01]  /*3c9d0*/  @P6 STG.E.U16 desc[UR12][R54.64], R53 ;  /* 0x0000003536006986 */ /* 0x0003e2000c10150c */
[----:B------:R-:W-:Y:S01]  /*3c9e0*/  ISETP.LT.AND P6, PT, R61, UR8, !P4 ;  /* 0x000000083d007c0c */ /* 0x000fe2000e7c1270 */
[----:B------:R-:W0:Y:S01]  /*3c9f0*/  LDCU UR8, c[0x0][0x398] ;  /* 0x00007300ff0877ac */ /* 0x000e220008000800 */
[----:B--2---:R-:W-:Y:S01]  /*3ca00*/  IMAD.WIDE R50, R52, 0x2, R2 ;  /* 0x0000000234327825 */ /* 0x004fe200078e0202 */
[----:B------:R-:W-:-:S04]  /*3ca10*/  PRMT R56, R59, 0x7632, R56 ;  /* 0x000076323b387816 */ /* 0x000fc80000000038 */
[----:B------:R2:W-:Y:S01]  /*3ca20*/  @P5 STG.E.U16 desc[UR12][R50.64], R59 ;  /* 0x0000003b32005986 */ /* 0x0005e2000c10150c */
[----:B-1----:R-:W-:Y:S01]  /*3ca30*/  IMAD.WIDE R54, R52, 0x2, R48 ;  /* 0x0000000234367825 */ /* 0x002fe200078e0230 */
[----:B------:R-:W-:Y:S01]  /*3ca40*/  ISETP.LT.AND P4, PT, R60, UR6, !P4 ;  /* 0x000000063c007c0c */ /* 0x000fe2000e781270 */
[----:B------:R-:W1:Y:S02]  /*3ca50*/  LDCU UR6, c[0x0][0x398] ;  /* 0x00007300ff0677ac */ /* 0x000e640008000800 */
[----:B--2---:R-:W-:Y:S01]  /*3ca60*/  VIADD R51, R52, UR30 ;  /* 0x0000001e34337c36 */ /* 0x004fe20008000000 */
[----:B------:R-:W2:Y:S03]  /*3ca70*/  LDL.LU R59, [R1+0x78] ;  /* 0x00007800013b7983 */ /* 0x000ea60000300800 */
[----:B------:R-:W-:Y:S01]  /*3ca80*/  IMAD.WIDE R52, R51, 0x2, R2 ;  /* 0x0000000233347825 */ /* 0x000fe200078e0202 */
[----:B------:R-:W-:Y:S03]  /*3ca90*/  @P2 STG.E.U16 desc[UR12][R54.64], R56 ;  /* 0x0000003836002986 */ /* 0x000fe6000c10150c */
[----:B------:R-:W-:Y:S01]  /*3caa0*/  VIADD R50, R47, 0x8 ;  /* 0x000000082f327836 */ /* 0x000fe20000000000 */
[----:B------:R0:W-:Y:S01]  /*3cab0*/  @P6 STG.E.U16 desc[UR12][R52.64], R7 ;  /* 0x0000000734006986 */ /* 0x0001e2000c10150c */
[----:B------:R-:W-:Y:S01]  /*3cac0*/  ISETP.LT.AND P6, PT, R61, UR4, !P0 ;  /* 0x000000043d007c0c */ /* 0x000fe2000c7c1270 */
[----:B------:R-:W1:Y:S02]  /*3cad0*/  LDCU UR4, c[0x0][0x398] ;  /* 0x00007300ff0477ac */ /* 0x000e640008000800 */
[----:B------:R-:W-:Y:S01]  /*3cae0*/  ISETP.GE.AND P5, PT, R50, UR51, PT ;  /* 0x0000003332007c0c */ /* 0x000fe2000bfa6270 */
[----:B------:R-:W-:-:S02]  /*3caf0*/  VIADD R50, R51, UR30 ;  /* 0x0000001e33327c36 */ /* 0x000fc40008000000 */
[----:B0-----:R-:W-:Y:S01]  /*3cb00*/  VIADD R52, R47, 0x9 ;  /* 0x000000092f347836 */ /* 0x001fe20000000000 */
[----:B------:R-:W-:Y:S01]  /*3cb10*/  PRMT R56, R7, 0x7632, R56 ;  /* 0x0000763207387816 */ /* 0x000fe20000000038 */
[----:B------:R-:W-:Y:S01]  /*3cb20*/  IMAD.WIDE R54, R51, 0x2, R48 ;  /* 0x0000000233367825 */ /* 0x000fe200078e0230 */
[----:B------:R-:W-:Y:S01]  /*3cb30*/  ISETP.LT.AND P0, PT, R60, UR14, !P0 ;  /* 0x0000000e3c007c0c */ /* 0x000fe2000c701270 */
[----:B------:R-:W2:Y:S01]  /*3cb40*/  LDL.LU R7, [R1+0x68] ;  /* 0x0000680001077983 */ /* 0x000ea20000300800 */
[----:B------:R-:W-:Y:S01]  /*3cb50*/  ISETP.GE.AND P2, PT, R52, UR52, PT ;  /* 0x0000003434007c0c */ /* 0x000fe2000bf46270 */
[----:B------:R-:W-:Y:S01]  /*3cb60*/  IMAD.WIDE R52, R50, 0x2, R2 ;  /* 0x0000000232347825 */ /* 0x000fe200078e0202 */
[----:B------:R-:W0:Y:S01]  /*3cb70*/  LDCU UR51, c[0x0][0x39c] ;  /* 0x00007380ff3377ac */ /* 0x000e220008000800 */
[----:B------:R1:W-:Y:S02]  /*3cb80*/  @P4 STG.E.U16 desc[UR12][R54.64], R56 ;  /* 0x0000003836004986 */ /* 0x0003e4000c10150c */
[----:B------:R-:W-:Y:S01]  /*3cb90*/  VIADD R51, R47, 0xa ;  /* 0x0000000a2f337836 */ /* 0x000fe20000000000 */
[----:B------:R-:W0:Y:S01]  /*3cba0*/  LDCU UR52, c[0x0][0x39c] ;  /* 0x00007380ff3477ac */ /* 0x000e220008000800 */
[----:B------:R3:W-:Y:S01]  /*3cbb0*/  @P6 STG.E.U16 desc[UR12][R52.64], R6 ;  /* 0x0000000634006986 */ /* 0x0007e2000c10150c */
[----:B------:R-:W-:Y:S01]  /*3cbc0*/  ISETP.LT.AND P6, PT, R61, UR54, !P3 ;  /* 0x000000363d007c0c */ /* 0x000fe2000dfc1270 */
[----:B------:R-:W0:Y:S01]  /*3cbd0*/  LDCU UR14, c[0x0][0x398] ;  /* 0x00007300ff0e77ac */ /* 0x000e220008000800 */
[----:B-1----:R-:W-:Y:S01]  /*3cbe0*/  PRMT R54, R6, 0x7632, R54 ;  /* 0x0000763206367816 */ /* 0x002fe20000000036 */
[C---:B---3--:R-:W-:Y:S01]  /*3cbf0*/  IMAD.WIDE R52, R50.reuse, 0x2, R48 ;  /* 0x0000000232347825 */ /* 0x048fe200078e0230 */
[----:B------:R-:W-:Y:S01]  /*3cc00*/  IADD3 R50, PT, PT, R50, UR30, RZ ;  /* 0x0000001e32327c10 */ /* 0x000fe2000fffe0ff */
[----:B------:R-:W3:Y:S04]  /*3cc10*/  LDL.LU R6, [R1+0x7c] ;  /* 0x00007c0001067983 */ /* 0x000ee80000300800 */
[----:B------:R1:W-:Y:S01]  /*3cc20*/  @P0 STG.E.U16 desc[UR12][R52.64], R54 ;  /* 0x0000003634000986 */ /* 0x0003e2000c10150c */
[----:B------:R-:W-:-:S05]  /*3cc30*/  IMAD.WIDE R56, R50, 0x2, R2 ;  /* 0x0000000232387825 */ /* 0x000fca00078e0202 */
[----:B------:R0:W-:Y:S01]  /*3cc40*/  @P6 STG.E.U16 desc[UR12][R56.64], R5 ;  /* 0x0000000538006986 */ /* 0x0001e2000c10150c */
[----:B-1----:R-:W-:-:S05]  /*3cc50*/  VIADD R53, R47, 0xb ;  /* 0x0000000b2f357836 */ /* 0x002fca0000000000 */
[----:B------:R-:W-:Y:S01]  /*3cc60*/  ISETP.GE.AND P6, PT, R53, UR48, PT ;  /* 0x0000003035007c0c */ /* 0x000fe2000bfc6270 */
[----:B0-----:R-:W2:Y:S01]  /*3cc70*/  LDL.LU R5, [R1+0x6c] ;  /* 0x00006c0001057983 */ /* 0x001ea20000300800 */
[----:B------:R-:W-:Y:S01]  /*3cc80*/  ISETP.LT.AND P3, PT, R60, UR55, !P3 ;  /* 0x000000373c007c0c */ /* 0x000fe2000df61270 */
[----:B------:R-:W-:Y:S01]  /*3cc90*/  IMAD.WIDE R54, R50, 0x2, R48 ;  /* 0x0000000232367825 */ /* 0x000fe200078e0230 */
[----:B------:R-:W-:Y:S01]  /*3cca0*/  ISETP.LT.AND P0, PT, R61, UR56, !P5 ;  /* 0x000000383d007c0c */ /* 0x000fe2000ef01270 */
[----:B------:R-:W2:Y:S01]  /*3ccb0*/  LDL.LU R53, [R1+0x70] ;  /* 0x0000700001357983 */ /* 0x000ea20000300800 */
[----:B------:R-:W-:Y:S01]  /*3ccc0*/  ISETP.LT.AND P5, PT, R60, UR46, !P5 ;  /* 0x0000002e3c007c0c */ /* 0x000fe2000efa1270 */
[----:B------:R-:W-:Y:S01]  /*3ccd0*/  VIADD R52, R50, UR30 ;  /* 0x0000001e32347c36 */ /* 0x000fe20008000000 */
[----:B------:R-:W-:Y:S01]  /*3cce0*/  ISETP.GE.AND P4, PT, R51, UR53, PT ;  /* 0x0000003533007c0c */ /* 0x000fe2000bf86270 */
[----:B------:R-:W0:Y:S02]  /*3ccf0*/  LDCU UR53, c[0x0][0x39c] ;  /* 0x00007380ff3577ac */ /* 0x000e240008000800 */
[C---:B------:R-:W-:Y:S01]  /*3cd00*/  IMAD.WIDE R50, R52.reuse, 0x2, R2 ;  /* 0x0000000234327825 */ /* 0x040fe200078e0202 */
[----:B------:R-:W1:Y:S03]  /*3cd10*/  LDCU UR46, c[0x0][0x39c] ;  /* 0x00007380ff2e77ac */ /* 0x000e660008000800 */
[----:B------:R0:W-:Y:S01]  /*3cd20*/  @P3 STG.E.U16 desc[UR12][R54.64], R58 ;  /* 0x0000003a36003986 */ /* 0x0001e2000c10150c */
[----:B------:R-:W1:Y:S01]  /*3cd30*/  LDCU UR48, c[0x0][0x398] ;  /* 0x00007300ff3077ac */ /* 0x000e620008000800 */
[----:B0-----:R-:W-:-:S02]  /*3cd40*/  IMAD.WIDE R54, R52, 0x2, R48 ;  /* 0x0000000234367825 */ /* 0x001fc400078e0230 */
[----:B------:R-:W3:Y:S01]  /*3cd50*/  LDL.LU R58, [R1+0x64] ;  /* 0x00006400013a7983 */ /* 0x000ee20000300800 */
[----:B--2---:R-:W-:-:S03]  /*3cd60*/  PRMT R56, R53, 0x7632, R56 ;  /* 0x0000763235387816 */ /* 0x004fc60000000038 */
[----:B------:R-:W-:Y:S04]  /*3cd70*/  @P0 STG.E.U16 desc[UR12][R50.64], R53 ;  /* 0x0000003532000986 */ /* 0x000fe8000c10150c */
[----:B------:R0:W-:Y:S04]  /*3cd80*/  @P5 STG.E.U16 desc[UR12][R54.64], R56 ;  /* 0x0000003836005986 */ /* 0x0001e8000c10150c */
[----:B0-----:R-:W2:Y:S01]  /*3cd90*/  LDL.LU R55, [R1+0x60] ;  /* 0x0000600001377983 */ /* 0x001ea20000300800 */
[----:B------:R-:W-:Y:S01]  /*3cda0*/  ISETP.LT.AND P3, PT, R61, UR47, !P2 ;  /* 0x0000002f3d007c0c */ /* 0x000fe2000d761270 */
[----:B------:R-:W-:-:S02]  /*3cdb0*/  VIADD R51, R52, UR30 ;  /* 0x0000001e34337c36 */ /* 0x000fc40008000000 */
[----:B------:R-:W-:Y:S01]  /*3cdc0*/  VIADD R50, R47, 0xc ;  /* 0x0000000c2f327836 */ /* 0x000fe20000000000 */
[----:B------:R-:W-:Y:S01]  /*3cdd0*/  ISETP.LT.AND P5, PT, R61, UR43, !P4 ;  /* 0x0000002b3d007c0c */ /* 0x000fe2000e7a1270 */
[C---:B------:R-:W-:Y:S01]  /*3cde0*/  IMAD.WIDE R52, R51.reuse, 0x2, R2 ;  /* 0x0000000233347825 */ /* 0x040fe200078e0202 */
[----:B------:R-:W-:Y:S01]  /*3cdf0*/  ISETP.LT.AND P2, PT, R60, UR44, !P2 ;  /* 0x0000002c3c007c0c */ /* 0x000fe2000d741270 */
[----:B------:R-:W0:Y:S01]  /*3ce00*/  LDCU UR43, c[0x0][0x39c] ;  /* 0x00007380ff2b77ac */ /* 0x000e220008000800 */
[----:B------:R-:W-:Y:S01]  /*3ce10*/  ISETP.GE.AND P0, PT, R50, UR45, PT ;  /* 0x0000002d32007c0c */ /* 0x000fe2000bf06270 */
[----:B------:R-:W-:Y:S01]  /*3ce20*/  VIADD R50, R51, UR30 ;  /* 0x0000001e33327c36 */ /* 0x000fe20008000000 */
[----:B--2---:R-:W-:-:S03]  /*3ce30*/  PRMT R57, R55, 0x7632, R57 ;  /* 0x0000763237397816 */ /* 0x004fc60000000039 */
[----:B------:R2:W-:Y:S01]  /*3ce40*/  @P3 STG.E.U16 desc[UR12][R52.64], R55 ;  /* 0x0000003734003986 */ /* 0x0005e2000c10150c */
[----:B------:R-:W-:Y:S01]  /*3ce50*/  ISETP.LT.AND P4, PT, R60, UR41, !P4 ;  /* 0x000000293c007c0c */ /* 0x000fe2000e781270 */
[----:B------:R-:W-:Y:S01]  /*3ce60*/  VIADD R56, R47, 0xd ;  /* 0x0000000d2f387836 */ /* 0x000fe20000000000 */
[----:B------:R-:W0:Y:S01]  /*3ce70*/  LDCU UR41, c[0x0][0x398] ;  /* 0x00007300ff2977ac */ /* 0x000e220008000800 */
[----:B------:R-:W0:Y:S01]  /*3ce80*/  LDCU UR44, c[0x0][0x398] ;  /* 0x00007300ff2c77ac */ /* 0x000e220008000800 */
[----:B------:R-:W0:Y:S01]  /*3ce90*/  LDCU UR45, c[0x0][0x398] ;  /* 0x00007300ff2d77ac */ /* 0x000e220008000800 */
[----:B--2---:R-:W-:Y:S02]  /*3cea0*/  IMAD.WIDE R54, R51, 0x2, R48 ;  /* 0x0000000233367825 */ /* 0x004fe400078e0230 */
[----:B------:R-:W2:Y:S01]  /*3ceb0*/  LDL.LU R51, [R1+0x74] ;  /* 0x0000740001337983 */ /* 0x000ea20000300800 */
[----:B------:R-:W0:Y:S01]  /*3cec0*/  LDCU UR47, c[0x0][0x398] ;  /* 0x00007300ff2f77ac */ /* 0x000e220008000800 */
[----:B------:R-:W-:-:S02]  /*3ced0*/  IMAD.WIDE R52, R50, 0x2, R2 ;  /* 0x0000000232347825 */ /* 0x000fc400078e0202 */
[----:B------:R0:W-:Y:S01]  /*3cee0*/  @P2 STG.E.U16 desc[UR12][R54.64], R57 ;  /* 0x0000003936002986 */ /* 0x0001e2000c10150c */
[----:B------:R-:W-:Y:S01]  /*3cef0*/  ISETP.GE.AND P3, PT, R56, UR42, PT ;  /* 0x0000002a38007c0c */ /* 0x000fe2000bf66270 */
[----:B------:R-:W0:Y:S02]  /*3cf00*/  LDCU UR42, c[0x0][0x398] ;  /* 0x00007300ff2a77ac */ /* 0x000e240008000800 */
[----:B--2---:R2:W-:Y:S01]  /*3cf10*/  @P5 STG.E.U16 desc[UR12][R52.64], R51 ;  /* 0x0000003334005986 */ /* 0x0045e2000c10150c */
[----:B------:R-:W-:Y:S01]  /*3cf20*/  ISETP.LT.AND P5, PT, R61, UR38, !P6 ;  /* 0x000000263d007c0c */ /* 0x000fe2000f7a1270 */
[----:B------:R-:W1:Y:S01]  /*3cf30*/  LDCU UR38, c[0x0][0x398] ;  /* 0x00007300ff2677ac */ /* 0x000e620008000800 */
[----:B0-----:R-:W-:Y:S02]  /*3cf40*/  PRMT R54, R51, 0x7632, R54 ;  /* 0x0000763233367816 */ /* 0x001fe40000000036 */
[----:B------:R-:W-:Y:S01]  /*3cf50*/  ISETP.LT.AND P6, PT, R60, UR39, !P6 ;  /* 0x000000273c007c0c */ /* 0x000fe2000f7c1270 */
[----:B------:R-:W0:Y:S01]  /*3cf60*/  LDCU UR39, c[0x0][0x398] ;  /* 0x00007300ff2777ac */ /* 0x000e220008000800 */
[----:B--2---:R-:W-:Y:S01]  /*3cf70*/  IMAD.WIDE R52, R50, 0x2, R48 ;  /* 0x0000000232347825 */ /* 0x004fe200078e0230 */
[----:B------:R-:W-:-:S03]  /*3cf80*/  IADD3 R51, PT, PT, R47, 0xe, RZ ;  /* 0x0000000e2f337810 */ /* 0x000fc60007ffe0ff */
[----:B------:R-:W-:Y:S01]  /*3cf90*/  VIADD R50, R50, UR30 ;  /* 0x0000001e32327c36 */ /* 0x000fe20008000000 */
[----:B------:R2:W-:Y:S01]  /*3cfa0*/  @P4 STG.E.U16 desc[UR12][R52.64], R54 ;  /* 0x0000003634004986 */ /* 0x0005e2000c10150c */
[----:B------:R-:W-:Y:S01]  /*3cfb0*/  ISETP.LT.AND P4, PT, R61, UR37, !P0 ;  /* 0x000000253d007c0c */ /* 0x000fe2000c781270 */
[----:B------:R-:W0:Y:S01]  /*3cfc0*/  LDCU UR37, c[0x0][0x398] ;  /* 0x00007300ff2577ac */ /* 0x000e220008000800 */
[----:B------:R-:W-:Y:S01]  /*3cfd0*/  ISETP.GE.AND P2, PT, R51, UR40, PT ;  /* 0x0000002833007c0c */ /* 0x000fe2000bf46270 */
[----:B------:R-:W-:Y:S01]  /*3cfe0*/  IMAD.WIDE R56, R50, 0x2, R2 ;  /* 0x0000000232387825 */ /* 0x000fe200078e0202 */
[----:B------:R-:W-:Y:S01]  /*3cff0*/  ISETP.LT.AND P0, PT, R60, UR34, !P0 ;  /* 0x000000223c007c0c */ /* 0x000fe2000c701270 */
[----:B------:R-:W0:Y:S02]  /*3d000*/  LDCU UR40, c[0x0][0x39c] ;  /* 0x00007380ff2877ac */ /* 0x000e240008000800 */
[----:B------:R-:W-:Y:S01]  /*3d010*/  VIADD R51, R47, 0xf ;  /* 0x0000000f2f337836 */ /* 0x000fe20000000000 */
[----:B---3--:R3:W-:Y:S01]  /*3d020*/  @P5 STG.E.U16 desc[UR12][R56.64], R58 ;  /* 0x0000003a38005986 */ /* 0x0087e2000c10150c */
[----:B------:R-:W0:Y:S01]  /*3d030*/  LDCU UR34, c[0x0][0x398] ;  /* 0x00007300ff2277ac */ /* 0x000e220008000800 */
[----:B--2---:R-:W-:Y:S01]  /*3d040*/  VIADD R52, R50, UR30 ;  /* 0x0000001e32347c36 */ /* 0x004fe20008000000 */
[----:B------:R-:W-:Y:S01]  /*3d050*/  PRMT R53, R58, 0x7632, R53 ;  /* 0x000076323a357816 */ /* 0x000fe20000000035 */
[----:B------:R-:W-:Y:S01]  /*3d060*/  IMAD.WIDE R54, R50, 0x2, R48 ;  /* 0x0000000232367825 */ /* 0x000fe200078e0230 */
[----:B------:R-:W-:Y:S01]  /*3d070*/  ISETP.GE.AND P5, PT, R51, UR36, PT ;  /* 0x0000002433007c0c */ /* 0x000fe2000bfa6270 */
[----:B------:R-:W2:Y:S02]  /*3d080*/  LDCU UR36, c[0x0][0x39c] ;  /* 0x00007380ff2477ac */ /* 0x000ea40008000800 */
[----:B------:R-:W-:Y:S01]  /*3d090*/  IMAD.WIDE R50, R52, 0x2, R2 ;  /* 0x0000000234327825 */ /* 0x000fe200078e0202 */
[----:B------:R0:W-:Y:S01]  /*3d0a0*/  @P6 STG.E.U16 desc[UR12][R54.64], R53 ;  /* 0x0000003536006986 */ /* 0x0001e2000c10150c */
[----:B------:R-:W-:Y:S01]  /*3d0b0*/  ISETP.LT.AND P6, PT, R61, UR35, !P3 ;  /* 0x000000233d007c0c */ /* 0x000fe2000dfc1270 */
[----:B------:R-:W1:Y:S02]  /*3d0c0*/  LDCU UR35, c[0x0][0x39c] ;  /* 0x00007380ff2377ac */ /* 0x000e640008000800 */
[----:B------:R2:W-:Y:S01]  /*3d0d0*/  @P4 STG.E.U16 desc[UR12][R50.64], R59 ;  /* 0x0000003b32004986 */ /* 0x0005e2000c10150c */
[----:B---3--:R-:W-:-:S03]  /*3d0e0*/  PRMT R56, R59, 0x7632, R56 ;  /* 0x000076323b387816 */ /* 0x008fc60000000038 */
[----:B------:R-:W3:Y:S01]  /*3d0f0*/  LDL.LU R58, [R1+0x44] ;  /* 0x00004400013a7983 */ /* 0x000ee20000300800 */
[----:B0-----:R-:W-:-:S04]  /*3d100*/  IMAD.WIDE R54, R52, 0x2, R48 ;  /* 0x0000000234367825 */ /* 0x001fc800078e0230 */
[----:B--2---:R-:W-:Y:S01]  /*3d110*/  VIADD R51, R52, UR30 ;  /* 0x0000001e34337c36 */ /* 0x004fe20008000000 */
[----:B------:R-:W-:Y:S01]  /*3d120*/  ISETP.LT.AND P3, PT, R60, UR32, !P3 ;  /* 0x000000203c007c0c */ /* 0x000fe2000df61270 */
[----:B------:R-:W-:Y:S01]  /*3d130*/  VIADD R50, R47, 0x10 ;  /* 0x000000102f327836 */ /* 0x000fe20000000000 */
[----:B------:R0:W-:Y:S01]  /*3d140*/  @P0 STG.E.U16 desc[UR12][R54.64], R56 ;  /* 0x0000003836000986 */ /* 0x0001e2000c10150c */
[----:B------:R-:W-:Y:S01]  /*3d150*/  IMAD.WIDE R52, R51, 0x2, R2 ;  /* 0x0000000233347825 */ /* 0x000fe200078e0202 */
[----:B------:R-:W2:Y:S02]  /*3d160*/  LDCU UR32, c[0x0][0x398] ;  /* 0x00007300ff2077ac */ /* 0x000ea40008000800 */
[----:B------:R-:W2:Y:S01]  /*3d170*/  LDL.LU R59, [R1+0x58] ;  /* 0x00005800013b7983 */ /* 0x000ea20000300800 */
[----:B----4-:R-:W-:Y:S01]  /*3d180*/  ISETP.GE.AND P4, PT, R50, UR49, PT ;  /* 0x0000003132007c0c */ /* 0x010fe2000bf86270 */
[----:B------:R-:W4:Y:S02]  /*3d190*/  LDCU UR49, c[0x0][0x398] ;  /* 0x00007300ff3177ac */ /* 0x000f240008000800 */
[----:B------:R1:W-:Y:S01]  /*3d1a0*/  @P6 STG.E.U16 desc[UR12][R52.64], R7 ;  /* 0x0000000734006986 */ /* 0x0003e2000c10150c */
[----:B------:R-:W-:Y:S01]  /*3d1b0*/  ISETP.LT.AND P6, PT, R61, UR33, !P2 ;  /* 0x000000213d007c0c */ /* 0x000fe2000d7c1270 */
[----:B------:R-:W2:Y:S01]  /*3d1c0*/  LDCU UR33, c[0x0][0x398] ;  /* 0x00007300ff2177ac */ /* 0x000ea20008000800 */
[C---:B------:R-:W-:Y:S01]  /*3d1d0*/  IADD3 R50, PT, PT, R51.reuse, UR30, RZ ;  /* 0x0000001e33327c10 */ /* 0x040fe2000fffe0ff */
[----:B0-----:R-:W-:Y:S01]  /*3d1e0*/  IMAD.WIDE R54, R51, 0x2, R48 ;  /* 0x0000000233367825 */ /* 0x001fe200078e0230 */
[----:B------:R-:W-:-:S03]  /*3d1f0*/  PRMT R56, R7, 0x7632, R56 ;  /* 0x0000763207387816 */ /* 0x000fc60000000038 */
[C---:B-1----:R-:W-:Y:S01]  /*3d200*/  VIADD R52, R47.reuse, 0x11 ;  /* 0x000000112f347836 */ /* 0x042fe20000000000 */
[----:B------:R-:W-:Y:S01]  /*3d210*/  ISETP.LT.AND P2, PT, R60, UR31, !P2 ;  /* 0x0000001f3c007c0c */ /* 0x000fe2000d741270 */
[----:B------:R0:W-:Y:S01]  /*3d220*/  @P3 STG.E.U16 desc[UR12][R54.64], R56 ;  /* 0x0000003836003986 */ /* 0x0001e2000c10150c */
[----:B------:R-:W-:Y:S01]  /*3d230*/  VIADD R51, R47, 0x12 ;  /* 0x000000122f337836 */ /* 0x000fe20000000000 */
[----:B------:R-:W1:Y:S01]  /*3d240*/  LDCU UR31, c[0x0][0x39c] ;  /* 0x00007380ff1f77ac */ /* 0x000e620008000800 */
[----:B------:R-:W-:Y:S01]  /*3d250*/  ISETP.GE.AND P0, PT, R52, UR50, PT ;  /* 0x0000003234007c0c */ /* 0x000fe2000bf06270 */
[----:B------:R-:W-:Y:S01]  /*3d260*/  IMAD.WIDE R52, R50, 0x2, R2 ;  /* 0x0000000232347825 */ /* 0x000fe200078e0202 */
[----:B------:R-:W2:Y:S01]  /*3d270*/  LDL.LU R7, [R1+0x48] ;  /* 0x0000480001077983 */ /* 0x000ea20000300800 */
[----:B------:R-:W-:Y:S01]  /*3d280*/  ISETP.GE.AND P3, PT, R51, UR51, PT ;  /* 0x0000003333007c0c */ /* 0x000fe2000bf66270 */
[----:B------:R-:W1:Y:S02]  /*3d290*/  LDCU UR50, c[0x0][0x398] ;  /* 0x00007300ff3277ac */ /* 0x000e640008000800 */
[----:B------:R4:W-:Y:S01]  /*3d2a0*/  @P6 STG.E.U16 desc[UR12][R52.64], R6 ;  /* 0x0000000634006986 */ /* 0x0009e2000c10150c */
[----:B------:R-:W-:Y:S01]  /*3d2b0*/  ISETP.LT.AND P6, PT, R61, UR5, !P5 ;  /* 0x000000053d007c0c */ /* 0x000fe2000efc1270 */
[----:B------:R-:W1:Y:S01]  /*3d2c0*/  LDCU UR5, c[0x0][0x39c] ;  /* 0x00007380ff0577ac */ /* 0x000e620008000800 */
[----:B------:R-:W-:-:S02]  /*3d2d0*/  ISETP.LT.AND P5, PT, R60, UR10, !P5 ;  /* 0x0000000a3c007c0c */ /* 0x000fc4000efa1270 */
[----:B0-----:R-:W-:Y:S01]  /*3d2e0*/  PRMT R54, R6, 0x7632, R54 ;  /* 0x0000763206367816 */ /* 0x001fe20000000036 */
[----:B------:R-:W-:Y:S01]  /*3d2f0*/  VIADD R56, R47, 0x13 ;  /* 0x000000132f387836 */ /* 0x000fe20000000000 */
[----:B------:R-:W0:Y:S01]  /*3d300*/  LDCU UR10, c[0x0][0x39c] ;  /* 0x00007380ff0a77ac */ /* 0x000e220008000800 */
[C---:B----4-:R-:W-:Y:S01]  /*3d310*/  IMAD.WIDE R52, R50.reuse, 0x2, R48 ;  /* 0x0000000232347825 */ /* 0x050fe200078e0230 */
[----:B------:R-:W4:Y:S03]  /*3d320*/  LDL.LU R6, [R1+0x5c] ;  /* 0x00005c0001067983 */ /* 0x000f260000300800 */
[----:B------:R-:W-:Y:S01]  /*3d330*/  VIADD R50, R50, UR30 ;  /* 0x0000001e32327c36 */ /* 0x000fe20008000000 */
[----:B------:R0:W-:Y:S03]  /*3d340*/  @P2 STG.E.U16 desc[UR12][R52.64], R54 ;  /* 0x0000003634002986 */ /* 0x0001e6000c10150c */
[----:B------:R-:W-:-:S02]  /*3d350*/  VIADD R51, R50, UR30 ;  /* 0x0000001e32337c36 */ /* 0x000fc40008000000 */
[----:B0-----:R-:W-:-:S04]  /*3d360*/  IMAD.WIDE R52, R50, 0x2, R2 ;  /* 0x0000000232347825 */ /* 0x001fc800078e0202 */
[----:B------:R-:W-:Y:S01]  /*3d370*/  IMAD.WIDE R54, R50, 0x2, R48 ;  /* 0x0000000232367825 */ /* 0x000fe200078e0230 */
[----:B------:R-:W-:Y:S01]  /*3d380*/  PRMT R50, R5, 0x7632, R50 ;  /* 0x0000763205327816 */ /* 0x000fe20000000032 */
[----:B------:R0:W-:Y:S04]  /*3d390*/  @P6 STG.E.U16 desc[UR12][R52.64], R5 ;  /* 0x0000000534006986 */ /* 0x0001e8000c10150c */
[----:B------:R1:W-:Y:S04]  /*3d3a0*/  @P5 STG.E.U16 desc[UR12][R54.64], R50 ;  /* 0x0000003236005986 */ /* 0x0003e8000c10150c */
[----:B0-----:R-:W2:Y:S04]  /*3d3b0*/  LDL.LU R5, [R1+0x4c] ;  /* 0x00004c0001057983 */ /* 0x001ea80000300800 */
[----:B-1----:R-:W2:Y:S01]  /*3d3c0*/  LDL.LU R55, [R1+0x50] ;  /* 0x0000500001377983 */ /* 0x002ea20000300800 */
[----:B------:R-:W-:Y:S01]  /*3d3d0*/  ISETP.LT.AND P2, PT, R61, UR15, !P4 ;  /* 0x0000000f3d007c0c */ /* 0x000fe2000e741270 */
[C---:B------:R-:W-:Y:S01]  /*3d3e0*/  IMAD.WIDE R52, R51.reuse, 0x2, R2 ;  /* 0x0000000233347825 */ /* 0x040fe200078e0202 */
[----:B------:R-:W-:Y:S01]  /*3d3f0*/  ISETP.GE.AND P6, PT, R56, UR52, PT ;  /* 0x0000003438007c0c */ /* 0x000fe2000bfc6270 */
[----:B------:R-:W0:Y:S02]  /*3d400*/  LDCU UR15, c[0x0][0x39c] ;  /* 0x00007380ff0f77ac */ /* 0x000e240008000800 */
[----:B------:R-:W-:Y:S01]  /*3d410*/  VIADD R50, R51, UR30 ;  /* 0x0000001e33327c36 */ /* 0x000fe20008000000 */
[----:B------:R-:W-:Y:S01]  /*3d420*/  ISETP.LT.AND P4, PT, R60, UR16, !P4 ;  /* 0x000000103c007c0c */ /* 0x000fe2000e781270 */
[----:B------:R-:W1:Y:S01]  /*3d430*/  LDCU UR16, c[0x0][0x39c] ;  /* 0x00007380ff1077ac */ /* 0x000e620008000800 */
[----:B------:R-:W-:-:S05]  /*3d440*/  ISETP.LT.AND P5, PT, R61, UR8, !P0 ;  /* 0x000000083d007c0c */ /* 0x000fca000c7a1270 */
[----:B--2---:R2:W-:Y:S01]  /*3d450*/  @P2 STG.E.U16 desc[UR12][R52.64], R55 ;  /* 0x0000003734002986 */ /* 0x0045e2000c10150c */
[----:B------:R-:W-:Y:S01]  /*3d460*/  PRMT R56, R55, 0x7632, R56 ;  /* 0x0000763237387816 */ /* 0x000fe20000000038 */
[----:B------:R-:W0:Y:S01]  /*3d470*/  LDCU UR8, c[0x0][0x39c] ;  /* 0x00007380ff0877ac */ /* 0x000e220008000800 */
[----:B--2---:R-:W-:Y:S02]  /*3d480*/  IMAD.WIDE R54, R51, 0x2, R48 ;  /* 0x0000000233367825 */ /* 0x004fe400078e0230 */
[----:B------:R-:W2:Y:S02]  /*3d490*/  LDL.LU R51, [R1+0x40] ;  /* 0x0000400001337983 */ /* 0x000ea40000300800 */
[----:B------:R-:W-:-:S05]  /*3d4a0*/  VIADD R52, R47, 0x14 ;  /* 0x000000142f347836 */ /* 0x000fca0000000000 */
[----:B------:R-:W-:Y:S01]  /*3d4b0*/  ISETP.GE.AND P2, PT, R52, UR53, PT ;  /* 0x0000003534007c0c */ /* 0x000fe2000bf46270 */
[----:B------:R-:W-:Y:S01]  /*3d4c0*/  IMAD.WIDE R52, R50, 0x2, R2 ;  /* 0x0000000232347825 */ /* 0x000fe200078e0202 */
[----:B------:R-:W-:Y:S04]  /*3d4d0*/  @P4 STG.E.U16 desc[UR12][R54.64], R56 ;  /* 0x0000003836004986 */ /* 0x000fe8000c10150c */
[----:B--2---:R2:W-:Y:S02]  /*3d4e0*/  @P5 STG.E.U16 desc[UR12][R52.64], R51 ;  /* 0x0000003334005986 */ /* 0x0045e4000c10150c */
[----:B--2---:R-:W-:-:S05]  /*3d4f0*/  VIADD R53, R47, 0x15 ;  /* 0x000000152f357836 */ /* 0x004fca0000000000 */
[----:B------:R-:W-:Y:S02]  /*3d500*/  ISETP.GE.AND P5, PT, R53, UR46, PT ;  /* 0x0000002e35007c0c */ /* 0x000fe4000bfa6270 */
[----:B------:R-:W-:Y:S01]  /*3d510*/  ISETP.LT.AND P0, PT, R60, UR6, !P0 ;  /* 0x000000063c007c0c */ /* 0x000fe2000c701270 */
[----:B------:R-:W2:Y:S01]  /*3d520*/  LDL.LU R53, [R1+0x54] ;  /* 0x0000540001357983 */ /* 0x000ea20000300800 */
[----:B------:R-:W-:Y:S01]  /*3d530*/  ISETP.LT.AND P4, PT, R61, UR18, !P3 ;  /* 0x000000123d007c0c */ /* 0x000fe2000df81270 */
[C---:B------:R-:W-:Y:S01]  /*3d540*/  IMAD.WIDE R54, R50.reuse, 0x2, R48 ;  /* 0x0000000232367825 */ /* 0x040fe200078e0230 */
[----:B------:R-:W-:Y:S01]  /*3d550*/  IADD3 R52, PT, PT, R50, UR30, RZ ;  /* 0x0000001e32347c10 */ /* 0x000fe2000fffe0ff */
[----:B------:R-:W0:Y:S01]  /*3d560*/  LDCU UR6, c[0x0][0x39c] ;  /* 0x00007380ff0677ac */ /* 0x000e220008000800 */
[----:B------:R-:W-:Y:S02]  /*3d570*/  PRMT R56, R51, 0x7632, R56 ;  /* 0x0000763233387816 */ /* 0x000fe40000000038 */
[----:B------:R-:W-:Y:S01]  /*3d580*/  ISETP.LT.AND P3, PT, R60, UR4, !P3 ;  /* 0x000000043c007c0c */ /* 0x000fe2000df61270 */
[C---:B------:R-:W-:Y:S01]  /*3d590*/  IMAD.WIDE R50, R52.reuse, 0x2, R2 ;  /* 0x0000000234327825 */ /* 0x040fe200078e0202 */
[----:B------:R-:W0:Y:S03]  /*3d5a0*/  LDCU UR4, c[0x0][0x39c] ;  /* 0x00007380ff0477ac */ /* 0x000e260008000800 */
[----:B------:R1:W-:Y:S01]  /*3d5b0*/  @P0 STG.E.U16 desc[UR12][R54.64], R56 ;  /* 0x0000003836000986 */ /* 0x0003e2000c10150c */
[----:B------:R-:W0:Y:S01]  /*3d5c0*/  LDCU UR18, c[0x0][0x398] ;  /* 0x00007300ff1277ac */ /* 0x000e220008000800 */
[----:B------:R-:W0:Y:S01]  /*3d5d0*/  LDCU UR46, c[0x0][0x398] ;  /* 0x00007300ff2e77ac */ /* 0x000e220008000800 */
[----:B-1----:R-:W-:Y:S01]  /*3d5e0*/  VIADD R54, R52, UR30 ;  /* 0x0000001e34367c36 */ /* 0x002fe20008000000 */
[----:B---3--:R-:W-:Y:S01]  /*3d5f0*/  PRMT R56, R58, 0x7632, R56 ;  /* 0x000076323a387816 */ /* 0x008fe20000000038 */
[----:B--2---:R1:W-:Y:S01]  /*3d600*/  @P4 STG.E.U16 desc[UR12][R50.64], R53 ;  /* 0x0000003532004986 */ /* 0x0043e2000c10150c */
[----:B------:R-:W-:Y:S01]  /*3d610*/  ISETP.LT.AND P4, PT, R61, UR14, !P6 ;  /* 0x0000000e3d007c0c */ /* 0x000fe2000f781270 */
[----:B------:R-:W2:Y:S01]  /*3d620*/  LDCU UR14, c[0x0][0x39c] ;  /* 0x00007380ff0e77ac */ /* 0x000ea20008000800 */
[----:B------:R-:W-:-:S02]  /*3d630*/  ISETP.LT.AND P6, PT, R60, UR20, !P6 ;  /* 0x000000143c007c0c */ /* 0x000fc4000f7c1270 */
[----:B------:R-:W-:Y:S01]  /*3d640*/  PRMT R55, R53, 0x7632, R55 ;  /* 0x0000763235377816 */ /* 0x000fe20000000037 */
[----:B------:R-:W3:Y:S01]  /*3d650*/  LDCU UR20, c[0x0][0x398] ;  /* 0x00007300ff1477ac */ /* 0x000ee20008000800 */
[----:B-1----:R-:W-:-:S04]  /*3d660*/  IMAD.WIDE R50, R52, 0x2, R48 ;  /* 0x0000000234327825 */ /* 0x002fc800078e0230 */
[----:B------:R-:W-:Y:S01]  /*3d670*/  VIADD R52, R54, UR30 ;  /* 0x0000001e36347c36 */ /* 0x000fe20008000000 */
[----:B------:R1:W-:Y:S01]  /*3d680*/  @P3 STG.E.U16 desc[UR12][R50.64], R55 ;  /* 0x0000003732003986 */ /* 0x0003e2000c10150c */
[----:B------:R-:W-:Y:S01]  /*3d690*/  ISETP.LT.AND P3, PT, R61, UR22, !P2 ;  /* 0x000000163d007c0c */ /* 0x000fe2000d761270 */
[----:B------:R-:W-:Y:S01]  /*3d6a0*/  VIADD R53, R47, 0x16 ;  /* 0x000000162f357836 */ /* 0x000fe20000000000 */
[----:B------:R-:W-:Y:S01]  /*3d6b0*/  ISETP.LT.AND P2, PT, R60, UR24, !P2 ;  /* 0x000000183c007c0c */ /* 0x000fe2000d741270 */
[----:B------:R-:W0:Y:S01]  /*3d6c0*/  LDCU UR22, c[0x0][0x398] ;  /* 0x00007300ff1677ac */ /* 0x000e220008000800 */
[C---:B-1----:R-:W-:Y:S02]  /*3d6d0*/  IMAD.WIDE R50, R54.reuse, 0x2, R2 ;  /* 0x0000000236327825 */ /* 0x042fe400078e0202 */
[----:B------:R-:W-:Y:S01]  /*3d6e0*/  ISETP.GE.AND P0, PT, R53, UR43, PT ;  /* 0x0000002b35007c0c */ /* 0x000fe2000bf06270 */
[----:B------:R-:W1:Y:S01]  /*3d6f0*/  LDCU UR43, c[0x0][0x398] ;  /* 0x00007300ff2b77ac */ /* 0x000e620008000800 */
[----:B------:R-:W-:Y:S01]  /*3d700*/  IMAD.WIDE R54, R54, 0x2, R48 ;  /* 0x0000000236367825 */ /* 0x000fe200078e0230 */
[----:B------:R0:W-:Y:S01]  /*3d710*/  @P4 STG.E.U16 desc[UR12][R50.64], R58 ;  /* 0x0000003a32004986 */ /* 0x0001e2000c10150c */
[----:B------:R-:W1:Y:S03]  /*3d720*/  LDCU UR24, c[0x0][0x398] ;  /* 0x00007300ff1877ac */ /* 0x000e660008000800 */
[----:B------:R2:W-:Y:S01]  /*3d730*/  @P6 STG.E.U16 desc[UR12][R54.64], R56 ;  /* 0x0000003836006986 */ /* 0x0005e2000c10150c */
[----:B------:R-:W-:Y:S01]  /*3d740*/  ISETP.LT.AND P6, PT, R61, UR26, !P5 ;  /* 0x0000001a3d007c0c */ /* 0x000fe2000efc1270 */
[----:B------:R-:W-:Y:S01]  /*3d750*/  VIADD R53, R47, 0x17 ;  /* 0x000000172f357836 */ /* 0x000fe20000000000 */
[----:B------:R-:W1:Y:S01]  /*3d760*/  LDCU UR26, c[0x0][0x398] ;  /* 0x00007300ff1a77ac */ /* 0x000e620008000800 */
[----:B0-----:R-:W-:-:S03]  /*3d770*/  IMAD.WIDE R50, R52, 0x2, R2 ;  /* 0x0000000234327825 */ /* 0x001fc600078e0202 */
[----:B------:R-:W-:Y:S01]  /*3d780*/  ISETP.GE.AND P4, PT, R53, UR40, PT ;  /* 0x0000002835007c0c */ /* 0x000fe2000bf86270 */
[----:B------:R-:W3:Y:S01]  /*3d790*/  LDL.LU R58, [R1+0x34] ;  /* 0x00003400013a7983 */ /* 0x000ee20000300800 */
[----:B--2---:R-:W-:Y:S01]  /*3d7a0*/  VIADD R54, R52, UR30 ;  /* 0x0000001e34367c36 */ /* 0x004fe20008000000 */
[----:B------:R-:W-:Y:S02]  /*3d7b0*/  PRMT R56, R59, 0x7632, R56 ;  /* 0x000076323b387816 */ /* 0x000fe40000000038 */
[----:B------:R0:W-:Y:S01]  /*3d7c0*/  @P3 STG.E.U16 desc[UR12][R50.64], R59 ;  /* 0x0000003b32003986 */ /* 0x0001e2000c10150c */
[----:B------:R-:W-:Y:S01]  /*3d7d0*/  IADD3 R55, PT, PT, R47, 0x18, RZ ;  /* 0x000000182f377810 */ /* 0x000fe20007ffe0ff */
[----:B------:R-:W2:Y:S01]  /*3d7e0*/  LDCU UR40, c[0x0][0x398] ;  /* 0x00007300ff2877ac */ /* 0x000ea20008000800 */
[----:B------:R-:W-:Y:S01]  /*3d7f0*/  ISETP.LT.AND P5, PT, R60, UR28, !P5 ;  /* 0x0000001c3c007c0c */ /* 0x000fe2000efa1270 */
[----:B0-----:R-:W-:Y:S01]  /*3d800*/  IMAD.WIDE R50, R52, 0x2, R48 ;  /* 0x0000000234327825 */ /* 0x001fe200078e0230 */
[----:B------:R-:W-:Y:S01]  /*3d810*/  ISETP.GE.AND P3, PT, R55, UR36, PT ;  /* 0x0000002437007c0c */ /* 0x000fe2000bf66270 */
[----:B------:R-:W2:Y:S01]  /*3d820*/  LDL.LU R59, [R1+0xa8] ;  /* 0x0000a800013b7983 */ /* 0x000ea20000300800 */
[----:B------:R-:W0:Y:S01]  /*3d830*/  LDCU UR28, c[0x0][0x398] ;  /* 0x00007300ff1c77ac */ /* 0x000e220008000800 */
[----:B------:R-:W-:-:S02]  /*3d840*/  IMAD.WIDE R52, R54, 0x2, R2 ;  /* 0x0000000236347825 */ /* 0x000fc400078e0202 */
[----:B------:R1:W-:Y:S01]  /*3d850*/  @P2 STG.E.U16 desc[UR12][R50.64], R56 ;  /* 0x0000003832002986 */ /* 0x0003e2000c10150c */
[----:B------:R-:W0:Y:S03]  /*3d860*/  LDCU UR36, c[0x0][0x398] ;  /* 0x00007300ff2477ac */ /* 0x000e260008000800 */
[----:B------:R4:W-:Y:S01]  /*3d870*/  @P6 STG.E.U16 desc[UR12][R52.64], R7 ;  /* 0x0000000734006986 */ /* 0x0009e2000c10150c */
[----:B------:R-:W-:Y:S01]  /*3d880*/  ISETP.LT.AND P6, PT, R61, UR42, !P0 ;  /* 0x0000002a3d007c0c */ /* 0x000fe2000c7c1270 */
[----:B------:R-:W-:Y:S01]  /*3d890*/  VIADD R55, R54, UR30 ;  /* 0x0000001e36377c36 */ /* 0x000fe20008000000 */
[----:B------:R-:W-:Y:S01]  /*3d8a0*/  ISETP.LT.AND P0, PT, R60, UR41, !P0 ;  /* 0x000000293c007c0c */ /* 0x000fe2000c701270 */
[----:B------:R-:W0:Y:S01]  /*3d8b0*/  LDCU UR41, c[0x0][0x398] ;  /* 0x00007300ff2977ac */ /* 0x000e220008000800 */
[----:B-1----:R-:W-:Y:S01]  /*3d8c0*/  PRMT R56, R7, 0x7632, R56 ;  /* 0x0000763207387816 */ /* 0x002fe20000000038 */
[----:B------:R-:W-:Y:S01]  /*3d8d0*/  IMAD.WIDE R50, R54, 0x2, R48 ;  /* 0x0000000236327825 */ /* 0x000fe200078e0230 */
[----:B------:R-:W1:Y:S01]  /*3d8e0*/  LDCU UR42, c[0x0][0x398] ;  /* 0x00007300ff2a77ac */ /* 0x000e620008000800 */
[----:B----4-:R-:W4:Y:S02]  /*3d8f0*/  LDL.LU R7, [R1+0x38] ;  /* 0x0000380001077983 */ /* 0x010f240000300800 */
[----:B------:R-:W-:-:S05]  /*3d900*/  VIADD R52, R47, 0x19 ;  /* 0x000000192f347836 */ /* 0x000fca0000000000 */
[----:B------:R-:W-:Y:S01]  /*3d910*/  ISETP.GE.AND P2, PT, R52, UR35, PT ;  /* 0x0000002334007c0c */ /* 0x000fe2000bf46270 */
[----:B------:R-:W-:Y:S01]  /*3d920*/  IMAD.WIDE R52, R55, 0x2, R2 ;  /* 0x0000000237347825 */ /* 0x000fe200078e0202 */
[----:B------:R0:W-:Y:S01]  /*3d930*/  @P5 STG.E.U16 desc[UR12][R50.64], R56 ;  /* 0x0000003832005986 */ /* 0x0001e2000c10150c */
[----:B------:R-:W-:Y:S01]  /*3d940*/  PRMT R54, R6, 0x7632, R54 ;  /* 0x0000763206367816 */ /* 0x000fe20000000036 */
[----:B------:R-:W1:Y:S02]  /*3d950*/  LDCU UR35, c[0x0][0x398] ;  /* 0x00007300ff2377ac */ /* 0x000e640008000800 */
[----:B------:R0:W-:Y:S01]  /*3d960*/  @P6 STG.E.U16 desc[UR12][R52.64], R6 ;  /* 0x0000000634006986 */ /* 0x0001e2000c10150c */
[----:B------:R-:W-:Y:S01]  /*3d970*/  ISETP.LT.AND P6, PT, R61, UR38, !P4 ;  /* 0x000000263d007c0c */ /* 0x000fe2000e7c1270 */
[----:B------:R-:W1:Y:S01]  /*3d980*/  LDCU UR38, c[0x0][0x398] ;  /* 0x00007300ff2677ac */ /* 0x000e620008000800 */
[----:B------:R-:W-:Y:S01]  /*3d990*/  ISETP.LT.AND P4, PT, R60, UR37, !P4 ;  /* 0x000000253c007c0c */ /* 0x000fe2000e781270 */
[----:B------:R-:W1:Y:S01]  /*3d9a0*/  LDCU UR37, c[0x0][0x398] ;  /* 0x00007300ff2577ac */ /* 0x000e620008000800 */
[----:B0-----:R-:W-:-:S04]  /*3d9b0*/  IMAD.WIDE R50, R55, 0x2, R48 ;  /* 0x0000000237327825 */ /* 0x001fc800078e0230 */
[----:B------:R-:W-:Y:S01]  /*3d9c0*/  VIADD R52, R47, 0x1a ;  /* 0x0000001a2f347836 */ /* 0x000fe20000000000 */
[----:B------:R0:W-:Y:S04]  /*3d9d0*/  @P0 STG.E.U16 desc[UR12][R50.64], R54 ;  /* 0x0000003632000986 */ /* 0x0001e8000c10150c */
[----:B------:R-:W-:Y:S01]  /*3d9e0*/  ISETP.GE.AND P5, PT, R52, UR31, PT ;  /* 0x0000001f34007c0c */ /* 0x000fe2000bfa6270 */
[----:B------:R-:W-:Y:S01]  /*3d9f0*/  VIADD R52, R55, UR30 ;  /* 0x0000001e37347c36 */ /* 0x000fe20008000000 */
[----:B------:R-:W-:Y:S01]  /*3da00*/  PRMT R56, R5, 0x7632, R56 ;  /* 0x0000763205387816 */ /* 0x000fe20000000038 */
[----:B------:R-:W2:Y:S01]  /*3da10*/  LDL.LU R6, [R1+0xac] ;  /* 0x0000ac0001067983 */ /* 0x000ea20000300800 */
[----:B------:R-:W-:Y:S01]  /*3da20*/  ISETP.LT.AND P0, PT, R61, UR39, !P3 ;  /* 0x000000273d007c0c */ /* 0x000fe2000df01270 */
[----:B------:R-:W-:Y:S01]  /*3da30*/  VIADD R55, R47, 0x1b ;  /* 0x0000001b2f377836 */ /* 0x000fe20000000000 */
[----:B------:R-:W1:Y:S01]  /*3da40*/  LDCU UR31, c[0x0][0x398] ;  /* 0x00007300ff1f77ac */ /* 0x000e620008000800 */
[C---:B0-----:R-:W-:Y:S01]  /*3da50*/  IMAD.WIDE R50, R52.reuse, 0x2, R2 ;  /* 0x0000000234327825 */ /* 0x041fe200078e0202 */
[----:B------:R-:W0:Y:S03]  /*3da60*/  LDCU UR39, c[0x0][0x398] ;  /* 0x00007300ff2777ac */ /* 0x000e260008000800 */
[----:B------:R-:W-:-:S02]  /*3da70*/  VIADD R54, R52, UR30 ;  /* 0x0000001e34367c36 */ /* 0x000fc40008000000 */
[----:B------:R-:W-:Y:S01]  /*3da80*/  IMAD.WIDE R52, R52, 0x2, R48 ;  /* 0x0000000234347825 */ /* 0x000fe200078e0230 */
[----:B------:R0:W-:Y:S04]  /*3da90*/  @P6 STG.E.U16 desc[UR12][R50.64], R5 ;  /* 0x0000000532006986 */ /* 0x0001e8000c10150c */
[----:B------:R1:W-:Y:S04]  /*3daa0*/  @P4 STG.E.U16 desc[UR12][R52.64], R56 ;  /* 0x0000003834004986 */ /* 0x0003e8000c10150c */
[----:B0-----:R-:W2:Y:S04]  /*3dab0*/  LDL.LU R5, [R1+0x3c] ;  /* 0x00003c0001057983 */ /* 0x001ea80000300800 */
[----:B-1----:R-:W2:Y:S01]  /*3dac0*/  LDL.LU R53, [R1+0xa0] ;  /* 0x0000a00001357983 */ /* 0x002ea20000300800 */
[----:B------:R-:W-:Y:S01]  /*3dad0*/  ISETP.LT.AND P3, PT, R60, UR34, !P3 ;  /* 0x000000223c007c0c */ /* 0x000fe2000df61270 */
[----:B------:R-:W-:Y:S01]  /*3dae0*/  IMAD.WIDE R50, R54, 0x2, R2 ;  /* 0x0000000236327825 */ /* 0x000fe200078e0202 */
[----:B------:R-:W-:Y:S01]  /*3daf0*/  ISETP.LT.AND P4, PT, R61, UR33, !P2 ;  /* 0x000000213d007c0c */ /* 0x000fe2000d781270 */
[----:B------:R-:W0:Y:S01]  /*3db00*/  LDCU UR33, c[0x0][0x398] ;  /* 0x00007300ff2177ac */ /* 0x000e220008000800 */
[----:B------:R-:W-:-:S02]  /*3db10*/  ISETP.GE.AND P6, PT, R55, UR5, PT ;  /* 0x0000000537007c0c */ /* 0x000fc4000bfc6270 */
[----:B------:R-:W-:Y:S01]  /*3db20*/  IADD3 R52, PT, PT, R47, 0x1c, RZ ;  /* 0x0000001c2f347810 */ /* 0x000fe20007ffe0ff */
[----:B------:R-:W1:Y:S01]  /*3db30*/  LDCU UR34, c[0x0][0x398] ;  /* 0x00007300ff2277ac */ /* 0x000e620008000800 */
[----:B--2---:R2:W-:Y:S01]  /*3db40*/  @P0 STG.E.U16 desc[UR12][R50.64], R53 ;  /* 0x0000003532000986 */ /* 0x0045e2000c10150c */
[----:B------:R-:W-:Y:S01]  /*3db50*/  PRMT R56, R53, 0x7632, R56 ;  /* 0x0000763235387816 */ /* 0x000fe20000000038 */
[----:B------:R-:W-:Y:S01]  /*3db60*/  VIADD R55, R54, UR30 ;  /* 0x0000001e36377c36 */ /* 0x000fe20008000000 */
[----:B------:R-:W-:Y:S01]  /*3db70*/  ISETP.LT.AND P2, PT, R60, UR32, !P2 ;  /* 0x000000203c007c0c */ /* 0x000fe2000d741270 */
[----:B------:R-:W0:Y:S01]  /*3db80*/  LDCU UR5, c[0x0][0x39c] ;  /* 0x00007380ff0577ac */ /* 0x000e220008000800 */
[----:B--2---:R-:W-:Y:S01]  /*3db90*/  IMAD.WIDE R50, R54, 0x2, R48 ;  /* 0x0000000236327825 */ /* 0x004fe200078e0230 */
[----:B------:R-:W-:Y:S01]  /*3dba0*/  ISETP.GE.AND P0, PT, R52, UR8, PT ;  /* 0x0000000834007c0c */ /* 0x000fe2000bf06270 */
[----:B------:R-:W2:Y:S03]  /*3dbb0*/  LDCU UR8, c[0x0][0x39c] ;  /* 0x00007380ff0877ac */ /* 0x000ea60008000800 */
[----:B------:R0:W-:Y:S01]  /*3dbc0*/  @P3 STG.E.U16 desc[UR12][R50.64], R56 ;  /* 0x0000003832003986 */ /* 0x0001e2000c10150c */
[----:B------:R-:W1:Y:S03]  /*3dbd0*/  LDCU UR32, c[0x0][0x398] ;  /* 0x00007300ff2077ac */ /* 0x000e660008000800 */
[----:B0-----:R-:W2:Y:S01]  /*3dbe0*/  LDL.LU R51, [R1+0x30] ;  /* 0x0000300001337983 */ /* 0x001ea20000300800 */
[----:B------:R-:W-:-:S04]  /*3dbf0*/  IMAD.WIDE R52, R55, 0x2, R2 ;  /* 0x0000000237347825 */ /* 0x000fc800078e0202 */
[----:B------:R-:W-:Y:S01]  /*3dc00*/  VIADD R54, R55, UR30 ;  /* 0x0000001e37367c36 */ /* 0x000fe20008000000 */
[----:B------:R-:W-:Y:S01]  /*3dc10*/  ISETP.LT.AND P3, PT, R61, UR44, !P5 ;  /* 0x0000002c3d007c0c */ /* 0x000fe2000ef61270 */
[----:B------:R-:W-:Y:S01]  /*3dc20*/  VIADD R56, R47, 0x1d ;  /* 0x0000001d2f387836 */ /* 0x000fe20000000000 */
[----:B--2---:R0:W-:Y:S01]  /*3dc30*/  @P4 STG.E.U16 desc[UR12][R52.64], R51 ;  /* 0x0000003334004986 */ /* 0x0041e2000c10150c */
[----:B------:R-:W-:Y:S01]  /*3dc40*/  PRMT R57, R51, 0x7632, R57 ;  /* 0x0000763233397816 */ /* 0x000fe20000000039 */
[----:B------:R-:W2:Y:S01]  /*3dc50*/  LDCU UR44, c[0x0][0x398] ;  /* 0x00007300ff2c77ac */ /* 0x000ea20008000800 */
[----:B0-----:R-:W-:Y:S02]  /*3dc60*/  IMAD.WIDE R50, R55, 0x2, R48 ;  /* 0x0000000237327825 */ /* 0x001fe400078e0230 */
[----:B------:R-:W2:Y:S01]  /*3dc70*/  LDL.LU R55, [R1+0xa4] ;  /* 0x0000a40001377983 */ /* 0x000ea20000300800 */
[----:B------:R-:W-:Y:S01]  /*3dc80*/  ISETP.LT.AND P5, PT, R60, UR45, !P5 ;  /* 0x0000002d3c007c0c */ /* 0x000fe2000efa1270 */
[----:B------:R-:W-:-:S02]  /*3dc90*/  IMAD.WIDE R52, R54, 0x2, R2 ;  /* 0x0000000236347825 */ /* 0x000fc400078e0202 */
[----:B------:R0:W-:Y:S01]  /*3dca0*/  @P2 STG.E.U16 desc[UR12][R50.64], R57 ;  /* 0x0000003932002986 */ /* 0x0001e2000c10150c */
[----:B------:R-:W-:Y:S01]  /*3dcb0*/  ISETP.GE.AND P4, PT, R56, UR6, PT ;  /* 0x0000000638007c0c */ /* 0x000fe2000bf86270 */
[----:B0-----:R-:W-:Y:S01]  /*3dcc0*/  IMAD.WIDE R50, R54, 0x2, R48 ;  /* 0x0000000236327825 */ /* 0x001fe200078e0230 */
[----:B------:R-:W-:Y:S01]  /*3dcd0*/  PRMT R57, R59, 0x7632, R57 ;  /* 0x000076323b397816 */ /* 0x000fe20000000039 */
[----:B------:R-:W0:Y:S02]  /*3dce0*/  LDCU UR6, c[0x0][0x39c] ;  /* 0x00007380ff0677ac */ /* 0x000e240008000800 */
[----:B------:R-:W-:Y:S01]  /*3dcf0*/  VIADD R56, R47, 0x1f ;  /* 0x0000001f2f387836 */ /* 0x000fe20000000000 */
[----:B--2---:R2:W-:Y:S01]  /*3dd00*/  @P3 STG.E.U16 desc[UR12][R52.64], R55 ;  /* 0x0000003734003986 */ /* 0x0045e2000c10150c */
[----:B------:R-:W-:Y:S02]  /*3dd10*/  ISETP.LT.AND P3, PT, R61, UR47, !P6 ;  /* 0x0000002f3d007c0c */ /* 0x000fe4000f761270 */
[----:B------:R-:W-:-:S02]  /*3dd20*/  ISETP.LT.AND P6, PT, R60, UR48, !P6 ;  /* 0x000000303c007c0c */ /* 0x000fc4000f7c1270 */
[----:B--2---:R-:W-:Y:S01]  /*3dd30*/  PRMT R53, R55, 0x7632, R53 ;  /* 0x0000763237357816 */ /* 0x004fe20000000035 */
[----:B------:R-:W-:Y:S02]  /*3dd40*/  VIADD R52, R47, 0x1e ;  /* 0x0000001e2f347836 */ /* 0x000fe40000000000 */
[----:B------:R-:W-:Y:S02]  /*3dd50*/  VIADD R55, R54, UR30 ;  /* 0x0000001e36377c36 */ /* 0x000fe40008000000 */
[----:B------:R2:W-:Y:S01]  /*3dd60*/  @P5 STG.E.U16 desc[UR12][R50.64], R53 ;  /* 0x0000003532005986 */ /* 0x0005e2000c10150c */
[----:B------:R-:W-:Y:S01]  /*3dd70*/  ISETP.GE.AND P2, PT, R52, UR4, PT ;  /* 0x0000000434007c0c */ /* 0x000fe2000bf46270 */
[----:B------:R-:W0:Y:S01]  /*3dd80*/  LDCU UR4, c[0x0][0x39c] ;  /* 0x00007380ff0477ac */ /* 0x000e220008000800 */
[----:B------:R-:W-:Y:S02]  /*3dd90*/  IADD3 R54, PT, PT, R55, UR30, RZ ;  /* 0x0000001e37367c10 */ /* 0x000fe4000fffe0ff */
[----:B------:R-:W-:Y:S01]  /*3dda0*/  ISETP.LT.AND P5, PT, R61, UR49, !P0 ;  /* 0x000000313d007c0c */ /* 0x000fe2000c7a1270 */
[----:B--2---:R-:W-:-:S04]  /*3ddb0*/  IMAD.WIDE R52, R55, 0x2, R2 ;  /* 0x0000000237347825 */ /* 0x004fc800078e0202 */
[----:B------:R-:W-:Y:S01]  /*3ddc0*/  IMAD.WIDE R50, R55, 0x2, R48 ;  /* 0x0000000237327825 */ /* 0x000fe200078e0230 */
[----:B---3--:R-:W-:Y:S01]  /*3ddd0*/  PRMT R55, R58, 0x7632, R55 ;  /* 0x000076323a377816 */ /* 0x008fe20000000037 */
[----:B------:R2:W-:Y:S01]  /*3dde0*/  @P3 STG.E.U16 desc[UR12][R52.64], R58 ;  /* 0x0000003a34003986 */ /* 0x0005e2000c10150c */
[----:B------:R-:W-:-:S03]  /*3ddf0*/  ISETP.LT.AND P0, PT, R60, UR50, !P0 ;  /* 0x000000323c007c0c */ /* 0x000fc6000c701270 */
[----:B------:R3:W-:Y:S01]  /*3de00*/  @P6 STG.E.U16 desc[UR12][R50.64], R55 ;  /* 0x0000003732006986 */ /* 0x0007e2000c10150c */
[----:B------:R-:W-:Y:S01]  /*3de10*/  ISETP.LT.AND P6, PT, R61, UR18, !P4 ;  /* 0x000000123d007c0c */ /* 0x000fe2000e7c1270 */
[----:B------:R-:W0:Y:S01]  /*3de20*/  LDCU UR18, c[0x0][0x398] ;  /* 0x00007300ff1277ac */ /* 0x000e220008000800 */
[C---:B--2---:R-:W-:Y:S01]  /*3de30*/  IMAD.WIDE R52, R54.reuse, 0x2, R2 ;  /* 0x0000000236347825 */ /* 0x044fe200078e0202 */
[----:B------:R-:W2:Y:S03]  /*3de40*/  LDL.LU R58, [R1+0x14] ;  /* 0x00001400013a7983 */ /* 0x000ea60000300800 */
[C---:B---3--:R-:W-:Y:S01]  /*3de50*/  VIADD R55, R54.reuse, UR30 ;  /* 0x0000001e36377c36 */ /* 0x048fe20008000000 */
[----:B------:R3:W-:Y:S01]  /*3de60*/  @P5 STG.E.U16 desc[UR12][R52.64], R59 ;  /* 0x0000003b34005986 */ /* 0x0007e2000c10150c */
[----:B------:R-:W-:Y:S01]  /*3de70*/  IMAD.WIDE R50, R54, 0x2, R48 ;  /* 0x0000000236327825 */ /* 0x000fe200078e0230 */
[----:B------:R-:W-:-:S02]  /*3de80*/  ISETP.LT.AND P4, PT, R60, UR46, !P4 ;  /* 0x0000002e3c007c0c */ /* 0x000fc4000e781270 */
[----:B------:R-:W-:Y:S02]  /*3de90*/  ISETP.GE.AND P3, PT, R56, UR10, PT ;  /* 0x0000000a38007c0c */ /* 0x000fe4000bf66270 */
[----:B------:R0:W-:Y:S01]  /*3dea0*/  @P0 STG.E.U16 desc[UR12][R50.64], R57 ;  /* 0x0000003932000986 */ /* 0x0001e2000c10150c */
[----:B---3--:R-:W-:-:S03]  /*3deb0*/  IMAD.WIDE R52, R55, 0x2, R2 ;  /* 0x0000000237347825 */ /* 0x008fc600078e0202 */
[----:B------:R-:W3:Y:S01]  /*3dec0*/  LDL.LU R59, [R1+0x28] ;  /* 0x00002800013b7983 */ /* 0x000ee20000300800 */
[----:B------:R-:W1:Y:S03]  /*3ded0*/  LDCU UR10, c[0x0][0x39c] ;  /* 0x00007380ff0a77ac */ /* 0x000e660008000800 */
[----:B----4-:R4:W-:Y:S01]  /*3dee0*/  @P6 STG.E.U16 desc[UR12][R52.64], R7 ;  /* 0x0000000734006986 */ /* 0x0109e2000c10150c */
[----:B------:R-:W-:Y:S01]  /*3def0*/  ISETP.LT.AND P6, PT, R61, UR43, !P2 ;  /* 0x0000002b3d007c0c */ /* 0x000fe2000d7c1270 */
[----:B------:R-:W-:Y:S02]  /*3df00*/  VIADD R56, R47, 0x20 ;  /* 0x000000202f387836 */ /* 0x000fe40000000000 */
[C---:B------:R-:W-:Y:S01]  /*3df10*/  VIADD R54, R55.reuse, UR30 ;  /* 0x0000001e37367c36 */ /* 0x040fe20008000000 */
[----:B------:R-:W1:Y:S01]  /*3df20*/  LDCU UR43, c[0x0][0x398] ;  /* 0x00007300ff2b77ac */ /* 0x000e620008000800 */
[----:B0-----:R-:W-:Y:S01]  /*3df30*/  IMAD.WIDE R50, R55, 0x2, R48 ;  /* 0x0000000237327825 */ /* 0x001fe200078e0230 */
[----:B------:R-:W-:-:S03]  /*3df40*/  ISETP.GE.AND P5, PT, R56, UR14, PT ;  /* 0x0000000e38007c0c */ /* 0x000fc6000bfa6270 */
[----:B----4-:R-:W-:Y:S01]  /*3df50*/  VIADD R52, R47, 0x21 ;  /* 0x000000212f347836 */ /* 0x010fe20000000000 */
[----:B------:R-:W-:Y:S01]  /*3df60*/  PRMT R56, R7, 0x7632, R56 ;  /* 0x0000763207387816 */ /* 0x000fe20000000038 */
[----:B------:R-:W0:Y:S01]  /*3df70*/  LDCU UR14, c[0x0][0x39c] ;  /* 0x00007380ff0e77ac */ /* 0x000e220008000800 */
[----:B------:R-:W-:Y:S01]  /*3df80*/  ISETP.LT.AND P2, PT, R60, UR20, !P2 ;  /* 0x000000143c007c0c */ /* 0x000fe2000d741270 */
[----:B------:R-:W4:Y:S01]  /*3df90*/  LDL.LU R7, [R1+0x18] ;  /* 0x0000180001077983 */ /* 0x000f220000300800 */
[----:B------:R-:W-:Y:S01]  /*3dfa0*/  ISETP.GE.AND P0, PT, R52, UR15, PT ;  /* 0x0000000f34007c0c */ /* 0x000fe2000bf06270 */
[----:B------:R-:W-:Y:S01]  /*3dfb0*/  IMAD.WIDE R52, R54, 0x2, R2 ;  /* 0x0000000236347825 */ /* 0x000fe200078e0202 */
[----:B------:R-:W-:Y:S01]  /*3dfc0*/  PRMT R55, R6, 0x7632, R55 ;  /* 0x0000763206377816 */ /* 0x000fe20000000037 */
[----:B------:R0:W-:Y:S01]  /*3dfd0*/  @P4 STG.E.U16 desc[UR12][R50.64], R56 ;  /* 0x0000003832004986 */ /* 0x0001e2000c10150c */
[----:B------:R-:W1:Y:S03]  /*3dfe0*/  LDCU UR15, c[0x0][0x39c] ;  /* 0x00007380ff0f77ac */ /* 0x000e660008000800 */
[----:B------:R1:W-:Y:S01]  /*3dff0*/  @P6 STG.E.U16 desc[UR12][R52.64], R6 ;  /* 0x0000000634006986 */ /* 0x0003e2000c10150c */
[----:B------:R-:W-:Y:S01]  /*3e000*/  ISETP.LT.AND P6, PT, R61, UR22, !P3 ;  /* 0x000000163d007c0c */ /* 0x000fe2000dfc1270 */
[----:B------:R-:W2:Y:S01]  /*3e010*/  LDCU UR20, c[0x0][0x398] ;  /* 0x00007300ff1477ac */ /* 0x000ea20008000800 */
[----:B------:R-:W-:Y:S01]  /*3e020*/  ISETP.LT.AND P3, PT, R60, UR24, !P3 ;  /* 0x000000183c007c0c */ /* 0x000fe2000df61270 */
[----:B------:R-:W2:Y:S01]  /*3e030*/  LDCU UR22, c[0x0][0x398] ;  /* 0x00007300ff1677ac */ /* 0x000ea20008000800 */
[----:B0-----:R-:W-:Y:S01]  /*3e040*/  IMAD.WIDE R50, R54, 0x2, R48 ;  /* 0x0000000236327825 */ /* 0x001fe200078e0230 */
[----:B------:R-:W-:Y:S01]  /*3e050*/  PRMT R56, R5, 0x7632, R56 ;  /* 0x0000763205387816 */ /* 0x000fe20000000038 */
[----:B------:R-:W0:Y:S02]  /*3e060*/  LDCU UR24, c[0x0][0x398] ;  /* 0x00007300ff1877ac */ /* 0x000e240008000800 */
[----:B-1----:R-:W-:Y:S01]  /*3e070*/  VIADD R52, R47, 0x22 ;  /* 0x000000222f347836 */ /* 0x002fe20000000000 */
[----:B------:R1:W-:Y:S04]  /*3e080*/  @P2 STG.E.U16 desc[UR12][R50.64], R55 ;  /* 0x0000003732002986 */ /* 0x0003e8000c10150c */
[----:B------:R-:W-:Y:S01]  /*3e090*/  ISETP.GE.AND P4, PT, R52, UR16, PT ;  /* 0x0000001034007c0c */ /* 0x000fe2000bf86270 */
[----:B------:R-:W-:Y:S01]  /*3e0a0*/  VIADD R52, R54, UR30 ;  /* 0x0000001e36347c36 */ /* 0x000fe20008000000 */
[----:B------:R-:W2:Y:S01]  /*3e0b0*/  LDL.LU R6, [R1+0x2c] ;  /* 0x00002c0001067983 */ /* 0x000ea20000300800 */
[----:B------:R-:W-:Y:S01]  /*3e0c0*/  ISETP.LT.AND P2, PT, R61, UR26, !P5 ;  /* 0x0000001a3d007c0c */ /* 0x000fe2000ef41270 */
[----:B------:R-:W0:Y:S01]  /*3e0d0*/  LDCU UR16, c[0x0][0x39c] ;  /* 0x00007380ff1077ac */ /* 0x000e220008000800 */
[----:B------:R-:W-:-:S02]  /*3e0e0*/  VIADD R54, R52, UR30 ;  /* 0x0000001e34367c36 */ /* 0x000fc40008000000 */
[C---:B-1----:R-:W-:Y:S01]  /*3e0f0*/  IMAD.WIDE R50, R52.reuse, 0x2, R2 ;  /* 0x0000000234327825 */ /* 0x042fe200078e0202 */
[----:B------:R-:W-:Y:S01]  /*3e100*/  IADD3 R55, PT, PT, R47, 0x23, RZ ;  /* 0x000000232f377810 */ /* 0x000fe20007ffe0ff */
[----:B------:R-:W1:Y:S02]  /*3e110*/  LDCU UR26, c[0x0][0x398] ;  /* 0x00007300ff1a77ac */ /* 0x000e640008000800 */
[----:B------:R-:W-:Y:S01]  /*3e120*/  IMAD.WIDE R52, R52, 0x2, R48 ;  /* 0x0000000234347825 */ /* 0x000fe200078e0230 */
[----:B------:R0:W-:Y:S04]  /*3e130*/  @P6 STG.E.U16 desc[UR12][R50.64], R5 ;  /* 0x0000000532006986 */ /* 0x0001e8000c10150c */
[----:B------:R1:W-:Y:S04]  /*3e140*/  @P3 STG.E.U16 desc[UR12][R52.64], R56 ;  /* 0x0000003834003986 */ /* 0x0003e8000c10150c */
[----:B0-----:R-:W2:Y:S04]  /*3e150*/  LDL.LU R5, [R1+0x1c] ;  /* 0x00001c0001057983 */ /* 0x001ea80000300800 */
[----:B-1----:R-:W2:Y:S01]  /*3e160*/  LDL.LU R53, [R1+0x20] ;  /* 0x0000200001357983 */ /* 0x002ea20000300800 */
[----:B------:R-:W-:Y:S01]  /*3e170*/  ISETP.LT.AND P5, PT, R60, UR28, !P5 ;  /* 0x0000001c3c007c0c */ /* 0x000fe2000efa1270 */
[C---:B------:R-:W-:Y:S01]  /*3e180*/  IMAD.WIDE R50, R54.reuse, 0x2, R2 ;  /* 0x0000000236327825 */ /* 0x040fe200078e0202 */
[----:B------:R-:W-:Y:S01]  /*3e190*/  ISETP.LT.AND P3, PT, R61, UR35, !P0 ;  /* 0x000000233d007c0c */ /* 0x000fe2000c761270 */
[----:B------:R-:W0:Y:S03]  /*3e1a0*/  LDCU UR28, c[0x0][0x398] ;  /* 0x00007300ff1c77ac */ /* 0x000e260008000800 */
[----:B--2---:R1:W-:Y:S01]  /*3e1b0*/  @P2 STG.E.U16 desc[UR12][R50.64], R53 ;  /* 0x0000003532002986 */ /* 0x0043e2000c10150c */
[----:B------:R-:W-:Y:S01]  /*3e1c0*/  PRMT R56, R53, 0x7632, R56 ;  /* 0x0000763235387816 */ /* 0x000fe20000000038 */
[----:B------:R-:W-:Y:S01]  /*3e1d0*/  VIADD R52, R47, 0x24 ;  /* 0x000000242f347836 */ /* 0x000fe20000000000 */
[----:B------:R-:W-:Y:S01]  /*3e1e0*/  ISETP.GE.AND P6, PT, R55, UR5, PT ;  /* 0x0000000537007c0c */ /* 0x000fe2000bfc6270 */
[----:B------:R-:W2:Y:S01]  /*3e1f0*/  LDCU UR35, c[0x0][0x398] ;  /* 0x00007300ff2377ac */ /* 0x000ea20008000800 */
[----:B-1----:R-:W-:-:S02]  /*3e200*/  IMAD.WIDE R50, R54, 0x2, R48 ;  /* 0x0000000236327825 */ /* 0x002fc400078e0230 */
[----:B------:R-:W-:Y:S01]  /*3e210*/  ISETP.GE.AND P2, PT, R52, UR8, PT ;  /* 0x0000000834007c0c */ /* 0x000fe2000bf46270 */
[----:B------:R-:W1:Y:S02]  /*3e220*/  LDCU UR5, c[0x0][0x39c] ;  /* 0x00007380ff0577ac */ /* 0x000e640008000800 */
[----:B------:R0:W-:Y:S01]  /*3e230*/  @P5 STG.E.U16 desc[UR12][R50.64], R56 ;  /* 0x0000003832005986 */ /* 0x0001e2000c10150c */
[----:B------:R-:W-:Y:S01]  /*3e240*/  VIADD R55, R54, UR30 ;  /* 0x0000001e36377c36 */ /* 0x000fe20008000000 */
[----:B------:R-:W-:Y:S01]  /*3e250*/  ISETP.LT.AND P0, PT, R60, UR36, !P0 ;  /* 0x000000243c007c0c */ /* 0x000fe2000c701270 */
[----:B------:R-:W1:Y:S01]  /*3e260*/  LDCU UR8, c[0x0][0x39c] ;  /* 0x00007380ff0877ac */ /* 0x000e620008000800 */
[----:B0-----:R-:W2:Y:S01]  /*3e270*/  LDL.LU R51, [R1+0x10] ;  /* 0x0000100001337983 */ /* 0x001ea20000300800 */
[----:B------:R-:W-:Y:S01]  /*3e280*/  IMAD.WIDE R52, R55, 0x2, R2 ;  /* 0x0000000237347825 */ /* 0x000fe200078e0202 */
[----:B------:R-:W-:Y:S01]  /*3e290*/  ISETP.LT.AND P5, PT, R61, UR31, !P4 ;  /* 0x0000001f3d007c0c */ /* 0x000fe2000e7a1270 */
[----:B------:R-:W0:Y:S02]  /*3e2a0*/  LDCU UR31, c[0x0][0x398] ;  /* 0x00007300ff1f77ac */ /* 0x000e240008000800 */
[----:B------:R-:W-:-:S02]  /*3e2b0*/  VIADD R54, R55, UR30 ;  /* 0x0000001e37367c36 */ /* 0x000fc40008000000 */
[----:B------:R-:W-:Y:S01]  /*3e2c0*/  VIADD R56, R47, 0x25 ;  /* 0x000000252f387836 */ /* 0x000fe20000000000 */
[----:B------:R-:W0:Y:S01]  /*3e2d0*/  LDCU UR36, c[0x0][0x398] ;  /* 0x00007300ff2477ac */ /* 0x000e220008000800 */
[----:B--2---:R2:W-:Y:S01]  /*3e2e0*/  @P3 STG.E.U16 desc[UR12][R52.64], R51 ;  /* 0x0000003334003986 */ /* 0x0045e2000c10150c */
[----:B------:R-:W-:Y:S01]  /*3e2f0*/  PRMT R57, R51, 0x7632, R57 ;  /* 0x0000763233397816 */ /* 0x000fe20000000039 */
[----:B--2---:R-:W-:Y:S02]  /*3e300*/  IMAD.WIDE R50, R55, 0x2, R48 ;  /* 0x0000000237327825 */ /* 0x004fe400078e0230 */
[----:B------:R-:W2:Y:S01]  /*3e310*/  LDL.LU R55, [R1+0x24] ;  /* 0x0000240001377983 */ /* 0x000ea20000300800 */
[----:B------:R-:W-:Y:S01]  /*3e320*/  ISETP.LT.AND P4, PT, R60, UR37, !P4 ;  /* 0x000000253c007c0c */ /* 0x000fe2000e781270 */
[----:B------:R-:W-:Y:S01]  /*3e330*/  IMAD.WIDE R52, R54, 0x2, R2 ;  /* 0x0000000236347825 */ /* 0x000fe200078e0202 */
[----:B------:R-:W-:Y:S01]  /*3e340*/  ISETP.GE.AND P3, PT, R56, UR6, PT ;  /* 0x0000000638007c0c */ /* 0x000fe2000bf66270 */
[----:B------:R0:W-:Y:S01]  /*3e350*/  @P0 STG.E.U16 desc[UR12][R50.64], R57 ;  /* 0x0000003932000986 */ /* 0x0001e2000c10150c */
[----:B------:R-:W1:Y:S01]  /*3e360*/  LDCU UR6, c[0x0][0x39c] ;  /* 0x00007380ff0677ac */ /* 0x000e620008000800 */
[----:B------:R-:W1:Y:S01]  /*3e370*/  LDCU UR37, c[0x0][0x398] ;  /* 0x00007300ff2577ac */ /* 0x000e620008000800 */
[----:B0-----:R-:W-:Y:S01]  /*3e380*/  IMAD.WIDE R50, R54, 0x2, R48 ;  /* 0x0000000236327825 */ /* 0x001fe200078e0230 */
[----:B---3--:R-:W-:-:S03]  /*3e390*/  PRMT R57, R59, 0x7632, R57 ;  /* 0x000076323b397816 */ /* 0x008fc60000000039 */
[----:B------:R-:W-:Y:S01]  /*3e3a0*/  VIADD R56, R47, 0x27 ;  /* 0x000000272f387836 */ /* 0x000fe20000000000 */
[----:B--2---:R0:W-:Y:S01]  /*3e3b0*/  @P5 STG.E.U16 desc[UR12][R52.64], R55 ;  /* 0x0000003734005986 */ /* 0x0041e2000c10150c */
[----:B------:R-:W-:Y:S01]  /*3e3c0*/  ISETP.LT.AND P5, PT, R61, UR33, !P6 ;  /* 0x000000213d007c0c */ /* 0x000fe2000f7a1270 */
[----:B------:R-:W2:Y:S01]  /*3e3d0*/  LDCU UR33, c[0x0][0x398] ;  /* 0x00007300ff2177ac */ /* 0x000ea20008000800 */
[----:B------:R-:W-:Y:S01]  /*3e3e0*/  ISETP.LT.AND P6, PT, R60, UR34, !P6 ;  /* 0x000000223c007c0c */ /* 0x000fe2000f7c1270 */
[----:B------:R-:W3:Y:S01]  /*3e3f0*/  LDCU UR34, c[0x0][0x398] ;  /* 0x00007300ff2277ac */ /* 0x000ee20008000800 */
[----:B0-----:R-:W-:Y:S01]  /*3e400*/  PRMT R53, R55, 0x7632, R53 ;  /* 0x0000763237357816 */ /* 0x001fe20000000035 */
[----:B------:R-:W-:Y:S01]  /*3e410*/  VIADD R52, R47, 0x26 ;  /* 0x000000262f347836 */ /* 0x000fe20000000000 */
[----:B------:R-:W-:-:S03]  /*3e420*/  IADD3 R55, PT, PT, R54, UR30, RZ ;  /* 0x0000001e36377c10 */ /* 0x000fc6000fffe0ff */
[----:B------:R0:W-:Y:S01]  /*3e430*/  @P4 STG.E.U16 desc[UR12][R50.64], R53 ;  /* 0x0000003532004986 */ /* 0x0001e2000c10150c */
[----:B------:R-:W-:Y:S01]  /*3e440*/  ISETP.GE.AND P0, PT, R52, UR4, PT ;  /* 0x0000000434007c0c */ /* 0x000fe2000bf06270 */
[----:B------:R-:W-:Y:S01]  /*3e450*/  VIADD R54, R55, UR30 ;  /* 0x0000001e37367c36 */ /* 0x000fe20008000000 */
[----:B------:R-:W-:Y:S01]  /*3e460*/  ISETP.LT.AND P4, PT, R61, UR32, !P2 ;  /* 0x000000203d007c0c */ /* 0x000fe2000d781270 */
[----:B------:R-:W1:Y:S01]  /*3e470*/  LDCU UR4, c[0x0][0x39c] ;  /* 0x00007380ff0477ac */ /* 0x000e620008000800 */
[----:B------:R-:W-:Y:S01]  /*3e480*/  ISETP.LT.AND P2, PT, R60, UR38, !P2 ;  /* 0x000000263c007c0c */ /* 0x000fe2000d741270 */
[----:B------:R-:W1:Y:S01]  /*3e490*/  LDCU UR32, c[0x0][0x398] ;  /* 0x00007300ff2077ac */ /* 0x000e620008000800 */
[C---:B0-----:R-:W-:Y:S01]  /*3e4a0*/  IMAD.WIDE R52, R55.reuse, 0x2, R2 ;  /* 0x0000000237347825 */ /* 0x041fe200078e0202 */
[----:B------:R-:W0:Y:S03]  /*3e4b0*/  LDCU UR38, c[0x0][0x398] ;  /* 0x00007300ff2677ac */ /* 0x000e260008000800 */
[----:B------:R-:W-:Y:S01]  /*3e4c0*/  IMAD.WIDE R50, R55, 0x2, R48 ;  /* 0x0000000237327825 */ /* 0x000fe200078e0230 */
[----:B------:R-:W-:Y:S01]  /*3e4d0*/  PRMT R55, R58, 0x7632, R55 ;  /* 0x000076323a377816 */ /* 0x000fe20000000037 */
[----:B------:R1:W-:Y:S04]  /*3e4e0*/  @P5 STG.E.U16 desc[UR12][R52.64], R58 ;  /* 0x0000003a34005986 */ /* 0x0003e8000c10150c */
[----:B------:R0:W-:Y:S01]  /*3e4f0*/  @P6 STG.E.U16 desc[UR12][R50.64], R55 ;  /* 0x0000003732006986 */ /* 0x0001e2000c10150c */
[----:B------:R-:W-:Y:S01]  /*3e500*/  ISETP.LT.AND P6, PT, R61, UR39, !P3 ;  /* 0x000000273d007c0c */ /* 0x000fe2000dfc1270 */
[----:B------:R-:W2:Y:S01]  /*3e510*/  LDCU UR39, c[0x0][0x398] ;  /* 0x00007300ff2777ac */ /* 0x000ea20008000800 */
[C---:B-1----:R-:W-:Y:S01]  /*3e520*/  IMAD.WIDE R52, R54.reuse, 0x2, R2 ;  /* 0x0000000236347825 */ /* 0x042fe200078e0202 */
[----:B------:R-:W2:Y:S03]  /*3e530*/  LDL.LU R58, [R1+0x124] ;  /* 0x00012400013a7983 */ /* 0x000ea60000300800 */
[C---:B0-----:R-:W-:Y:S01]  /*3e540*/  VIADD R55, R54.reuse, UR30 ;  /* 0x0000001e36377c36 */ /* 0x041fe20008000000 */
[----:B------:R0:W-:Y:S01]  /*3e550*/  @P4 STG.E.U16 desc[UR12][R52.64], R59 ;  /* 0x0000003b34004986 */ /* 0x0001e2000c10150c */
[----:B------:R-:W-:Y:S01]  /*3e560*/  IMAD.WIDE R50, R54, 0x2, R48 ;  /* 0x0000000236327825 */ /* 0x000fe200078e0230 */
[----:B------:R-:W-:Y:S01]  /*3e570*/  ISETP.LT.AND P3, PT, R60, UR40, !P3 ;  /* 0x000000283c007c0c */ /* 0x000fe2000df61270 */
[----:B------:R-:W1:Y:S01]  /*3e580*/  LDCU UR40, c[0x0][0x398] ;  /* 0x00007300ff2877ac */ /* 0x000e620008000800 */
[----:B------:R-:W-:-:S02]  /*3e590*/  ISETP.GE.AND P5, PT, R56, UR10, PT ;  /* 0x0000000a38007c0c */ /* 0x000fc4000bfa6270 */
[----:B------:R1:W-:Y:S01]  /*3e5a0*/  @P2 STG.E.U16 desc[UR12][R50.64], R57 ;  /* 0x0000003932002986 */ /* 0x0003e2000c10150c */
[----:B0-----:R-:W-:-:S03]  /*3e5b0*/  IMAD.WIDE R52, R55, 0x2, R2 ;  /* 0x0000000237347825 */ /* 0x001fc600078e0202 */
[----:B------:R-:W2:Y:S01]  /*3e5c0*/  LDL.LU R59, [R1+0x8] ;  /* 0x00000800013b7983 */ /* 0x000ea20000300800 */
[----:B------:R-:W0:Y:S03]  /*3e5d0*/  LDCU UR10, c[0x0][0x39c] ;  /* 0x00007380ff0a77ac */ /* 0x000e260008000800 */
[----:B----4-:R4:W-:Y:S01]  /*3e5e0*/  @P6 STG.E.U16 desc[UR12][R52.64], R7 ;  /* 0x0000000734006986 */ /* 0x0109e2000c10150c */
[----:B------:R-:W-:Y:S01]  /*3e5f0*/  ISETP.LT.AND P6, PT, R61, UR41, !P0 ;  /* 0x000000293d007c0c */ /* 0x000fe2000c7c1270 */
[----:B------:R-:W-:Y:S02]  /*3e600*/  VIADD R56, R47, 0x28 ;  /* 0x000000282f387836 */ /* 0x000fe40000000000 */
[C---:B------:R-:W-:Y:S01]  /*3e610*/  VIADD R54, R55.reuse, UR30 ;  /* 0x0000001e37367c36 */ /* 0x040fe20008000000 */
[----:B------:R-:W0:Y:S01]  /*3e620*/  LDCU UR41, c[0x0][0x398] ;  /* 0x00007300ff2977ac */ /* 0x000e220008000800 */
[----:B-1----:R-:W-:Y:S01]  /*3e630*/  IMAD.WIDE R50, R55, 0x2, R48 ;  /* 0x0000000237327825 */ /* 0x002fe200078e0230 */
[----:B------:R-:W-:-:S03]  /*3e640*/  ISETP.GE.AND P4, PT, R56, UR14, PT ;  /* 0x0000000e38007c0c */ /* 0x000fc6000bf86270 */
[----:B----4-:R-:W-:Y:S01]  /*3e650*/  VIADD R52, R47, 0x29 ;  /* 0x000000292f347836 */ /* 0x010fe20000000000 */
[----:B------:R-:W-:Y:S01]  /*3e660*/  PRMT R56, R7, 0x7632, R56 ;  /* 0x0000763207387816 */ /* 0x000fe20000000038 */
[----:B------:R-:W1:Y:S01]  /*3e670*/  LDCU UR14, c[0x0][0x39c] ;  /* 0x00007380ff0e77ac */ /* 0x000e620008000800 */
        /* <DEDUP_REMOVED lines=9> */
[----:B------:R-:W1:Y:S01]  /*3e710*/  LDCU UR18, c[0x0][0x398] ;  /* 0x00007300ff1277ac */ /* 0x000e620008000800 */
[----:B------:R-:W-:Y:S01]  /*3e720*/  ISETP.LT.AND P5, PT, R60, UR44, !P5 ;  /* 0x0000002c3c007c0c */ /* 0x000fe2000efa1270 */
[----:B------:R-:W1:Y:S01]  /*3e730*/  LDCU UR42, c[0x0][0x398] ;  /* 0x00007300ff2a77ac */ /* 0x000e620008000800 */
[----:B0-----:R-:W-:Y:S01]  /*3e740*/  IMAD.WIDE R50, R54, 0x2, R48 ;  /* 0x0000000236327825 */ /* 0x001fe200078e0230 */
[----:B---3--:R-:W-:Y:S01]  /*3e750*/  IADD3 R52, PT, PT, R47, 0x2a, RZ ;  /* 0x0000002a2f347810 */ /* 0x008fe20007ffe0ff */
[----:B------:R-:W3:Y:S03]  /*3e760*/  LDL.LU R6, [R1+0xc] ;  /* 0x00000c0001067983 */ /* 0x000ee60000300800 */
[----:B------:R-:W-:Y:S01]  /*3e770*/  ISETP.GE.AND P3, PT, R52, UR16, PT ;  /* 0x0000001034007c0c */ /* 0x000fe2000bf66270 */
[----:B------:R-:W-:Y:S01]  /*3e780*/  VIADD R52, R54, UR30 ;  /* 0x0000001e36347c36 */ /* 0x000fe20008000000 */
[----:B------:R0:W-:Y:S01]  /*3e790*/  @P0 STG.E.U16 desc[UR12][R50.64], R55 ;  /* 0x0000003732000986 */ /* 0x0001e2000c10150c */
[----:B------:R-:W-:Y:S01]  /*3e7a0*/  PRMT R56, R5, 0x7632, R56 ;  /* 0x0000763205387816 */ /* 0x000fe20000000038 */
[----:B------:R-:W1:Y:S01]  /*3e7b0*/  LDCU UR16, c[0x0][0x398] ;  /* 0x00007300ff1077ac */ /* 0x000e620008000800 */
[----:B------:R-:W-:-:S02]  /*3e7c0*/  VIADD R54, R52, UR30 ;  /* 0x0000001e34367c36 */ /* 0x000fc40008000000 */
[----:B0-----:R-:W-:-:S04]  /*3e7d0*/  IMAD.WIDE R50, R52, 0x2, R2 ;  /* 0x0000000234327825 */ /* 0x001fc800078e0202 */
[----:B------:R-:W-:Y:S01]  /*3e7e0*/  IMAD.WIDE R52, R52, 0x2, R48 ;  /* 0x0000000234347825 */ /* 0x000fe200078e0230 */
[----:B------:R0:W-:Y:S04]  /*3e7f0*/  @P6 STG.E.U16 desc[UR12][R50.64], R5 ;  /* 0x0000000532006986 */ /* 0x0001e8000c10150c */
[----:B------:R1:W-:Y:S04]  /*3e800*/  @P5 STG.E.U16 desc[UR12][R52.64], R56 ;  /* 0x0000003834005986 */ /* 0x0003e8000c10150c */
[----:B0-----:R-:W2:Y:S04]  /*3e810*/  LDL.LU R5, [R1+0x12c] ;  /* 0x00012c0001057983 */ /* 0x001ea80000300800 */
[----:B-1----:R-:W2:Y:S01]  /*3e820*/  LDL.LU R53, [R1] ;  /* 0x0000000001357983 */ /* 0x002ea20000300800 */
[----:B------:R-:W-:-:S02]  /*3e830*/  ISETP.LT.AND P0, PT, R61, UR43, !P4 ;  /* 0x0000002b3d007c0c */ /* 0x000fc4000e701270 */
[----:B------:R-:W-:Y:S01]  /*3e840*/  ISETP.LT.AND P4, PT, R60, UR20, !P4 ;  /* 0x000000143c007c0c */ /* 0x000fe2000e781270 */
[C---:B------:R-:W-:Y:S01]  /*3e850*/  IMAD.WIDE R50, R54.reuse, 0x2, R2 ;  /* 0x0000000236327825 */ /* 0x040fe200078e0202 */
[----:B------:R-:W-:Y:S01]  /*3e860*/  ISETP.LT.AND P5, PT, R61, UR22, !P2 ;  /* 0x000000163d007c0c */ /* 0x000fe2000d7a1270 */
[----:B------:R-:W0:Y:S02]  /*3e870*/  LDCU UR20, c[0x0][0x398] ;  /* 0x00007300ff1477ac */ /* 0x000e240008000800 */
[C---:B------:R-:W-:Y:S02]  /*3e880*/  VIADD R55, R47.reuse, 0x2b ;  /* 0x0000002b2f377836 */ /* 0x040fe40000000000 */
[----:B------:R-:W-:Y:S01]  /*3e890*/  VIADD R52, R47, 0x2c ;  /* 0x0000002c2f347836 */ /* 0x000fe20000000000 */
[----:B------:R-:W1:Y:S03]  /*3e8a0*/  LDCU UR22, c[0x0][0x398] ;  /* 0x00007300ff1677ac */ /* 0x000e660008000800 */
[----:B--2---:R2:W-:Y:S01]  /*3e8b0*/  @P0 STG.E.U16 desc[UR12][R50.64], R53 ;  /* 0x0000003532000986 */ /* 0x0045e2000c10150c */
[----:B------:R-:W-:Y:S01]  /*3e8c0*/  PRMT R56, R53, 0x7632, R56 ;  /* 0x0000763235387816 */ /* 0x000fe20000000038 */
[----:B--2---:R-:W-:-:S05]  /*3e8d0*/  IMAD.WIDE R50, R54, 0x2, R48 ;  /* 0x0000000236327825 */ /* 0x004fca00078e0230 */
[----:B------:R2:W-:Y:S04]  /*3e8e0*/  @P4 STG.E.U16 desc[UR12][R50.64], R56 ;  /* 0x0000003832004986 */ /* 0x0005e8000c10150c */
[----:B--2---:R-:W2:Y:S01]  /*3e8f0*/  LDL.LU R51, [R1+0x120] ;  /* 0x0001200001337983 */ /* 0x004ea20000300800 */
[----:B------:R-:W-:Y:S01]  /*3e900*/  ISETP.GE.AND P6, PT, R55, UR5, PT ;  /* 0x0000000537007c0c */ /* 0x000fe2000bfc6270 */
[----:B------:R-:W-:Y:S01]  /*3e910*/  VIADD R55, R54, UR30 ;  /* 0x0000001e36377c36 */ /* 0x000fe20008000000 */
[----:B------:R-:W-:Y:S01]  /*3e920*/  ISETP.GE.AND P0, PT, R52, UR8, PT ;  /* 0x0000000834007c0c */ /* 0x000fe2000bf06270 */
[----:B------:R-:W0:Y:S02]  /*3e930*/  LDCU UR5, c[0x0][0x39c] ;  /* 0x00007380ff0577ac */ /* 0x000e240008000800 */
[C---:B------:R-:W-:Y:S01]  /*3e940*/  IMAD.WIDE R52, R55.reuse, 0x2, R2 ;  /* 0x0000000237347825 */ /* 0x040fe200078e0202 */
[----:B------:R-:W-:Y:S01]  /*3e950*/  ISETP.LT.AND P2, PT, R60, UR24, !P2 ;  /* 0x000000183c007c0c */ /* 0x000fe2000d741270 */
[----:B------:R-:W0:Y:S02]  /*3e960*/  LDCU UR8, c[0x0][0x39c] ;  /* 0x00007380ff0877ac */ /* 0x000e240008000800 */
[----:B------:R-:W-:Y:S01]  /*3e970*/  VIADD R54, R55, UR30 ;  /* 0x0000001e37367c36 */ /* 0x000fe20008000000 */
[----:B------:R-:W-:Y:S01]  /*3e980*/  ISETP.LT.AND P4, PT, R61, UR26, !P3 ;  /* 0x0000001a3d007c0c */ /* 0x000fe2000df81270 */
[----:B------:R-:W0:Y:S01]  /*3e990*/  LDCU UR24, c[0x0][0x398] ;  /* 0x00007300ff1877ac */ /* 0x000e220008000800 */
[----:B--2---:R2:W-:Y:S01]  /*3e9a0*/  @P5 STG.E.U16 desc[UR12][R52.64], R51 ;  /* 0x0000003334005986 */ /* 0x0045e2000c10150c */
[----:B------:R-:W-:Y:S01]  /*3e9b0*/  PRMT R57, R51, 0x7632, R57 ;  /* 0x0000763233397816 */ /* 0x000fe20000000039 */
[----:B------:R-:W0:Y:S01]  /*3e9c0*/  LDCU UR26, c[0x0][0x398] ;  /* 0x00007300ff1a77ac */ /* 0x000e220008000800 */
[----:B--2---:R-:W-:-:S02]  /*3e9d0*/  IMAD.WIDE R50, R55, 0x2, R48 ;  /* 0x0000000237327825 */ /* 0x004fc400078e0230 */
[----:B------:R-:W2:Y:S01]  /*3e9e0*/  LDL.LU R55, [R1+0x4] ;  /* 0x0000040001377983 */ /* 0x000ea20000300800 */
[----:B------:R-:W-:Y:S01]  /*3e9f0*/  ISETP.LT.AND P3, PT, R60, UR28, !P3 ;  /* 0x0000001c3c007c0c */ /* 0x000fe2000df61270 */
[----:B------:R-:W-:Y:S01]  /*3ea00*/  IMAD.WIDE R52, R54, 0x2, R2 ;  /* 0x0000000236347825 */ /* 0x000fe200078e0202 */
[----:B------:R-:W-:Y:S01]  /*3ea10*/  IADD3 R56, PT, PT, R47, 0x2d, RZ ;  /* 0x0000002d2f387810 */ /* 0x000fe20007ffe0ff */
[----:B------:R0:W-:Y:S01]  /*3ea20*/  @P2 STG.E.U16 desc[UR12][R50.64], R57 ;  /* 0x0000003932002986 */ /* 0x0001e2000c10150c */
[----:B------:R-:W1:Y:S02]  /*3ea30*/  LDCU UR28, c[0x0][0x398] ;  /* 0x00007300ff1c77ac */ /* 0x000e640008000800 */
[----:B------:R-:W-:Y:S01]  /*3ea40*/  ISETP.GE.AND P5, PT, R56, UR4, PT ;  /* 0x0000000438007c0c */ /* 0x000fe2000bfa6270 */
[----:B0-----:R-:W-:Y:S01]  /*3ea50*/  IMAD.WIDE R50, R54, 0x2, R48 ;  /* 0x0000000236327825 */ /* 0x001fe200078e0230 */
[----:B------:R-:W-:Y:S01]  /*3ea60*/  PRMT R57, R59, 0x7632, R57 ;  /* 0x000076323b397816 */ /* 0x000fe20000000039 */
[----:B------:R-:W0:Y:S02]  /*3ea70*/  LDCU UR4, c[0x0][0x39c] ;  /* 0x00007380ff0477ac */ /* 0x000e240008000800 */
[----:B------:R-:W-:Y:S01]  /*3ea80*/  VIADD R56, R47, 0x2f ;  /* 0x0000002f2f387836 */ /* 0x000fe20000000000 */
[----:B--2---:R2:W-:Y:S01]  /*3ea90*/  @P4 STG.E.U16 desc[UR12][R52.64], R55 ;  /* 0x0000003734004986 */ /* 0x0045e2000c10150c */
[----:B------:R-:W-:Y:S01]  /*3eaa0*/  ISETP.LT.AND P4, PT, R61, UR35, !P6 ;  /* 0x000000233d007c0c */ /* 0x000fe2000f781270 */
[----:B------:R-:W0:Y:S01]  /*3eab0*/  LDCU UR35, c[0x0][0x398] ;  /* 0x00007300ff2377ac */ /* 0x000e220008000800 */
[----:B------:R-:W-:Y:S01]  /*3eac0*/  ISETP.LT.AND P6, PT, R60, UR31, !P6 ;  /* 0x0000001f3c007c0c */ /* 0x000fe2000f7c1270 */
[----:B------:R-:W0:Y:S01]  /*3ead0*/  LDCU UR31, c[0x0][0x398] ;  /* 0x00007300ff1f77ac */ /* 0x000e220008000800 */
[----:B--2---:R-:W-:Y:S01]  /*3eae0*/  PRMT R53, R55, 0x7632, R53 ;  /* 0x0000763237357816 */ /* 0x004fe20000000035 */
[----:B------:R-:W-:-:S02]  /*3eaf0*/  VIADD R52, R47, 0x2e ;  /* 0x0000002e2f347836 */ /* 0x000fc40000000000 */
[----:B------:R-:W-:Y:S02]  /*3eb00*/  VIADD R55, R54, UR30 ;  /* 0x0000001e36377c36 */ /* 0x000fe40008000000 */
[----:B------:R2:W-:Y:S01]  /*3eb10*/  @P3 STG.E.U16 desc[UR12][R50.64], R53 ;  /* 0x0000003532003986 */ /* 0x0005e2000c10150c */
[----:B------:R-:W-:Y:S01]  /*3eb20*/  ISETP.GE.AND P2, PT, R52, UR6, PT ;  /* 0x0000000634007c0c */ /* 0x000fe2000bf46270 */
[----:B------:R-:W-:Y:S01]  /*3eb30*/  VIADD R54, R55, UR30 ;  /* 0x0000001e37367c36 */ /* 0x000fe20008000000 */
[----:B------:R-:W-:Y:S01]  /*3eb40*/  ISETP.LT.AND P3, PT, R61, UR36, !P0 ;  /* 0x000000243d007c0c */ /* 0x000fe2000c761270 */
[----:B------:R-:W0:Y:S01]  /*3eb50*/  LDCU UR6, c[0x0][0x39c] ;  /* 0x00007380ff0677ac */ /* 0x000e220008000800 */
[----:B------:R-:W-:Y:S01]  /*3eb60*/  ISETP.LT.AND P0, PT, R60, UR37, !P0 ;  /* 0x000000253c007c0c */ /* 0x000fe2000c701270 */
[----:B------:R-:W0:Y:S01]  /*3eb70*/  LDCU UR36, c[0x0][0x398] ;  /* 0x00007300ff2477ac */ /* 0x000e220008000800 */
[C---:B--2---:R-:W-:Y:S01]  /*3eb80*/  IMAD.WIDE R52, R55.reuse, 0x2, R2 ;  /* 0x0000000237347825 */ /* 0x044fe200078e0202 */
[----:B------:R-:W2:Y:S03]  /*3eb90*/  LDCU UR37, c[0x0][0x398] ;  /* 0x00007300ff2577ac */ /* 0x000ea60008000800 */
[----:B------:R-:W-:Y:S01]  /*3eba0*/  IMAD.WIDE R50, R55, 0x2, R48 ;  /* 0x0000000237327825 */ /* 0x000fe200078e0230 */
[----:B------:R-:W-:Y:S01]  /*3ebb0*/  PRMT R55, R58, 0x7632, R55 ;  /* 0x000076323a377816 */ /* 0x000fe20000000037 */
[----:B------:R0:W-:Y:S04]  /*3ebc0*/  @P4 STG.E.U16 desc[UR12][R52.64], R58 ;  /* 0x0000003a34004986 */ /* 0x0001e8000c10150c */
[----:B------:R1:W-:Y:S01]  /*3ebd0*/  @P6 STG.E.U16 desc[UR12][R50.64], R55 ;  /* 0x0000003732006986 */ /* 0x0003e2000c10150c */
[----:B------:R-:W-:Y:S01]  /*3ebe0*/  ISETP.LT.AND P6, PT, R61, UR33, !P5 ;  /* 0x000000213d007c0c */ /* 0x000fe2000efc1270 */
[----:B------:R-:W2:Y:S01]  /*3ebf0*/  LDCU UR33, c[0x0][0x398] ;  /* 0x00007300ff2177ac */ /* 0x000ea20008000800 */
[----:B0-----:R-:W-:-:S04]  /*3ec00*/  IMAD.WIDE R52, R54, 0x2, R2 ;  /* 0x0000000236347825 */ /* 0x001fc800078e0202 */
[C---:B-1----:R-:W-:Y:S01]  /*3ec10*/  VIADD R55, R54.reuse, UR30 ;  /* 0x0000001e36377c36 */ /* 0x042fe20008000000 */
[----:B------:R0:W-:Y:S01]  /*3ec20*/  @P3 STG.E.U16 desc[UR12][R52.64], R59 ;  /* 0x0000003b34003986 */ /* 0x0001e2000c10150c */
[----:B------:R-:W-:Y:S01]  /*3ec30*/  IMAD.WIDE R50, R54, 0x2, R48 ;  /* 0x0000000236327825 */ /* 0x000fe200078e0230 */
[----:B------:R-:W-:Y:S01]  /*3ec40*/  ISETP.LT.AND P5, PT, R60, UR32, !P5 ;  /* 0x000000203c007c0c */ /* 0x000fe2000efa1270 */
[----:B------:R-:W1:Y:S01]  /*3ec50*/  LDCU UR32, c[0x0][0x398] ;  /* 0x00007300ff2077ac */ /* 0x000e620008000800 */
[----:B------:R-:W-:Y:S02]  /*3ec60*/  ISETP.GE.AND P4, PT, R56, UR10, PT ;  /* 0x0000000a38007c0c */ /* 0x000fe4000bf86270 */
[----:B------:R1:W-:Y:S01]  /*3ec70*/  @P0 STG.E.U16 desc[UR12][R50.64], R57 ;  /* 0x0000003932000986 */ /* 0x0003e2000c10150c */
[----:B0-----:R-:W-:Y:S01]  /*3ec80*/  IMAD.WIDE R52, R55, 0x2, R2 ;  /* 0x0000000237347825 */ /* 0x001fe200078e0202 */
[----:B------:R-:W0:Y:S04]  /*3ec90*/  LDCU UR10, c[0x0][0x39c] ;  /* 0x00007380ff0a77ac */ /* 0x000e280008000800 */
[----:B----4-:R4:W-:Y:S01]  /*3eca0*/  @P6 STG.E.U16 desc[UR12][R52.64], R7 ;  /* 0x0000000734006986 */ /* 0x0109e2000c10150c */
[----:B------:R-:W-:Y:S01]  /*3ecb0*/  ISETP.LT.AND P6, PT, R61, UR34, !P2 ;  /* 0x000000223d007c0c */ /* 0x000fe2000d7c1270 */
[----:B------:R-:W-:-:S02]  /*3ecc0*/  VIADD R56, R47, 0x30 ;  /* 0x000000302f387836 */ /* 0x000fc40000000000 */
[C---:B------:R-:W-:Y:S01]  /*3ecd0*/  VIADD R54, R55.reuse, UR30 ;  /* 0x0000001e37367c36 */ /* 0x040fe20008000000 */
[----:B------:R-:W0:Y:S01]  /*3ece0*/  LDCU UR34, c[0x0][0x398] ;  /* 0x00007300ff2277ac */ /* 0x000e220008000800 */
[----:B-1----:R-:W-:Y:S01]  /*3ecf0*/  IMAD.WIDE R50, R55, 0x2, R48 ;  /* 0x0000000237327825 */ /* 0x002fe200078e0230 */
[----:B------:R-:W-:Y:S02]  /*3ed00*/  ISETP.GE.AND P3, PT, R56, UR14, PT ;  /* 0x0000000e38007c0c */ /* 0x000fe4000bf66270 */
[----:B----4-:R-:W-:Y:S01]  /*3ed10*/  IADD3 R52, PT, PT, R47, 0x31, RZ ;  /* 0x000000312f347810 */ /* 0x010fe20007ffe0ff */
[----:B------:R-:W1:Y:S01]  /*3ed20*/  LDCU UR14, c[0x0][0x39c] ;  /* 0x00007380ff0e77ac */ /* 0x000e620008000800 */
[----:B------:R-:W-:Y:S02]  /*3ed30*/  PRMT R56, R7, 0x7632, R56 ;  /* 0x0000763207387816 */ /* 0x000fe40000000038 */
[----:B------:R-:W-:Y:S01]  /*3ed40*/  ISETP.GE.AND P0, PT, R52, UR15, PT ;  /* 0x0000000f34007c0c */ /* 0x000fe2000bf06270 */
[----:B------:R-:W-:Y:S01]  /*3ed50*/  IMAD.WIDE R52, R54, 0x2, R2 ;  /* 0x0000000236347825 */ /* 0x000fe200078e0202 */
[----:B------:R-:W-:Y:S01]  /*3ed60*/  ISETP.LT.AND P2, PT, R60, UR38, !P2 ;  /* 0x000000263c007c0c */ /* 0x000fe2000d741270 */
[----:B------:R4:W-:Y:S01]  /*3ed70*/  @P5 STG.E.U16 desc[UR12][R50.64], R56 ;  /* 0x0000003832005986 */ /* 0x0009e2000c10150c */
[----:B------:R-:W-:Y:S01]  /*3ed80*/  ISETP.LT.AND P5, PT, R61, UR39, !P4 ;  /* 0x000000273d007c0c */ /* 0x000fe2000e7a1270 */
[----:B------:R-:W0:Y:S02]  /*3ed90*/  LDCU UR15, c[0x0][0x398] ;  /* 0x00007300ff0f77ac */ /* 0x000e240008000800 */
[----:B---3--:R3:W-:Y:S01]  /*3eda0*/  @P6 STG.E.U16 desc[UR12][R52.64], R6 ;  /* 0x0000000634006986 */ /* 0x0087e2000c10150c */
[----:B------:R-:W-:Y:S01]  /*3edb0*/  PRMT R55, R6, 0x7632, R55 ;  /* 0x0000763206377816 */ /* 0x000fe20000000037 */
[----:B------:R-:W0:Y:S01]  /*3edc0*/  LDCU UR38, c[0x0][0x398] ;  /* 0x00007300ff2677ac */ /* 0x000e220008000800 */
[----:B------:R-:W-:Y:S01]  /*3edd0*/  ISETP.LT.AND P4, PT, R60, UR40, !P4 ;  /* 0x000000283c007c0c */ /* 0x000fe2000e781270 */
[----:B------:R-:W0:Y:S01]  /*3ede0*/  LDCU UR39, c[0x0][0x398] ;  /* 0x00007300ff2777ac */ /* 0x000e220008000800 */
[----:B----4-:R-:W-:-:S04]  /*3edf0*/  IMAD.WIDE R50, R54, 0x2, R48 ;  /* 0x0000000236327825 */ /* 0x010fc800078e0230 */
[----:B---3--:R-:W-:Y:S01]  /*3ee00*/  VIADD R52, R47, 0x32 ;  /* 0x000000322f347836 */ /* 0x008fe20000000000 */
[----:B------:R3:W-:Y:S04]  /*3ee10*/  @P2 STG.E.U16 desc[UR12][R50.64], R55 ;  /* 0x0000003732002986 */ /* 0x0007e8000c10150c */
[----:B------:R-:W-:Y:S01]  /*3ee20*/  ISETP.GE.AND P6, PT, R52, UR5, PT ;  /* 0x0000000534007c0c */ /* 0x000fe2000bfc6270 */
[----:B------:R-:W-:Y:S01]  /*3ee30*/  VIADD R52, R54, UR30 ;  /* 0x0000001e36347c36 */ /* 0x000fe20008000000 */
[----:B------:R-:W-:Y:S01]  /*3ee40*/  PRMT R56, R5, 0x7632, R56 ;  /* 0x0000763205387816 */ /* 0x000fe20000000038 */
[----:B------:R-:W4:Y:S02]  /*3ee50*/  LDCU UR5, c[0x0][0x39c] ;  /* 0x00007380ff0577ac */ /* 0x000f240008000800 */
[----:B---3--:R-:W-:-:S04]  /*3ee60*/  IMAD.WIDE R50, R52, 0x2, R2 ;  /* 0x0000000234327825 */ /* 0x008fc800078e0202 */
[C---:B------:R-:W-:Y:S01]  /*3ee70*/  VIADD R55, R52.reuse, UR30 ;  /* 0x0000001e34377c36 */ /* 0x040fe20008000000 */
[----:B------:R3:W-:Y:S01]  /*3ee80*/  @P5 STG.E.U16 desc[UR12][R50.64], R5 ;  /* 0x0000000532005986 */ /* 0x0007e2000c10150c */
[----:B------:R-:W-:-:S05]  /*3ee90*/  IMAD.WIDE R52, R52, 0x2, R48 ;  /* 0x0000000234347825 */ /* 0x000fca00078e0230 */
[----:B------:R0:W-:Y:S04]  /*3eea0*/  @P4 STG.E.U16 desc[UR12][R52.64], R56 ;  /* 0x0000003834004986 */ /* 0x0001e8000c10150c */
[----:B---3--:R-:W3:Y:S04]  /*3eeb0*/  LDL.LU R5, [R1+0x144] ;  /* 0x0001440001057983 */ /* 0x008ee80000300800 */
[----:B------:R-:W2:Y:S04]  /*3eec0*/  LDL.LU R58, [R1+0x138] ;  /* 0x00013800013a7983 */ /* 0x000ea80000300800 */
[----:B------:R-:W2:Y:S04]  /*3eed0*/  LDL.LU R59, [R1+0x148] ;  /* 0x00014800013b7983 */ /* 0x000ea80000300800 */
[----:B------:R-:W2:Y:S04]  /*3eee0*/  LDL.LU R7, [R1+0x13c] ;  /* 0x00013c0001077983 */ /* 0x000ea80000300800 */
[----:B------:R-:W2:Y:S04]  /*3eef0*/  LDL.LU R6, [R1+0x14c] ;  /* 0x00014c0001067983 */ /* 0x000ea80000300800 */
[----:B0-----:R-:W2:Y:S01]  /*3ef00*/  LDL.LU R53, [R1+0x130] ;  /* 0x0001300001357983 */ /* 0x001ea20000300800 */
[----:B------:R-:W-:-:S02]  /*3ef10*/  ISETP.LT.AND P2, PT, R61, UR41, !P3 ;  /* 0x000000293d007c0c */ /* 0x000fc4000df41270 */
[----:B------:R-:W-:Y:S01]  /*3ef20*/  ISETP.LT.AND P3, PT, R60, UR16, !P3 ;  /* 0x000000103c007c0c */ /* 0x000fe2000df61270 */
[----:B------:R-:W-:Y:S01]  /*3ef30*/  IMAD.WIDE R50, R55, 0x2, R2 ;  /* 0x0000000237327825 */ /* 0x000fe200078e0202 */
[----:B------:R-:W0:Y:S03]  /*3ef40*/  LDCU UR16, c[0x0][0x398] ;  /* 0x00007300ff1077ac */ /* 0x000e260008000800 */
[----:B------:R-:W-:-:S06]  /*3ef50*/  VIADD R54, R47, 0x33 ;  /* 0x000000332f367836 */ /* 0x000fcc0000000000 */
[----:B--2---:R2:W-:Y:S01]  /*3ef60*/  @P2 STG.E.U16 desc[UR12][R50.64], R53 ;  /* 0x0000003532002986 */ /* 0x0045e2000c10150c */
[----:B------:R-:W-:Y:S01]  /*3ef70*/  PRMT R56, R53, 0x7632, R56 ;  /* 0x0000763235387816 */ /* 0x000fe20000000038 */
[----:B--2---:R-:W-:-:S05]  /*3ef80*/  IMAD.WIDE R50, R55, 0x2, R48 ;  /* 0x0000000237327825 */ /* 0x004fca00078e0230 */
[----:B------:R2:W-:Y:S04]  /*3ef90*/  @P3 STG.E.U16 desc[UR12][R50.64], R56 ;  /* 0x0000003832003986 */ /* 0x0005e8000c10150c */
[----:B--2---:R-:W2:Y:S01]  /*3efa0*/  LDL.LU R51, [R1+0x140] ;  /* 0x0001400001337983 */ /* 0x004ea20000300800 */
[----:B------:R-:W-:Y:S01]  /*3efb0*/  ISETP.LT.AND P2, PT, R61, UR18, !P0 ;  /* 0x000000123d007c0c */ /* 0x000fe2000c741270 */
[C---:B------:R-:W-:Y:S01]  /*3efc0*/  VIADD R52, R47.reuse, 0x34 ;  /* 0x000000342f347836 */ /* 0x040fe20000000000 */
[----:B------:R-:W-:Y:S01]  /*3efd0*/  ISETP.GE.AND P5, PT, R54, UR8, PT ;  /* 0x0000000836007c0c */ /* 0x000fe2000bfa6270 */
[----:B------:R-:W-:Y:S01]  /*3efe0*/  VIADD R56, R47, 0x35 ;  /* 0x000000352f387836 */ /* 0x000fe20000000000 */
[----:B------:R-:W-:Y:S01]  /*3eff0*/  IADD3 R54, PT, PT, R55, UR30, RZ ;  /* 0x0000001e37367c10 */ /* 0x000fe2000fffe0ff */
[----:B------:R-:W0:Y:S01]  /*3f000*/  LDCU UR8, c[0x0][0x39c] ;  /* 0x00007380ff0877ac */ /* 0x000e220008000800 */
[----:B------:R-:W-:-:S03]  /*3f010*/  ISETP.GE.AND P4, PT, R52, UR4, PT ;  /* 0x0000000434007c0c */ /* 0x000fc6000bf86270 */
[----:B------:R-:W-:Y:S01]  /*3f020*/  IMAD.WIDE R52, R54, 0x2, R2 ;  /* 0x0000000236347825 */ /* 0x000fe200078e0202 */
[----:B------:R-:W-:Y:S01]  /*3f030*/  ISETP.LT.AND P0, PT, R60, UR42, !P0 ;  /* 0x0000002a3c007c0c */ /* 0x000fe2000c701270 */
[----:B------:R-:W0:Y:S02]  /*3f040*/  LDCU UR4, c[0x0][0x39c] ;  /* 0x00007380ff0477ac */ /* 0x000e240008000800 */
[C---:B------:R-:W-:Y:S01]  /*3f050*/  VIADD R55, R54.reuse, UR30 ;  /* 0x0000001e36377c36 */ /* 0x040fe20008000000 */
        /* <DEDUP_REMOVED lines=8> */
[C---:B------:R-:W-:Y:S01]  /*3f0e0*/  IMAD.WIDE R52, R55.reuse, 0x2, R2 ;  /* 0x0000000237347825 */ /* 0x040fe200078e0202 */
[----:B------:R-:W-:Y:S01]  /*3f0f0*/  ISETP.GE.AND P2, PT, R56, UR6, PT ;  /* 0x0000000638007c0c */ /* 0x000fe2000bf46270 */
[----:B------:R0:W-:Y:S01]  /*3f100*/  @P0 STG.E.U16 desc[UR12][R50.64], R57 ;  /* 0x0000003932000986 */ /* 0x0001e2000c10150c */
[----:B------:R-:W1:Y:S01]  /*3f110*/  LDCU UR6, c[0x0][0x39c] ;  /* 0x00007380ff0677ac */ /* 0x000e620008000800 */
[----:B------:R-:W1:Y:S01]  /*3f120*/  LDCU UR22, c[0x0][0x398] ;  /* 0x00007300ff1677ac */ /* 0x000e620008000800 */
[----:B0-----:R-:W-:-:S04]  /*3f130*/  IMAD.WIDE R50, R55, 0x2, R48 ;  /* 0x0000000237327825 */ /* 0x001fc800078e0230 */
[----:B------:R-:W-:Y:S01]  /*3f140*/  VIADD R55, R55, UR30 ;  /* 0x0000001e37377c36 */ /* 0x000fe20008000000 */
[----:B------:R-:W-:Y:S01]  /*3f150*/  PRMT R57, R58, 0x7632, R57 ;  /* 0x000076323a397816 */ /* 0x000fe20000000039 */
[----:B------:R-:W-:Y:S01]  /*3f160*/  VIADD R56, R47, 0x37 ;  /* 0x000000372f387836 */ /* 0x000fe20000000000 */
[----:B--2---:R0:W-:Y:S01]  /*3f170*/  @P3 STG.E.U16 desc[UR12][R52.64], R54 ;  /* 0x0000003634003986 */ /* 0x0041e2000c10150c */
[----:B------:R-:W-:Y:S01]  /*3f180*/  ISETP.LT.AND P3, PT, R61, UR24, !P5 ;  /* 0x000000183d007c0c */ /* 0x000fe2000ef61270 */
[----:B------:R-:W2:Y:S01]  /*3f190*/  LDCU UR24, c[0x0][0x398] ;  /* 0x00007300ff1877ac */ /* 0x000ea20008000800 */
[----:B------:R-:W-:Y:S01]  /*3f1a0*/  ISETP.LT.AND P5, PT, R60, UR26, !P5 ;  /* 0x0000001a3c007c0c */ /* 0x000fe2000efa1270 */
[----:B------:R-:W1:Y:S01]  /*3f1b0*/  LDCU UR26, c[0x0][0x398] ;  /* 0x00007300ff1a77ac */ /* 0x000e620008000800 */
[----:B0-----:R-:W-:Y:S01]  /*3f1c0*/  PRMT R53, R54, 0x7632, R53 ;  /* 0x0000763236357816 */ /* 0x001fe20000000035 */
[----:B------:R-:W-:Y:S02]  /*3f1d0*/  VIADD R52, R47, 0x36 ;  /* 0x000000362f347836 */ /* 0x000fe40000000000 */
[----:B------:R-:W-:-:S02]  /*3f1e0*/  VIADD R54, R55, UR30 ;  /* 0x0000001e37367c36 */ /* 0x000fc40008000000 */
[----:B------:R0:W-:Y:S01]  /*3f1f0*/  @P6 STG.E.U16 desc[UR12][R50.64], R53 ;  /* 0x0000003532006986 */ /* 0x0001e2000c10150c */
[----:B------:R-:W-:Y:S01]  /*3f200*/  ISETP.GE.AND P0, PT, R52, UR10, PT ;  /* 0x0000000a34007c0c */ /* 0x000fe2000bf06270 */
[----:B------:R-:W1:Y:S01]  /*3f210*/  LDCU UR10, c[0x0][0x39c] ;  /* 0x00007380ff0a77ac */ /* 0x000e620008000800 */
[----:B------:R-:W-:Y:S02]  /*3f220*/  ISETP.LT.AND P6, PT, R61, UR28, !P4 ;  /* 0x0000001c3d007c0c */ /* 0x000fe4000e7c1270 */
[----:B------:R-:W-:Y:S01]  /*3f230*/  ISETP.LT.AND P4, PT, R60, UR31, !P4 ;  /* 0x0000001f3c007c0c */ /* 0x000fe2000e781270 */
[----:B------:R-:W1:Y:S01]  /*3f240*/  LDCU UR28, c[0x0][0x398] ;  /* 0x00007300ff1c77ac */ /* 0x000e620008000800 */
[----:B------:R-:W1:Y:S01]  /*3f250*/  LDCU UR31, c[0x0][0x398] ;  /* 0x00007300ff1f77ac */ /* 0x000e620008000800 */
[----:B0-----:R-:W-:-:S04]  /*3f260*/  IMAD.WIDE R52, R55, 0x2, R2 ;  /* 0x0000000237347825 */ /* 0x001fc800078e0202 */
[----:B------:R-:W-:Y:S01]  /*3f270*/  IMAD.WIDE R50, R55, 0x2, R48 ;  /* 0x0000000237327825 */ /* 0x000fe200078e0230 */
[----:B---3--:R-:W-:Y:S01]  /*3f280*/  PRMT R55, R5, 0x7632, R55 ;  /* 0x0000763205377816 */ /* 0x008fe20000000037 */
[----:B------:R0:W-:Y:S04]  /*3f290*/  @P3 STG.E.U16 desc[UR12][R52.64], R5 ;  /* 0x0000000534003986 */ /* 0x0001e8000c10150c */
[----:B------:R3:W-:Y:S01]  /*3f2a0*/  @P5 STG.E.U16 desc[UR12][R50.64], R55 ;  /* 0x0000003732005986 */ /* 0x0007e2000c10150c */
[----:B------:R-:W-:Y:S01]  /*3f2b0*/  ISETP.LT.AND P5, PT, R61, UR35, !P2 ;  /* 0x000000233d007c0c */ /* 0x000fe2000d7a1270 */
[----:B------:R-:W2:Y:S01]  /*3f2c0*/  LDCU UR35, c[0x0][0x398] ;  /* 0x00007300ff2377ac */ /* 0x000ea20008000800 */
[C---:B0-----:R-:W-:Y:S01]  /*3f2d0*/  IMAD.WIDE R52, R54.reuse, 0x2, R2 ;  /* 0x0000000236347825 */ /* 0x041fe200078e0202 */
[----:B------:R-:W2:Y:S01]  /*3f2e0*/  LDL.LU R5, [R1+0x1368] ;  /* 0x0013680001057983 */ /* 0x000ea20000300800 */
[----:B---3--:R-:W-:-:S03]  /*3f2f0*/  IADD3 R55, PT, PT, R54, UR30, RZ ;  /* 0x0000001e36377c10 */ /* 0x008fc6000fffe0ff */
[----:B------:R0:W-:Y:S01]  /*3f300*/  @P6 STG.E.U16 desc[UR12][R52.64], R58 ;  /* 0x0000003a34006986 */ /* 0x0001e2000c10150c */
[----:B------:R-:W-:Y:S01]  /*3f310*/  IMAD.WIDE R50, R54, 0x2, R48 ;  /* 0x0000000236327825 */ /* 0x000fe200078e0230 */
[----:B------:R-:W-:Y:S01]  /*3f320*/  ISETP.LT.AND P2, PT, R60, UR33, !P2 ;  /* 0x000000213c007c0c */ /* 0x000fe2000d741270 */
[----:B------:R-:W3:Y:S01]  /*3f330*/  LDCU UR33, c[0x0][0x398] ;  /* 0x00007300ff2177ac */ /* 0x000ee20008000800 */
[----:B-1----:R-:W-:Y:S02]  /*3f340*/  ISETP.GE.AND P3, PT, R56, UR14, PT ;  /* 0x0000000e38007c0c */ /* 0x002fe4000bf66270 */
[----:B------:R1:W-:Y:S01]  /*3f350*/  @P4 STG.E.U16 desc[UR12][R50.64], R57 ;  /* 0x0000003932004986 */ /* 0x0003e2000c10150c */
[----:B0-----:R-:W-:Y:S01]  /*3f360*/  IMAD.WIDE R52, R55, 0x2, R2 ;  /* 0x0000000237347825 */ /* 0x001fe200078e0202 */
[----:B------:R-:W0:Y:S04]  /*3f370*/  LDCU UR14, c[0x0][0x39c] ;  /* 0x00007380ff0e77ac */ /* 0x000e280008000800 */
[----:B------:R3:W-:Y:S01]  /*3f380*/  @P5 STG.E.U16 desc[UR12][R52.64], R59 ;  /* 0x0000003b34005986 */ /* 0x0007e2000c10150c */
[----:B------:R-:W-:Y:S01]  /*3f390*/  ISETP.LT.AND P5, PT, R61, UR36, !P0 ;  /* 0x000000243d007c0c */ /* 0x000fe2000c7a1270 */
[----:B------:R-:W-:Y:S01]  /*3f3a0*/  VIADD R56, R47, 0x38 ;  /* 0x000000382f387836 */ /* 0x000fe20000000000 */
[----:B------:R-:W0:Y:S01]  /*3f3b0*/  LDCU UR36, c[0x0][0x398] ;  /* 0x00007300ff2477ac */ /* 0x000e220008000800 */
[C---:B------:R-:W-:Y:S01]  /*3f3c0*/  VIADD R54, R55.reuse, UR30 ;  /* 0x0000001e37367c36 */ /* 0x040fe20008000000 */
[----:B-1----:R-:W2:Y:S01]  /*3f3d0*/  LDL.LU R57, [R1+0x160] ;  /* 0x0001600001397983 */ /* 0x002ea20000300800 */
[----:B------:R-:W-:Y:S01]  /*3f3e0*/  IMAD.WIDE R50, R55, 0x2, R48 ;  /* 0x0000000237327825 */ /* 0x000fe200078e0230 */
[----:B----4-:R-:W-:Y:S01]  /*3f3f0*/  ISETP.GE.AND P6, PT, R56, UR5, PT ;  /* 0x0000000538007c0c */ /* 0x010fe2000bfc6270 */
[----:B------:R-:W1:Y:S02]  /*3f400*/  LDCU UR5, c[0x0][0x39c] ;  /* 0x00007380ff0577ac */ /* 0x000e640008000800 */
[----:B---3--:R-:W-:Y:S01]  /*3f410*/  VIADD R52, R47, 0x39 ;  /* 0x000000392f347836 */ /* 0x008fe20000000000 */
[----:B------:R-:W-:Y:S01]  /*3f420*/  PRMT R56, R59, 0x7632, R56 ;  /* 0x000076323b387816 */ /* 0x000fe20000000038 */
[----:B------:R-:W3:Y:S03]  /*3f430*/  LDL.LU R58, [R1+0x158] ;  /* 0x00015800013a7983 */ /* 0x000ee60000300800 */
[----:B------:R-:W-:Y:S01]  /*3f440*/  ISETP.GE.AND P4, PT, R52, UR8, PT ;  /* 0x0000000834007c0c */ /* 0x000fe2000bf86270 */
[----:B------:R-:W-:Y:S01]  /*3f450*/  IMAD.WIDE R52, R54, 0x2, R2 ;  /* 0x0000000236347825 */ /* 0x000fe200078e0202 */
[C---:B------:R-:W-:Y:S01]  /*3f460*/  ISETP.LT.AND P0, PT, R60.reuse, UR32, !P0 ;  /* 0x000000203c007c0c */ /* 0x040fe2000c701270 */
[----:B------:R4:W-:Y:S01]  /*3f470*/  @P2 STG.E.U16 desc[UR12][R50.64], R56 ;  /* 0x0000003832002986 */ /* 0x0009e2000c10150c */
[----:B------:R-:W-:Y:S01]  /*3f480*/  PRMT R55, R7, 0x7632, R55 ;  /* 0x0000763207377816 */ /* 0x000fe20000000037 */
[----:B------:R-:W0:Y:S02]  /*3f490*/  LDCU UR8, c[0x0][0x39c] ;  /* 0x00007380ff0877ac */ /* 0x000e240008000800 */
[----:B------:R1:W-:Y:S01]  /*3f4a0*/  @P5 STG.E.U16 desc[UR12][R52.64], R7 ;  /* 0x0000000734005986 */ /* 0x0003e2000c10150c */
[----:B------:R-:W-:Y:S01]  /*3f4b0*/  ISETP.LT.AND P5, PT, R61, UR15, !P3 ;  /* 0x0000000f3d007c0c */ /* 0x000fe2000dfa1270 */
[----:B------:R-:W0:Y:S01]  /*3f4c0*/  LDCU UR32, c[0x0][0x398] ;  /* 0x00007300ff2077ac */ /* 0x000e220008000800 */
[----:B------:R-:W-:Y:S01]  /*3f4d0*/  ISETP.LT.AND P3, PT, R60, UR34, !P3 ;  /* 0x000000223c007c0c */ /* 0x000fe2000df61270 */
[----:B------:R-:W2:Y:S01]  /*3f4e0*/  LDL.LU R59, [R1+0x168] ;  /* 0x00016800013b7983 */ /* 0x000ea20000300800 */
[----:B------:R-:W0:Y:S01]  /*3f4f0*/  LDCU UR15, c[0x0][0x398] ;  /* 0x00007300ff0f77ac */ /* 0x000e220008000800 */
[----:B----4-:R-:W-:Y:S01]  /*3f500*/  IMAD.WIDE R50, R54, 0x2, R48 ;  /* 0x0000000236327825 */ /* 0x010fe200078e0230 */
[----:B------:R-:W-:Y:S01]  /*3f510*/  PRMT R56, R6, 0x7632, R56 ;  /* 0x0000763206387816 */ /* 0x000fe20000000038 */
[----:B------:R-:W4:Y:S02]  /*3f520*/  LDCU UR34, c[0x0][0x398] ;  /* 0x00007300ff2277ac */ /* 0x000f240008000800 */
[----:B-1----:R-:W-:Y:S01]  /*3f530*/  VIADD R52, R47, 0x3a ;  /* 0x0000003a2f347836 */ /* 0x002fe20000000000 */
[----:B------:R-:W2:Y:S04]  /*3f540*/  LDL.LU R7, [R1+0x15c] ;  /* 0x00015c0001077983 */ /* 0x000ea80000300800 */
[----:B------:R-:W-:Y:S01]  /*3f550*/  ISETP.GE.AND P2, PT, R52, UR4, PT ;  /* 0x0000000434007c0c */ /* 0x000fe2000bf46270 */
[----:B------:R-:W-:Y:S01]  /*3f560*/  VIADD R52, R54, UR30 ;  /* 0x0000001e36347c36 */ /* 0x000fe20008000000 */
[----:B------:R1:W-:Y:S01]  /*3f570*/  @P0 STG.E.U16 desc[UR12][R50.64], R55 ;  /* 0x0000003732000986 */ /* 0x0003e2000c10150c */
[----:B------:R-:W0:Y:S03]  /*3f580*/  LDCU UR4, c[0x0][0x39c] ;  /* 0x00007380ff0477ac */ /* 0x000e260008000800 */
[C---:B------:R-:W-:Y:S01]  /*3f590*/  IADD3 R54, PT, PT, R52.reuse, UR30, RZ ;  /* 0x0000001e34367c10 */ /* 0x040fe2000fffe0ff */
[----:B-1----:R-:W-:-:S04]  /*3f5a0*/  IMAD.WIDE R50, R52, 0x2, R2 ;  /* 0x0000000234327825 */ /* 0x002fc800078e0202 */
[----:B------:R-:W-:Y:S01]  /*3f5b0*/  IMAD.WIDE R52, R52, 0x2, R48 ;  /* 0x0000000234347825 */ /* 0x000fe200078e0230 */
[----:B------:R1:W-:Y:S04]  /*3f5c0*/  @P5 STG.E.U16 desc[UR12][R50.64], R6 ;  /* 0x0000000632005986 */ /* 0x0003e8000c10150c */
[----:B------:R0:W-:Y:S04]  /*3f5d0*/  @P3 STG.E.U16 desc[UR12][R52.64], R56 ;  /* 0x0000003834003986 */ /* 0x0001e8000c10150c */
[----:B-1----:R-:W2:Y:S04]  /*3f5e0*/  LDL.LU R6, [R1+0x16c] ;  /* 0x00016c0001067983 */ /* 0x002ea80000300800 */
[----:B0-----:R-:W2:Y:S01]  /*3f5f0*/  LDL.LU R53, [R1+0x150] ;  /* 0x0001500001357983 */ /* 0x001ea20000300800 */
[----:B------:R-:W-:Y:S01]  /*3f600*/  ISETP.LT.AND P0, PT, R61, UR37, !P6 ;  /* 0x000000253d007c0c */ /* 0x000fe2000f701270 */
[----:B------:R-:W-:Y:S01]  /*3f610*/  VIADD R55, R47, 0x3b ;  /* 0x0000003b2f377836 */ /* 0x000fe20000000000 */
[----:B------:R-:W-:Y:S01]  /*3f620*/  ISETP.LT.AND P6, PT, R60, UR38, !P6 ;  /* 0x000000263c007c0c */ /* 0x000fe2000f7c1270 */
[----:B------:R-:W-:Y:S01]  /*3f630*/  IMAD.WIDE R50, R54, 0x2, R2 ;  /* 0x0000000236327825 */ /* 0x000fe200078e0202 */
[----:B------:R-:W-:Y:S01]  /*3f640*/  ISETP.LT.AND P3, PT, R61, UR16, !P4 ;  /* 0x000000103d007c0c */ /* 0x000fe2000e761270 */
[----:B------:R-:W0:Y:S01]  /*3f650*/  LDCU UR16, c[0x0][0x398] ;  /* 0x00007300ff1077ac */ /* 0x000e220008000800 */
[----:B------:R-:W-:Y:S01]  /*3f660*/  ISETP.GE.AND P5, PT, R55, UR6, PT ;  /* 0x0000000637007c0c */ /* 0x000fe2000bfa6270 */
[----:B------:R-:W-:-:S02]  /*3f670*/  VIADD R52, R47, 0x3c ;  /* 0x0000003c2f347836 */ /* 0x000fc40000000000 */
[----:B------:R-:W-:Y:S01]  /*3f680*/  VIADD R55, R54, UR30 ;  /* 0x0000001e36377c36 */ /* 0x000fe20008000000 */
[----:B------:R-:W1:Y:S03]  /*3f690*/  LDCU UR37, c[0x0][0x398] ;  /* 0x00007300ff2577ac */ /* 0x000e660008000800 */
[----:B--2---:R2:W-:Y:S01]  /*3f6a0*/  @P0 STG.E.U16 desc[UR12][R50.64], R53 ;  /* 0x0000003532000986 */ /* 0x0045e2000c10150c */
[----:B------:R-:W-:Y:S01]  /*3f6b0*/  PRMT R56, R53, 0x7632, R56 ;  /* 0x0000763235387816 */ /* 0x000fe20000000038 */
[----:B------:R-:W0:Y:S01]  /*3f6c0*/  LDCU UR6, c[0x0][0x39c] ;  /* 0x00007380ff0677ac */ /* 0x000e220008000800 */
[----:B------:R-:W-:Y:S02]  /*3f6d0*/  ISETP.GE.AND P0, PT, R52, UR10, PT ;  /* 0x0000000a34007c0c */ /* 0x000fe4000bf06270 */
[----:B------:R-:W-:Y:S01]  /*3f6e0*/  ISETP.LT.AND P4, PT, R60, UR18, !P4 ;  /* 0x000000123c007c0c */ /* 0x000fe2000e781270 */
[----:B------:R-:W0:Y:S01]  /*3f6f0*/  LDCU UR10, c[0x0][0x39c] ;  /* 0x00007380ff0a77ac */ /* 0x000e220008000800 */
[----:B------:R-:W0:Y:S01]  /*3f700*/  LDCU UR18, c[0x0][0x398] ;  /* 0x00007300ff1277ac */ /* 0x000e220008000800 */
[----:B--2---:R-:W-:-:S04]  /*3f710*/  IMAD.WIDE R50, R54, 0x2, R48 ;  /* 0x0000000236327825 */ /* 0x004fc800078e0230 */
[C---:B------:R-:W-:Y:S01]  /*3f720*/  IMAD.WIDE R52, R55.reuse, 0x2, R2 ;  /* 0x0000000237347825 */ /* 0x040fe200078e0202 */
[----:B------:R2:W-:Y:S03]  /*3f730*/  @P6 STG.E.U16 desc[UR12][R50.64], R56 ;  /* 0x0000003832006986 */ /* 0x0005e6000c10150c */
[C---:B------:R-:W-:Y:S01]  /*3f740*/  VIADD R54, R55.reuse, UR30 ;  /* 0x0000001e37367c36 */ /* 0x040fe20008000000 */
[----:B------:R0:W-:Y:S01]  /*3f750*/  @P3 STG.E.U16 desc[UR12][R52.64], R57 ;  /* 0x0000003934003986 */ /* 0x0001e2000c10150c */
[----:B--2---:R-:W-:Y:S01]  /*3f760*/  IMAD.WIDE R50, R55, 0x2, R48 ;  /* 0x0000000237327825 */ /* 0x004fe200078e0230 */
[----:B------:R-:W-:Y:S02]  /*3f770*/  PRMT R56, R57, 0x7632, R56 ;  /* 0x0000763239387816 */ /* 0x000fe40000000038 */
[----:B------:R-:W2:Y:S01]  /*3f780*/  LDL.LU R55, [R1+0x154] ;  /* 0x0001540001377983 */ /* 0x000ea20000300800 */
[----:B0-----:R-:W-:-:S05]  /*3f790*/  VIADD R57, R47, 0x3d ;  /* 0x0000003d2f397836 */ /* 0x001fca0000000000 */
[----:B------:R-:W-:Y:S02]  /*3f7a0*/  ISETP.GE.AND P3, PT, R57, UR14, PT ;  /* 0x0000000e39007c0c */ /* 0x000fe4000bf66270 */
[C---:B------:R-:W-:Y:S01]  /*3f7b0*/  ISETP.LT.AND P6, PT, R61.reuse, UR20, !P2 ;  /* 0x000000143d007c0c */ /* 0x040fe2000d7c1270 */
[----:B------:R-:W3:Y:S01]  /*3f7c0*/  LDL.LU R57, [R1+0x164] ;  /* 0x0001640001397983 */ /* 0x000ee20000300800 */
[----:B------:R-:W-:Y:S01]  /*3f7d0*/  ISETP.LT.AND P2, PT, R60, UR39, !P2 ;  /* 0x000000273c007c0c */ /* 0x000fe2000d741270 */
[----:B------:R-:W-:Y:S01]  /*3f7e0*/  IMAD.WIDE R52, R54, 0x2, R2 ;  /* 0x0000000236347825 */ /* 0x000fe200078e0202 */
[----:B------:R-:W0:Y:S01]  /*3f7f0*/  LDCU UR14, c[0x0][0x398] ;  /* 0x00007300ff0e77ac */ /* 0x000e220008000800 */
[----:B------:R1:W-:Y:S01]  /*3f800*/  @P4 STG.E.U16 desc[UR12][R50.64], R56 ;  /* 0x0000003832004986 */ /* 0x0003e2000c10150c */
[----:B------:R-:W-:Y:S02]  /*3f810*/  ISETP.LT.AND P4, PT, R61, UR22, !P5 ;  /* 0x000000163d007c0c */ /* 0x000fe4000ef81270 */
[----:B------:R-:W-:Y:S01]  /*3f820*/  ISETP.LT.AND P5, PT, R60, UR24, !P5 ;  /* 0x000000183c007c0c */ /* 0x000fe2000efa1270 */
[----:B------:R-:W0:Y:S01]  /*3f830*/  LDCU UR20, c[0x0][0x398] ;  /* 0x00007300ff1477ac */ /* 0x000e220008000800 */
[----:B------:R-:W0:Y:S01]  /*3f840*/  LDCU UR22, c[0x0][0x398] ;  /* 0x00007300ff1677ac */ /* 0x000e220008000800 */
[----:B-1----:R-:W-:Y:S01]  /*3f850*/  IMAD.WIDE R50, R54, 0x2, R48 ;  /* 0x0000000236327825 */ /* 0x002fe200078e0230 */
[----:B------:R-:W-:Y:S01]  /*3f860*/  IADD3 R56, PT, PT, R47, 0x3f, RZ ;  /* 0x0000003f2f387810 */ /* 0x000fe20007ffe0ff */
[----:B------:R-:W1:Y:S01]  /*3f870*/  LDCU UR24, c[0x0][0x398] ;  /* 0x00007300ff1877ac */ /* 0x000e620008000800 */
[----:B--2---:R2:W-:Y:S02]  /*3f880*/  @P6 STG.E.U16 desc[UR12][R52.64], R55 ;  /* 0x0000003734006986 */ /* 0x0045e4000c10150c */
        /* <DEDUP_REMOVED lines=13> */
[----:B---3--:R-:W-:Y:S01]  /*3f960*/  PRMT R55, R57, 0x7632, R55 ;  /* 0x0000763239377816 */ /* 0x008fe20000000037 */
[----:B------:R3:W-:Y:S04]  /*3f970*/  @P4 STG.E.U16 desc[UR12][R52.64], R57 ;  /* 0x0000003934004986 */ /* 0x0007e8000c10150c */
[----:B------:R0:W-:Y:S01]  /*3f980*/  @P5 STG.E.U16 desc[UR12][R50.64], R55 ;  /* 0x0000003732005986 */ /* 0x0001e2000c10150c */
[----:B------:R-:W-:Y:S01]  /*3f990*/  ISETP.LT.AND P5, PT, R61, UR31, !P3 ;  /* 0x0000001f3d007c0c */ /* 0x000fe2000dfa1270 */
[----:B------:R-:W1:Y:S01]  /*3f9a0*/  LDCU UR31, c[0x0][0x398] ;  /* 0x00007300ff1f77ac */ /* 0x000e620008000800 */
[----:B------:R-:W-:Y:S01]  /*3f9b0*/  ISETP.GE.AND P4, PT, R56, UR8, PT ;  /* 0x0000000838007c0c */ /* 0x000fe2000bf86270 */
[----:B---3--:R-:W-:Y:S01]  /*3f9c0*/  IMAD.WIDE R52, R54, 0x2, R2 ;  /* 0x0000000236347825 */ /* 0x008fe200078e0202 */
[----:B------:R-:W-:Y:S01]  /*3f9d0*/  PRMT R56, R58, 0x7632, R56 ;  /* 0x000076323a387816 */ /* 0x000fe20000000038 */
[----:B------:R-:W3:Y:S02]  /*3f9e0*/  LDCU UR8, c[0x0][0x39c] ;  /* 0x00007380ff0877ac */ /* 0x000ee40008000800 */
[C---:B0-----:R-:W-:Y:S01]  /*3f9f0*/  VIADD R55, R54.reuse, UR30 ;  /* 0x0000001e36377c36 */ /* 0x041fe20008000000 */
[----:B------:R0:W-:Y:S01]  /*3fa00*/  @P2 STG.E.U16 desc[UR12][R52.64], R58 ;  /* 0x0000003a34002986 */ /* 0x0001e2000c10150c */
[----:B------:R-:W-:Y:S01]  /*3fa10*/  IMAD.WIDE R50, R54, 0x2, R48 ;  /* 0x0000000236327825 */ /* 0x000fe200078e0230 */
[----:B------:R-:W-:Y:S01]  /*3fa20*/  ISETP.LT.AND P3, PT, R60, UR35, !P3 ;  /* 0x000000233c007c0c */ /* 0x000fe2000df61270 */
[----:B------:R-:W1:Y:S03]  /*3fa30*/  LDCU UR35, c[0x0][0x398] ;  /* 0x00007300ff2377ac */ /* 0x000e660008000800 */
[----:B------:R2:W-:Y:S01]  /*3fa40*/  @P0 STG.E.U16 desc[UR12][R50.64], R56 ;  /* 0x0000003832000986 */ /* 0x0005e2000c10150c */
[----:B0-----:R-:W-:-:S05]  /*3fa50*/  IMAD.WIDE R52, R55, 0x2, R2 ;  /* 0x0000000237347825 */ /* 0x001fca00078e0202 */
[----:B------:R0:W-:Y:S01]  /*3fa60*/  @P5 STG.E.U16 desc[UR12][R52.64], R59 ;  /* 0x0000003b34005986 */ /* 0x0001e2000c10150c */
[----:B------:R-:W-:Y:S01]  /*3fa70*/  ISETP.LT.AND P5, PT, R61, UR33, !P6 ;  /* 0x000000213d007c0c */ /* 0x000fe2000f7a1270 */
[----:B------:R-:W-:Y:S01]  /*3fa80*/  VIADD R54, R55, UR30 ;  /* 0x0000001e37367c36 */ /* 0x000fe20008000000 */
[----:B--2---:R-:W-:Y:S01]  /*3fa90*/  PRMT R56, R59, 0x7632, R56 ;  /* 0x000076323b387816 */ /* 0x004fe20000000038 */
[----:B------:R-:W-:-:S04]  /*3faa0*/  IMAD.WIDE R50, R55, 0x2, R48 ;  /* 0x0000000237327825 */ /* 0x000fc800078e0230 */
[----:B0-----:R-:W-:Y:S01]  /*3fab0*/  VIADD R52, R47, 0x41 ;  /* 0x000000412f347836 */ /* 0x001fe20000000000 */
[----:B------:R-:W-:Y:S01]  /*3fac0*/  ISETP.LT.AND P6, PT, R60, UR32, !P6 ;  /* 0x000000203c007c0c */ /* 0x000fe2000f7c1270 */
[----:B------:R0:W-:Y:S01]  /*3fad0*/  @P3 STG.E.U16 desc[UR12][R50.64], R56 ;  /* 0x0000003832003986 */ /* 0x0001e2000c10150c */
[----:B------:R-:W-:Y:S01]  /*3fae0*/  PRMT R55, R7, 0x7632, R55 ;  /* 0x0000763207377816 */ /* 0x000fe20000000037 */
[----:B------:R-:W-:Y:S01]  /*3faf0*/  VIADD R57, R47, 0x40 ;  /* 0x000000402f397836 */ /* 0x000fe20000000000 */
[----:B------:R-:W-:Y:S01]  /*3fb00*/  ISETP.GE.AND P0, PT, R52, UR6, PT ;  /* 0x0000000634007c0c */ /* 0x000fe2000bf06270 */
[C---:B------:R-:W-:Y:S01]  /*3fb10*/  IMAD.WIDE R52, R54.reuse, 0x2, R2 ;  /* 0x0000000236347825 */ /* 0x040fe200078e0202 */
[----:B------:R-:W2:Y:S04]  /*3fb20*/  LDCU UR6, c[0x0][0x39c] ;  /* 0x00007380ff0677ac */ /* 0x000ea80008000800 */
[----:B------:R1:W-:Y:S01]  /*3fb30*/  @P5 STG.E.U16 desc[UR12][R52.64], R7 ;  /* 0x0000000734005986 */ /* 0x0003e2000c10150c */
[----:B------:R-:W-:Y:S01]  /*3fb40*/  ISETP.LT.AND P5, PT, R61, UR15, !P4 ;  /* 0x0000000f3d007c0c */ /* 0x000fe2000e7a1270 */
[----:B------:R-:W2:Y:S01]  /*3fb50*/  LDCU UR33, c[0x0][0x398] ;  /* 0x00007300ff2177ac */ /* 0x000ea20008000800 */
[C---:B0-----:R-:W-:Y:S01]  /*3fb60*/  IADD3 R56, PT, PT, R54.reuse, UR30, RZ ;  /* 0x0000001e36387c10 */ /* 0x041fe2000fffe0ff */
[----:B------:R-:W-:Y:S01]  /*3fb70*/  IMAD.WIDE R50, R54, 0x2, R48 ;  /* 0x0000000236327825 */ /* 0x000fe200078e0230 */
[----:B----4-:R-:W-:Y:S01]  /*3fb80*/  ISETP.LT.AND P4, PT, R60, UR34, !P4 ;  /* 0x000000223c007c0c */ /* 0x010fe2000e781270 */
[----:B------:R-:W0:Y:S02]  /*3fb90*/  LDCU UR32, c[0x0][0x398] ;  /* 0x00007300ff2077ac */ /* 0x000e240008000800 */
[----:B-1----:R-:W-:Y:S01]  /*3fba0*/  VIADD R52, R47, 0x42 ;  /* 0x000000422f347836 */ /* 0x002fe20000000000 */
[----:B------:R1:W-:Y:S01]  /*3fbb0*/  @P6 STG.E.U16 desc[UR12][R50.64], R55 ;  /* 0x0000003732006986 */ /* 0x0003e2000c10150c */
[----:B------:R-:W-:Y:S01]  /*3fbc0*/  ISETP.GE.AND P2, PT, R57, UR4, PT ;  /* 0x0000000439007c0c */ /* 0x000fe2000bf46270 */
[----:B------:R-:W-:Y:S01]  /*3fbd0*/  VIADD R54, R47, 0x43 ;  /* 0x000000432f367836 */ /* 0x000fe20000000000 */
[----:B------:R-:W4:Y:S01]  /*3fbe0*/  LDCU UR4, c[0x0][0x39c] ;  /* 0x00007380ff0477ac */ /* 0x000f220008000800 */
[----:B------:R-:W-:Y:S01]  /*3fbf0*/  ISETP.GE.AND P3, PT, R52, UR10, PT ;  /* 0x0000000a34007c0c */ /* 0x000fe2000bf66270 */
[C---:B------:R-:W-:Y:S01]  /*3fc00*/  IMAD.WIDE R52, R56.reuse, 0x2, R2 ;  /* 0x0000000238347825 */ /* 0x040fe200078e0202 */
[----:B------:R-:W2:Y:S01]  /*3fc10*/  LDL.LU R57, [R1+0x180] ;  /* 0x0001800001397983 */ /* 0x000ea20000300800 */
[----:B------:R-:W0:Y:S03]  /*3fc20*/  LDCU UR15, c[0x0][0x398] ;  /* 0x00007300ff0f77ac */ /* 0x000e260008000800 */
[----:B------:R3:W-:Y:S01]  /*3fc30*/  @P5 STG.E.U16 desc[UR12][R52.64], R6 ;  /* 0x0000000634005986 */ /* 0x0007e2000c10150c */
[----:B------:R-:W0:Y:S01]  /*3fc40*/  LDCU UR34, c[0x0][0x398] ;  /* 0x00007300ff2277ac */ /* 0x000e220008000800 */
[----:B-1----:R-:W-:-:S02]  /*3fc50*/  VIADD R55, R56, UR30 ;  /* 0x0000001e38377c36 */ /* 0x002fc40008000000 */
[----:B------:R-:W-:Y:S01]  /*3fc60*/  IMAD.WIDE R50, R56, 0x2, R48 ;  /* 0x0000000238327825 */ /* 0x000fe200078e0230 */
[----:B------:R-:W-:Y:S01]  /*3fc70*/  PRMT R56, R6, 0x7632, R56 ;  /* 0x0000763206387816 */ /* 0x000fe20000000038 */
[----:B------:R-:W1:Y:S01]  /*3fc80*/  LDCU UR10, c[0x0][0x39c] ;  /* 0x00007380ff0a77ac */ /* 0x000e620008000800 */
[----:B---3--:R-:W3:Y:S04]  /*3fc90*/  LDL.LU R6, [R1+0x184] ;  /* 0x0001840001067983 */ /* 0x008ee80000300800 */
[----:B------:R-:W2:Y:S04]  /*3fca0*/  LDL.LU R58, [R1+0x188] ;  /* 0x00018800013a7983 */ /* 0x000ea80000300800 */
[----:B------:R-:W2:Y:S04]  /*3fcb0*/  LDL.LU R59, [R1+0x17c] ;  /* 0x00017c00013b7983 */ /* 0x000ea80000300800 */
[----:B------:R-:W2:Y:S04]  /*3fcc0*/  LDL.LU R7, [R1+0x18c] ;  /* 0x00018c0001077983 */ /* 0x000ea80000300800 */
[----:B------:R0:W-:Y:S04]  /*3fcd0*/  @P4 STG.E.U16 desc[UR12][R50.64], R56 ;  /* 0x0000003832004986 */ /* 0x0001e8000c10150c */
[----:B0-----:R-:W2:Y:S01]  /*3fce0*/  LDL.LU R51, [R1+0x170] ;  /* 0x0001700001337983 */ /* 0x001ea20000300800 */
[----:B------:R-:W-:Y:S01]  /*3fcf0*/  ISETP.LT.AND P6, PT, R61, UR36, !P2 ;  /* 0x000000243d007c0c */ /* 0x000fe2000d7c1270 */
[C---:B------:R-:W-:Y:S01]  /*3fd00*/  IMAD.WIDE R52, R55.reuse, 0x2, R2 ;  /* 0x0000000237347825 */ /* 0x040fe200078e0202 */
[----:B------:R-:W-:Y:S01]  /*3fd10*/  ISETP.LT.AND P2, PT, R60, UR16, !P2 ;  /* 0x000000103c007c0c */ /* 0x000fe2000d741270 */
[----:B------:R-:W0:Y:S01]  /*3fd20*/  LDCU UR16, c[0x0][0x398] ;  /* 0x00007300ff1077ac */ /* 0x000e220008000800 */
[----:B------:R-:W-:Y:S01]  /*3fd30*/  ISETP.GE.AND P5, PT, R54, UR5, PT ;  /* 0x0000000536007c0c */ /* 0x000fe2000bfa6270 */
[----:B------:R-:W-:Y:S01]  /*3fd40*/  VIADD R54, R55, UR30 ;  /* 0x0000001e37367c36 */ /* 0x000fe20008000000 */
[----:B------:R-:W0:Y:S01]  /*3fd50*/  LDCU UR5, c[0x0][0x39c] ;  /* 0x00007380ff0577ac */ /* 0x000e220008000800 */
[----:B------:R-:W0:Y:S06]  /*3fd60*/  LDCU UR36, c[0x0][0x398] ;  /* 0x00007300ff2477ac */ /* 0x000e2c0008000800 */
[----:B--2---:R2:W-:Y:S01]  /*3fd70*/  @P6 STG.E.U16 desc[UR12][R52.64], R51 ;  /* 0x0000003334006986 */ /* 0x0045e2000c10150c */
[----:B------:R-:W-:Y:S01]  /*3fd80*/  PRMT R56, R51, 0x7632, R56 ;  /* 0x0000763233387816 */ /* 0x000fe20000000038 */
[----:B--2---:R-:W-:-:S02]  /*3fd90*/  VIADD R52, R47, 0x44 ;  /* 0x000000442f347836 */ /* 0x004fc40000000000 */
[----:B------:R-:W-:-:S03]  /*3fda0*/  IMAD.WIDE R50, R55, 0x2, R48 ;  /* 0x0000000237327825 */ /* 0x000fc600078e0230 */
[----:B------:R-:W-:Y:S01]  /*3fdb0*/  ISETP.GE.AND P4, PT, R52, UR8, PT ;  /* 0x0000000834007c0c */ /* 0x000fe2000bf86270 */
[C---:B------:R-:W-:Y:S01]  /*3fdc0*/  IMAD.WIDE R52, R54.reuse, 0x2, R2 ;  /* 0x0000000236347825 */ /* 0x040fe200078e0202 */
[----:B------:R2:W-:Y:S01]  /*3fdd0*/  @P2 STG.E.U16 desc[UR12][R50.64], R56 ;  /* 0x0000003832002986 */ /* 0x0005e2000c10150c */
[----:B------:R-:W-:Y:S01]  /*3fde0*/  ISETP.LT.AND P6, PT, R61, UR37, !P0 ;  /* 0x000000253d007c0c */ /* 0x000fe2000c7c1270 */
[----:B------:R-:W0:Y:S01]  /*3fdf0*/  LDCU UR8, c[0x0][0x39c] ;  /* 0x00007380ff0877ac */ /* 0x000e220008000800 */
[C---:B------:R-:W-:Y:S02]  /*3fe00*/  VIADD R55, R54.reuse, UR30 ;  /* 0x0000001e36377c36 */ /* 0x040fe40008000000 */
[----:B--2---:R-:W-:Y:S02]  /*3fe10*/  IMAD.WIDE R50, R54, 0x2, R48 ;  /* 0x0000000236327825 */ /* 0x004fe400078e0230 */
[----:B------:R-:W2:Y:S01]  /*3fe20*/  LDL.LU R54, [R1+0x174] ;  /* 0x0001740001367983 */ /* 0x000ea20000300800 */
[----:B------:R-:W-:-:S06]  /*3fe30*/  PRMT R56, R57, 0x7632, R56 ;  /* 0x0000763239387816 */ /* 0x000fcc0000000038 */
[----:B------:R0:W-:Y:S02]  /*3fe40*/  @P6 STG.E.U16 desc[UR12][R52.64], R57 ;  /* 0x0000003934006986 */ /* 0x0001e4000c10150c */
[----:B0-----:R-:W-:-:S05]  /*3fe50*/  VIADD R57, R47, 0x45 ;  /* 0x000000452f397836 */ /* 0x001fca0000000000 */
[----:B----4-:R-:W-:Y:S02]  /*3fe60*/  ISETP.GE.AND P6, PT, R57, UR4, PT ;  /* 0x0000000439007c0c */ /* 0x010fe4000bfc6270 */
[C---:B------:R-:W-:Y:S01]  /*3fe70*/  ISETP.LT.AND P0, PT, R60.reuse, UR18, !P0 ;  /* 0x000000123c007c0c */ /* 0x040fe2000c701270 */
[----:B------:R-:W4:Y:S01]  /*3fe80*/  LDL.LU R57, [R1+0x178] ;  /* 0x0001780001397983 */ /* 0x000f220000300800 */
[----:B------:R-:W-:Y:S01]  /*3fe90*/  ISETP.LT.AND P2, PT, R61, UR14, !P3 ;  /* 0x0000000e3d007c0c */ /* 0x000fe2000df41270 */
[C---:B------:R-:W-:Y:S01]  /*3fea0*/  IMAD.WIDE R52, R55.reuse, 0x2, R2 ;  /* 0x0000000237347825 */ /* 0x040fe200078e0202 */
[----:B------:R-:W-:Y:S01]  /*3feb0*/  ISETP.LT.AND P3, PT, R60, UR20, !P3 ;  /* 0x000000143c007c0c */ /* 0x000fe2000df61270 */
[----:B------:R-:W0:Y:S01]  /*3fec0*/  LDCU UR4, c[0x0][0x39c] ;  /* 0x00007380ff0477ac */ /* 0x000e220008000800 */
[----:B------:R-:W0:Y:S07]  /*3fed0*/  LDCU UR14, c[0x0][0x398] ;  /* 0x00007300ff0e77ac */ /* 0x000e2e0008000800 */
[----:B------:R0:W-:Y:S01]  /*3fee0*/  @P0 STG.E.U16 desc[UR12][R50.64], R56 ;  /* 0x0000003832000986 */ /* 0x0001e2000c10150c */
[----:B------:R-:W1:Y:S01]  /*3fef0*/  LDCU UR18, c[0x0][0x398] ;  /* 0x00007300ff1277ac */ /* 0x000e620008000800 */
[----:B------:R-:W1:Y:S01]  /*3ff00*/  LDCU UR20, c[0x0][0x398] ;  /* 0x00007300ff1477ac */ /* 0x000e620008000800 */
[----:B0-----:R-:W-:-:S04]  /*3ff10*/  IMAD.WIDE R50, R55, 0x2, R48 ;  /* 0x0000000237327825 */ /* 0x001fc800078e0230 */
[----:B------:R-:W-:Y:S02]  /*3ff20*/  VIADD R55, R55, UR30 ;  /* 0x0000001e37377c36 */ /* 0x000fe40008000000 */
[----:B------:R-:W-:Y:S01]  /*3ff30*/  VIADD R56, R47, 0x47 ;  /* 0x000000472f387836 */ /* 0x000fe20000000000 */
[----:B--2---:R0:W-:Y:S01]  /*3ff40*/  @P2 STG.E.U16 desc[UR12][R52.64], R54 ;  /* 0x0000003634002986 */ /* 0x0041e2000c10150c */
[----:B------:R-:W-:Y:S01]  /*3ff50*/  ISETP.LT.AND P2, PT, R61, UR22, !P5 ;  /* 0x000000163d007c0c */ /* 0x000fe2000ef41270 */
[----:B------:R-:W2:Y:S01]  /*3ff60*/  LDCU UR22, c[0x0][0x398] ;  /* 0x00007300ff1677ac */ /* 0x000ea20008000800 */
[----:B------:R-:W-:Y:S01]  /*3ff70*/  ISETP.LT.AND P5, PT, R60, UR24, !P5 ;  /* 0x000000183c007c0c */ /* 0x000fe2000efa1270 */
[----:B------:R-:W1:Y:S01]  /*3ff80*/  LDCU UR24, c[0x0][0x398] ;  /* 0x00007300ff1877ac */ /* 0x000e620008000800 */
[----:B0-----:R-:W-:Y:S02]  /*3ff90*/  PRMT R52, R54, 0x7632, R52 ;  /* 0x0000763236347816 */ /* 0x001fe40000000034 */
[----:B------:R-:W-:Y:S01]  /*3ffa0*/  IADD3 R53, PT, PT, R47, 0x46, RZ ;  /* 0x000000462f357810 */ /* 0x000fe20007ffe0ff */
        /* <DEDUP_REMOVED lines=15> */
[----:B-1----:R-:W-:Y:S01]  /*400a0*/  ISETP.GE.AND P2, PT, R56, UR10, PT ;  /* 0x0000000a38007c0c */ /* 0x002fe2000bf46270 */
[C---:B0-----:R-:W-:Y:S01]  /*400b0*/  IMAD.WIDE R52, R54.reuse, 0x2, R2 ;  /* 0x0000000236347825 */ /* 0x041fe200078e0202 */
[----:B----4-:R-:W-:Y:S01]  /*400c0*/  PRMT R56, R57, 0x7632, R56 ;  /* 0x0000763239387816 */ /* 0x010fe20000000038 */
[----:B------:R-:W4:Y:S02]  /*400d0*/  LDL.LU R6, [R1+0x1364] ;  /* 0x0013640001067983 */ /* 0x000f240000300800 */
[----:B---3--:R-:W-:-:S02]  /*400e0*/  VIADD R55, R54, UR30 ;  /* 0x0000001e36377c36 */ /* 0x008fc40008000000 */
[----:B------:R-:W-:Y:S01]  /*400f0*/  IMAD.WIDE R50, R54, 0x2, R48 ;  /* 0x0000000236327825 */ /* 0x000fe200078e0230 */
[----:B------:R0:W-:Y:S01]  /*40100*/  @P3 STG.E.U16 desc[UR12][R52.64], R57 ;  /* 0x0000003934003986 */ /* 0x0001e2000c10150c */
[----:B------:R-:W-:Y:S01]  /*40110*/  ISETP.LT.AND P6, PT, R60, UR33, !P6 ;  /* 0x000000213c007c0c */ /* 0x000fe2000f7c1270 */
[----:B------:R-:W1:Y:S02]  /*40120*/  LDCU UR10, c[0x0][0x39c] ;  /* 0x00007380ff0a77ac */ /* 0x000e640008000800 */
[----:B------:R3:W-:Y:S01]  /*40130*/  @P4 STG.E.U16 desc[UR12][R50.64], R56 ;  /* 0x0000003832004986 */ /* 0x0007e2000c10150c */
[C---:B------:R-:W-:Y:S01]  /*40140*/  IADD3 R54, PT, PT, R55.reuse, UR30, RZ ;  /* 0x0000001e37367c10 */ /* 0x040fe2000fffe0ff */
[----:B------:R-:W1:Y:S01]  /*40150*/  LDCU UR33, c[0x0][0x398] ;  /* 0x00007300ff2177ac */ /* 0x000e620008000800 */
[----:B0-----:R-:W-:-:S05]  /*40160*/  IMAD.WIDE R52, R55, 0x2, R2 ;  /* 0x0000000237347825 */ /* 0x001fca00078e0202 */
[----:B------:R0:W-:Y:S01]  /*40170*/  @P5 STG.E.U16 desc[UR12][R52.64], R58 ;  /* 0x0000003a34005986 */ /* 0x0001e2000c10150c */
[----:B------:R-:W-:Y:S01]  /*40180*/  ISETP.LT.AND P5, PT, R61, UR32, !P0 ;  /* 0x000000203d007c0c */ /* 0x000fe2000c7a1270 */
[----:B---3--:R-:W-:Y:S01]  /*40190*/  IMAD.WIDE R50, R55, 0x2, R48 ;  /* 0x0000000237327825 */ /* 0x008fe200078e0230 */
[----:B------:R-:W-:Y:S01]  /*401a0*/  PRMT R56, R58, 0x7632, R56 ;  /* 0x000076323a387816 */ /* 0x000fe20000000038 */
[----:B------:R-:W3:Y:S01]  /*401b0*/  LDCU UR32, c[0x0][0x398] ;  /* 0x00007300ff2077ac */ /* 0x000ee20008000800 */
[----:B------:R-:W-:Y:S01]  /*401c0*/  ISETP.LT.AND P0, PT, R60, UR15, !P0 ;  /* 0x0000000f3c007c0c */ /* 0x000fe2000c701270 */
[----:B0-----:R-:W-:Y:S02]  /*401d0*/  VIADD R52, R47, 0x49 ;  /* 0x000000492f347836 */ /* 0x001fe40000000000 */
[----:B------:R0:W-:Y:S01]  /*401e0*/  @P6 STG.E.U16 desc[UR12][R50.64], R56 ;  /* 0x0000003832006986 */ /* 0x0001e2000c10150c */
[----:B------:R-:W-:Y:S01]  /*401f0*/  PRMT R55, R59, 0x7632, R55 ;  /* 0x000076323b377816 */ /* 0x000fe20000000037 */
[----:B------:R-:W-:Y:S01]  /*40200*/  VIADD R57, R47, 0x48 ;  /* 0x000000482f397836 */ /* 0x000fe20000000000 */
[----:B------:R-:W1:Y:S01]  /*40210*/  LDCU UR15, c[0x0][0x398] ;  /* 0x00007300ff0f77ac */ /* 0x000e620008000800 */
[----:B------:R-:W-:Y:S01]  /*40220*/  ISETP.GE.AND P4, PT, R52, UR8, PT ;  /* 0x0000000834007c0c */ /* 0x000fe2000bf86270 */
[----:B------:R-:W-:Y:S01]  /*40230*/  IMAD.WIDE R52, R54, 0x2, R2 ;  /* 0x0000000236347825 */ /* 0x000fe200078e0202 */
[----:B------:R-:W-:Y:S01]  /*40240*/  ISETP.LT.AND P6, PT, R61, UR34, !P2 ;  /* 0x000000223d007c0c */ /* 0x000fe2000d7c1270 */
[----:B------:R-:W1:Y:S01]  /*40250*/  LDCU UR8, c[0x0][0x39c] ;  /* 0x00007380ff0877ac */ /* 0x000e620008000800 */
[----:B------:R-:W-:-:S02]  /*40260*/  ISETP.LT.AND P2, PT, R60, UR35, !P2 ;  /* 0x000000233c007c0c */ /* 0x000fc4000d741270 */
[----:B------:R2:W-:Y:S01]  /*40270*/  @P5 STG.E.U16 desc[UR12][R52.64], R59 ;  /* 0x0000003b34005986 */ /* 0x0005e2000c10150c */
[----:B0-----:R-:W-:-:S04]  /*40280*/  IMAD.WIDE R50, R54, 0x2, R48 ;  /* 0x0000000236327825 */ /* 0x001fc800078e0230 */
[----:B------:R-:W-:Y:S01]  /*40290*/  VIADD R56, R54, UR30 ;  /* 0x0000001e36387c36 */ /* 0x000fe20008000000 */
[----:B------:R-:W-:Y:S01]  /*402a0*/  ISETP.GE.AND P3, PT, R57, UR5, PT ;  /* 0x0000000539007c0c */ /* 0x000fe2000bf66270 */
[----:B------:R-:W0:Y:S01]  /*402b0*/  LDCU UR34, c[0x0][0x398] ;  /* 0x00007300ff2277ac */ /* 0x000e220008000800 */
[C---:B--2---:R-:W-:Y:S01]  /*402c0*/  VIADD R52, R47.reuse, 0x4a ;  /* 0x0000004a2f347836 */ /* 0x044fe20000000000 */
[----:B------:R2:W-:Y:S01]  /*402d0*/  @P0 STG.E.U16 desc[UR12][R50.64], R55 ;  /* 0x0000003732000986 */ /* 0x0005e2000c10150c */
[----:B------:R-:W-:Y:S01]  /*402e0*/  VIADD R54, R47, 0x4b ;  /* 0x0000004b2f367836 */ /* 0x000fe20000000000 */
[----:B------:R-:W0:Y:S02]  /*402f0*/  LDCU UR5, c[0x0][0x39c] ;  /* 0x00007380ff0577ac */ /* 0x000e240008000800 */
[----:B------:R-:W-:Y:S01]  /*40300*/  ISETP.GE.AND P5, PT, R52, UR4, PT ;  /* 0x0000000434007c0c */ /* 0x000fe2000bfa6270 */
[----:B------:R-:W-:-:S04]  /*40310*/  IMAD.WIDE R52, R56, 0x2, R2 ;  /* 0x0000000238347825 */ /* 0x000fc800078e0202 */
[C---:B--2---:R-:W-:Y:S02]  /*40320*/  VIADD R55, R56.reuse, UR30 ;  /* 0x0000001e38377c36 */ /* 0x044fe40008000000 */
[----:B------:R-:W-:Y:S01]  /*40330*/  IMAD.WIDE R50, R56, 0x2, R48 ;  /* 0x0000000238327825 */ /* 0x000fe200078e0230 */
[----:B------:R-:W-:Y:S01]  /*40340*/  PRMT R56, R7, 0x7632, R56 ;  /* 0x0000763207387816 */ /* 0x000fe20000000038 */
[----:B------:R2:W-:Y:S01]  /*40350*/  @P6 STG.E.U16 desc[UR12][R52.64], R7 ;  /* 0x0000000734006986 */ /* 0x0005e2000c10150c */
[----:B------:R-:W-:Y:S01]  /*40360*/  ISETP.LT.AND P0, PT, R61, UR16, !P3 ;  /* 0x000000103d007c0c */ /* 0x000fe2000df01270 */
[----:B------:R-:W0:Y:S02]  /*40370*/  LDCU UR4, c[0x0][0x39c] ;  /* 0x00007380ff0477ac */ /* 0x000e240008000800 */
[----:B------:R0:W-:Y:S04]  /*40380*/  @P2 STG.E.U16 desc[UR12][R50.64], R56 ;  /* 0x0000003832002986 */ /* 0x0001e8000c10150c */
[----:B--2---:R-:W2:Y:S01]  /*40390*/  LDL.LU R7, [R1+0x1a4] ;  /* 0x0001a40001077983 */ /* 0x004ea20000300800 */
[C---:B------:R-:W-:Y:S01]  /*403a0*/  IMAD.WIDE R52, R55.reuse, 0x2, R2 ;  /* 0x0000000237347825 */ /* 0x040fe200078e0202 */
[----:B------:R-:W-:Y:S01]  /*403b0*/  ISETP.GE.AND P6, PT, R54, UR6, PT ;  /* 0x0000000636007c0c */ /* 0x000fe2000bfc6270 */
[----:B------:R-:W1:Y:S01]  /*403c0*/  LDCU UR6, c[0x0][0x39c] ;  /* 0x00007380ff0677ac */ /* 0x000e620008000800 */
[----:B------:R-:W2:Y:S01]  /*403d0*/  LDL.LU R59, [R1+0x19c] ;  /* 0x00019c00013b7983 */ /* 0x000ea20000300800 */
[----:B------:R-:W1:Y:S03]  /*403e0*/  LDCU UR16, c[0x0][0x398] ;  /* 0x00007300ff1077ac */ /* 0x000e660008000800 */
[----:B------:R-:W2:Y:S04]  /*403f0*/  LDL.LU R58, [R1+0x1ac] ;  /* 0x0001ac00013a7983 */ /* 0x000ea80000300800 */
[----:B0-----:R-:W2:Y:S01]  /*40400*/  LDL.LU R51, [R1+0x190] ;  /* 0x0001900001337983 */ /* 0x001ea20000300800 */
[----:B------:R-:W-:Y:S01]  /*40410*/  VIADD R54, R55, UR30 ;  /* 0x0000001e37367c36 */ /* 0x000fe20008000000 */
[----:B------:R-:W-:-:S02]  /*40420*/  ISETP.LT.AND P3, PT, R60, UR36, !P3 ;  /* 0x000000243c007c0c */ /* 0x000fc4000df61270 */
[----:B------:R-:W-:Y:S01]  /*40430*/  ISETP.LT.AND P2, PT, R61, UR14, !P4 ;  /* 0x0000000e3d007c0c */ /* 0x000fe2000e741270 */
[----:B------:R-:W0:Y:S01]  /*40440*/  LDCU UR14, c[0x0][0x398] ;  /* 0x00007300ff0e77ac */ /* 0x000e220008000800 */
[----:B--2---:R2:W-:Y:S01]  /*40450*/  @P0 STG.E.U16 desc[UR12][R52.64], R51 ;  /* 0x0000003334000986 */ /* 0x0045e2000c10150c */
[----:B------:R-:W-:Y:S01]  /*40460*/  PRMT R56, R51, 0x7632, R56 ;  /* 0x0000763233387816 */ /* 0x000fe20000000038 */
[----:B--2---:R-:W-:Y:S02]  /*40470*/  IMAD.WIDE R50, R55, 0x2, R48 ;  /* 0x0000000237327825 */ /* 0x004fe400078e0230 */
[----:B------:R-:W2:Y:S02]  /*40480*/  LDL.LU R55, [R1+0x1a0] ;  /* 0x0001a00001377983 */ /* 0x000ea40000300800 */
[----:B------:R-:W-:-:S03]  /*40490*/  VIADD R52, R47, 0x4c ;  /* 0x0000004c2f347836 */ /* 0x000fc60000000000 */
[----:B------:R0:W-:Y:S02]  /*404a0*/  @P3 STG.E.U16 desc[UR12][R50.64], R56 ;  /* 0x0000003832003986 */ /* 0x0001e4000c10150c */
[----:B-1----:R-:W-:Y:S01]  /*404b0*/  ISETP.GE.AND P0, PT, R52, UR10, PT ;  /* 0x0000000a34007c0c */ /* 0x002fe2000bf06270 */
[----:B------:R-:W-:-:S04]  /*404c0*/  IMAD.WIDE R52, R54, 0x2, R2 ;  /* 0x0000000236347825 */ /* 0x000fc800078e0202 */
[----:B0-----:R-:W-:Y:S01]  /*404d0*/  VIADD R56, R47, 0x4d ;  /* 0x0000004d2f387836 */ /* 0x001fe20000000000 */
[----:B------:R-:W-:Y:S01]  /*404e0*/  ISETP.LT.AND P4, PT, R60, UR18, !P4 ;  /* 0x000000123c007c0c */ /* 0x000fe2000e781270 */
[----:B------:R-:W0:Y:S01]  /*404f0*/  LDCU UR10, c[0x0][0x398] ;  /* 0x00007300ff0a77ac */ /* 0x000e220008000800 */
[----:B------:R-:W-:Y:S01]  /*40500*/  ISETP.LT.AND P3, PT, R61, UR20, !P5 ;  /* 0x000000143d007c0c */ /* 0x000fe2000ef61270 */
[----:B--2---:R1:W-:Y:S01]  /*40510*/  @P2 STG.E.U16 desc[UR12][R52.64], R55 ;  /* 0x0000003734002986 */ /* 0x0043e2000c10150c */
[----:B------:R-:W-:Y:S01]  /*40520*/  ISETP.GE.AND P2, PT, R56, UR5, PT ;  /* 0x0000000538007c0c */ /* 0x000fe2000bf46270 */
[----:B------:R-:W2:Y:S02]  /*40530*/  LDCU UR5, c[0x0][0x39c] ;  /* 0x00007380ff0577ac */ /* 0x000ea40008000800 */
[----:B------:R-:W2:Y:S01]  /*40540*/  LDL.LU R56, [R1+0x194] ;  /* 0x0001940001387983 */ /* 0x000ea20000300800 */
[----:B------:R-:W-:Y:S01]  /*40550*/  ISETP.LT.AND P5, PT, R60, UR22, !P5 ;  /* 0x000000163c007c0c */ /* 0x000fe2000efa1270 */
[----:B------:R-:W0:Y:S01]  /*40560*/  LDCU UR18, c[0x0][0x398] ;  /* 0x00007300ff1277ac */ /* 0x000e220008000800 */
[----:B------:R-:W-:Y:S01]  /*40570*/  PRMT R57, R59, 0x7632, R57 ;  /* 0x000076323b397816 */ /* 0x000fe20000000039 */
[----:B------:R-:W0:Y:S01]  /*40580*/  LDCU UR20, c[0x0][0x398] ;  /* 0x00007300ff1477ac */ /* 0x000e220008000800 */
[----:B-1----:R-:W-:-:S02]  /*40590*/  IADD3 R52, PT, PT, R54, UR30, RZ ;  /* 0x0000001e36347c10 */ /* 0x002fc4000fffe0ff */
[----:B------:R-:W-:Y:S01]  /*405a0*/  PRMT R53, R55, 0x7632, R53 ;  /* 0x0000763237357816 */ /* 0x000fe20000000035 */
[----:B------:R-:W-:Y:S01]  /*405b0*/  IMAD.WIDE R54, R54, 0x2, R48 ;  /* 0x0000000236367825 */ /* 0x000fe200078e0230 */
[----:B------:R-:W1:Y:S03]  /*405c0*/  LDCU UR22, c[0x0][0x398] ;  /* 0x00007300ff1677ac */ /* 0x000e660008000800 */
[C---:B------:R-:W-:Y:S01]  /*405d0*/  IMAD.WIDE R50, R52.reuse, 0x2, R2 ;  /* 0x0000000234327825 */ /* 0x040fe200078e0202 */
[----:B------:R0:W-:Y:S01]  /*405e0*/  @P4 STG.E.U16 desc[UR12][R54.64], R53 ;  /* 0x0000003536004986 */ /* 0x0001e2000c10150c */
[----:B------:R-:W-:Y:S01]  /*405f0*/  ISETP.LT.AND P4, PT, R61, UR24, !P6 ;  /* 0x000000183d007c0c */ /* 0x000fe2000f781270 */
[----:B------:R-:W1:Y:S01]  /*40600*/  LDCU UR24, c[0x0][0x398] ;  /* 0x00007300ff1877ac */ /* 0x000e620008000800 */
[----:B0-----:R-:W-:Y:S02]  /*40610*/  VIADD R55, R52, UR30 ;  /* 0x0000001e34377c36 */ /* 0x001fe40008000000 */
[----:B------:R-:W-:Y:S01]  /*40620*/  VIADD R54, R47, 0x4e ;  /* 0x0000004e2f367836 */ /* 0x000fe20000000000 */
[----:B--2---:R0:W-:Y:S01]  /*40630*/  @P3 STG.E.U16 desc[UR12][R50.64], R56 ;  /* 0x0000003832003986 */ /* 0x0041e2000c10150c */
[----:B------:R-:W-:-:S03]  /*40640*/  PRMT R53, R56, 0x7632, R53 ;  /* 0x0000763238357816 */ /* 0x000fc60000000035 */
[----:B------:R-:W-:Y:S01]  /*40650*/  ISETP.GE.AND P3, PT, R54, UR4, PT ;  /* 0x0000000436007c0c */ /* 0x000fe2000bf66270 */
[----:B0-----:R-:W-:Y:S01]  /*40660*/  IMAD.WIDE R50, R52, 0x2, R48 ;  /* 0x0000000234327825 */ /* 0x001fe200078e0230 */
[----:B------:R-:W-:Y:S01]  /*40670*/  ISETP.LT.AND P6, PT, R60, UR26, !P6 ;  /* 0x0000001a3c007c0c */ /* 0x000fe2000f7c1270 */
[----:B------:R-:W0:Y:S03]  /*40680*/  LDCU UR4, c[0x0][0x39c] ;  /* 0x00007380ff0477ac */ /* 0x000e260008000800 */
[----:B------:R2:W-:Y:S01]  /*40690*/  @P5 STG.E.U16 desc[UR12][R50.64], R53 ;  /* 0x0000003532005986 */ /* 0x0005e2000c10150c */
[----:B------:R-:W-:Y:S01]  /*406a0*/  VIADD R56, R47, 0x4f ;  /* 0x0000004f2f387836 */ /* 0x000fe20000000000 */
[----:B------:R-:W0:Y:S01]  /*406b0*/  LDCU UR26, c[0x0][0x398] ;  /* 0x00007300ff1a77ac */ /* 0x000e220008000800 */
[C---:B------:R-:W-:Y:S02]  /*406c0*/  VIADD R54, R55.reuse, UR30 ;  /* 0x0000001e37367c36 */ /* 0x040fe40008000000 */
[----:B--2---:R-:W-:-:S04]  /*406d0*/  IMAD.WIDE R52, R55, 0x2, R2 ;  /* 0x0000000237347825 */ /* 0x004fc800078e0202 */
[----:B------:R-:W-:Y:S01]  /*406e0*/  IMAD.WIDE R50, R55, 0x2, R48 ;  /* 0x0000000237327825 */ /* 0x000fe200078e0230 */
[----:B------:R-:W-:Y:S01]  /*406f0*/  PRMT R55, R7, 0x7632, R55 ;  /* 0x0000763207377816 */ /* 0x000fe20000000037 */
[----:B------:R2:W-:Y:S01]  /*40700*/  @P4 STG.E.U16 desc[UR12][R52.64], R7 ;  /* 0x0000000734004986 */ /* 0x0005e2000c10150c */
[----:B------:R-:W-:Y:S01]  /*40710*/  ISETP.GE.AND P4, PT, R56, UR6, PT ;  /* 0x0000000638007c0c */ /* 0x000fe2000bf86270 */
[----:B------:R-:W0:Y:S02]  /*40720*/  LDCU UR6, c[0x0][0x39c] ;  /* 0x00007380ff0677ac */ /* 0x000e240008000800 */
[----:B--2---:R-:W2:Y:S04]  /*40730*/  LDL.LU R7, [R1+0x1360] ;  /* 0x0013600001077983 */ /* 0x004ea80000300800 */
[----:B------:R-:W2:Y:S01]  /*40740*/  LDL.LU R56, [R1+0x198] ;  /* 0x0001980001387983 */ /* 0x000ea20000300800 */
[C---:B------:R-:W-:Y:S01]  /*40750*/  ISETP.LT.AND P5, PT, R61.reuse, UR28, !P0 ;  /* 0x0000001c3d007c0c */ /* 0x040fe2000c7a1270 */
[----:B------:R-:W-:Y:S01]  /*40760*/  IMAD.WIDE R52, R54, 0x2, R2 ;  /* 0x0000000236347825 */ /* 0x000fe200078e0202 */
[----:B------:R-:W-:Y:S01]  /*40770*/  ISETP.LT.AND P0, PT, R60, UR31, !P0 ;  /* 0x0000001f3c007c0c */ /* 0x000fe2000c701270 */
[----:B------:R-:W-:Y:S01]  /*40780*/  @P6 STG.E.U16 desc[UR12][R50.64], R55 ;  /* 0x0000003732006986 */ /* 0x000fe2000c10150c */
[----:B------:R-:W-:Y:S01]  /*40790*/  ISETP.LT.AND P6, PT, R61, UR15, !P2 ;  /* 0x0000000f3d007c0c */ /* 0x000fe2000d7c1270 */
[----:B------:R-:W0:Y:S01]  /*407a0*/  LDCU UR15, c[0x0][0x398] ;  /* 0x00007300ff0f77ac */ /* 0x000e220008000800 */
[----:B------:R-:W0:Y:S01]  /*407b0*/  LDCU UR28, c[0x0][0x398] ;  /* 0x00007300ff1c77ac */ /* 0x000e220008000800 */
[----:B------:R-:W0:Y:S06]  /*407c0*/  LDCU UR31, c[0x0][0x398] ;  /* 0x00007300ff1f77ac */ /* 0x000e2c0008000800 */
[----:B--2---:R2:W-:Y:S02]  /*407d0*/  @P5 STG.E.U16 desc[UR12][R52.64], R56 ;  /* 0x0000003834005986 */ /* 0x0045e4000c10150c */
[----:B--2---:R-:W-:Y:S01]  /*407e0*/  VIADD R52, R54, UR30 ;  /* 0x0000001e36347c36 */ /* 0x004fe20008000000 */
[----:B------:R-:W-:Y:S01]  /*407f0*/  PRMT R53, R56, 0x7632, R53 ;  /* 0x0000763238357816 */ /* 0x000fe20000000035 */
[----:B------:R-:W-:-:S05]  /*40800*/  IMAD.WIDE R54, R54, 0x2, R48 ;  /* 0x0000000236367825 */ /* 0x000fca00078e0230 */
[----:B------:R2:W-:Y:S04]  /*40810*/  @P0 STG.E.U16 desc[UR12][R54.64], R53 ;  /* 0x0000003536000986 */ /* 0x0005e8000c10150c */
[----:B--2---:R-:W2:Y:S01]  /*40820*/  LDL.LU R53, [R1+0x1a8] ;  /* 0x0001a80001357983 */ /* 0x004ea20000300800 */
[----:B------:R-:W-:Y:S01]  /*40830*/  IMAD.WIDE R50, R52, 0x2, R2 ;  /* 0x0000000234327825 */ /* 0x000fe200078e0202 */
[----:B---3--:R-:W-:Y:S01]  /*40840*/  ISETP.LT.AND P2, PT, R60, UR32, !P2 ;  /* 0x000000203c007c0c */ /* 0x008fe2000d741270 */
[----:B------:R-:W3:Y:S02]  /*40850*/  LDCU UR32, c[0x0][0x398] ;  /* 0x00007300ff2077ac */ /* 0x000ee40008000800 */
[----:B------:R-:W-:Y:S01]  /*40860*/  VIADD R54, R52, UR30 ;  /* 0x0000001e34367c36 */ /* 0x000fe20008000000 */
[----:B------:R-:W-:-:S04]  /*40870*/  IADD3 R56, PT, PT, R47, 0x50, RZ ;  /* 0x000000502f387810 */ /* 0x000fc80007ffe0ff */
[----:B------:R-:W-:Y:S01]  /*40880*/  ISETP.GE.AND P5, PT, R56, UR8, PT ;  /* 0x0000000838007c0c */ /* 0x000fe2000bfa6270 */
[C---:B------:R-:W-:Y:S01]  /*40890*/  VIADD R56, R47.reuse, 0x51 ;  /* 0x000000512f387836 */ /* 0x040fe20000000000 */
[----:B------:R-:W0:Y:S04]  /*408a0*/  LDCU UR8, c[0x0][0x39c] ;  /* 0x00007380ff0877ac */ /* 0x000e280008000800 */
[----:B------:R-:W-:Y:S01]  /*408b0*/  ISETP.GE.AND P0, PT, R56, UR5, PT ;  /* 0x0000000538007c0c */ /* 0x000fe2000bf06270 */
[----:B------:R-:W-:Y:S01]  /*408c0*/  VIADD R56, R47, 0x52 ;  /* 0x000000522f387836 */ /* 0x000fe20000000000 */
[----:B------:R-:W0:Y:S01]  /*408d0*/  LDCU UR5, c[0x0][0x39c] ;  /* 0x00007380ff0577ac */ /* 0x000e220008000800 */
[----:B--2---:R2:W-:Y:S01]  /*408e0*/  @P6 STG.E.U16 desc[UR12][R50.64], R53 ;  /* 0x0000003532006986 */ /* 0x0045e2000c10150c */
[----:B------:R-:W-:-:S02]  /*408f0*/  ISETP.LT.AND P6, PT, R61, UR33, !P3 ;  /* 0x000000213d007c0c */ /* 0x000fc4000dfc1270 */
[----:B------:R-:W-:Y:S01]  /*40900*/  ISETP.LT.AND P3, PT, R60, UR16, !P3 ;  /* 0x000000103c007c0c */ /* 0x000fe2000df61270 */
[----:B------:R-:W0:Y:S01]  /*40910*/  LDCU UR16, c[0x0][0x398] ;  /* 0x00007300ff1077ac */ /* 0x000e220008000800 */
[----:B------:R-:W-:Y:S01]  /*40920*/  PRMT R55, R53, 0x7632, R55 ;  /* 0x0000763235377816 */ /* 0x000fe20000000037 */
[----:B--2---:R-:W-:-:S04]  /*40930*/  IMAD.WIDE R50, R52, 0x2, R48 ;  /* 0x0000000234327825 */ /* 0x004fc800078e0230 */
[----:B------:R-:W-:Y:S01]  /*40940*/  IMAD.WIDE R52, R54, 0x2, R2 ;  /* 0x0000000236347825 */ /* 0x000fe200078e0202 */
[----:B------:R2:W-:Y:S04]  /*40950*/  @P2 STG.E.U16 desc[UR12][R50.64], R55 ;  /* 0x0000003732002986 */ /* 0x0005e8000c10150c */
[----:B------:R0:W-:Y:S01]  /*40960*/  @P6 STG.E.U16 desc[UR12][R52.64], R59 ;  /* 0x0000003b34006986 */ /* 0x0001e2000c10150c */
[----:B------:R-:W-:Y:S01]  /*40970*/  ISETP.LT.AND P6, PT, R61, UR14, !P4 ;  /* 0x0000000e3d007c0c */ /* 0x000fe2000e7c1270 */
[----:B------:R-:W1:Y:S01]  /*40980*/  LDCU UR14, c[0x0][0x398] ;  /* 0x00007300ff0e77ac */ /* 0x000e620008000800 */
[----:B------:R-:W-:Y:S01]  /*40990*/  ISETP.LT.AND P4, PT, R60, UR34, !P4 ;  /* 0x000000223c007c0c */ /* 0x000fe2000e781270 */
[----:B--2---:R-:W-:-:S04]  /*409a0*/  IMAD.WIDE R50, R54, 0x2, R48 ;  /* 0x0000000236327825 */ /* 0x004fc800078e0230 */
[----:B0-----:R-:W-:Y:S01]  /*409b0*/  VIADD R59, R54, UR30 ;  /* 0x0000001e363b7c36 */ /* 0x001fe20008000000 */
[----:B------:R0:W-:Y:S01]  /*409c0*/  @P3 STG.E.U16 desc[UR12][R50.64], R57 ;  /* 0x0000003932003986 */ /* 0x0001e2000c10150c */
[----:B------:R-:W-:Y:S02]  /*409d0*/  ISETP.LT.AND P3, PT, R61, UR10, !P5 ;  /* 0x0000000a3d007c0c */ /* 0x000fe4000ef61270 */
[----:B------:R-:W-:Y:S01]  /*409e0*/  ISETP.GE.AND P2, PT, R56, UR4, PT ;  /* 0x0000000438007c0c */ /* 0x000fe2000bf46270 */
[C---:B------:R-:W-:Y:S01]  /*409f0*/  IMAD.WIDE R52, R59.reuse, 0x2, R2 ;  /* 0x000000023b347825 */ /* 0x040fe200078e0202 */
[----:B------:R-:W-:Y:S01]  /*40a00*/  ISETP.LT.AND P5, PT, R60, UR18, !P5 ;  /* 0x000000123c007c0c */ /* 0x000fe2000efa1270 */
[----:B------:R-:W2:Y:S02]  /*40a10*/  LDCU UR4, c[0x0][0x39c] ;  /* 0x00007380ff0477ac */ /* 0x000ea40008000800 */
[----:B------:R-:W-:Y:S01]  /*40a20*/  VIADD R55, R59, UR30 ;  /* 0x0000001e3b377c36 */ /* 0x000fe20008000000 */
[----:B------:R-:W-:Y:S01]  /*40a30*/  PRMT R56, R58, 0x7632, R56 ;  /* 0x000076323a387816 */ /* 0x000fe20000000038 */
[----:B------:R1:W-:Y:S01]  /*40a40*/  @P6 STG.E.U16 desc[UR12][R52.64], R58 ;  /* 0x0000003a34006986 */ /* 0x0003e2000c10150c */
[----:B------:R-:W-:Y:S01]  /*40a50*/  VIADD R54, R47, 0x53 ;  /* 0x000000532f367836 */ /* 0x000fe20000000000 */
[----:B------:R-:W2:Y:S01]  /*40a60*/  LDCU UR10, c[0x0][0x398] ;  /* 0x00007300ff0a77ac */ /* 0x000ea20008000800 */
[----:B0-----:R-:W-:-:S03]  /*40a70*/  IMAD.WIDE R50, R59, 0x2, R48 ;  /* 0x000000023b327825 */ /* 0x001fc600078e0230 */
[----:B------:R-:W-:Y:S01]  /*40a80*/  ISETP.GE.AND P6, PT, R54, UR6, PT ;  /* 0x0000000636007c0c */ /* 0x000fe2000bfc6270 */
[C---:B------:R-:W-:Y:S01]  /*40a90*/  VIADD R57, R55.reuse, UR30 ;  /* 0x0000001e37397c36 */ /* 0x040fe20008000000 */
[----:B------:R0:W-:Y:S01]  /*40aa0*/  @P4 STG.E.U16 desc[UR12][R50.64], R56 ;  /* 0x0000003832004986 */ /* 0x0001e2000c10150c */
[----:B------:R-:W2:Y:S01]  /*40ab0*/  LDCU UR18, c[0x0][0x398] ;  /* 0x00007300ff1277ac */ /* 0x000ea20008000800 */
[----:B-1----:R-:W-:Y:S01]  /*40ac0*/  IMAD.WIDE R52, R55, 0x2, R2 ;  /* 0x0000000237347825 */ /* 0x002fe200078e0202 */
[----:B------:R-:W-:Y:S01]  /*40ad0*/  ISETP.LT.AND P4, PT, R61, UR20, !P0 ;  /* 0x000000143d007c0c */ /* 0x000fe2000c781270 */
[----:B------:R-:W1:Y:S02]  /*40ae0*/  LDCU UR6, c[0x0][0x39c] ;  /* 0x00007380ff0677ac */ /* 0x000e640008000800 */
[----:B------:R-:W-:Y:S01]  /*40af0*/  IMAD.WIDE R54, R55, 0x2, R48 ;  /* 0x0000000237367825 */ /* 0x000fe200078e0230 */
[----:B------:R2:W-:Y:S01]  /*40b00*/  @P3 STG.E.U16 desc[UR12][R52.64], R4 ;  /* 0x0000000434003986 */ /* 0x0005e2000c10150c */
[----:B------:R-:W-:Y:S01]  /*40b10*/  ISETP.LT.AND P0, PT, R60, UR22, !P0 ;  /* 0x000000163c007c0c */ /* 0x000fe2000c701270 */
[----:B------:R-:W1:Y:S01]  /*40b20*/  LDCU UR20, c[0x0][0x398] ;  /* 0x00007300ff1477ac */ /* 0x000e620008000800 */
[----:B0-----:R-:W-:Y:S01]  /*40b30*/  IMAD.WIDE R50, R57, 0x2, R2 ;  /* 0x0000000239327825 */ /* 0x001fe200078e0202 */
[----:B------:R-:W-:Y:S01]  /*40b40*/  IADD3 R58, PT, PT, R47, 0x54, RZ ;  /* 0x000000542f3a7810 */ /* 0x000fe20007ffe0ff */
[----:B------:R-:W0:Y:S01]  /*40b50*/  LDCU UR22, c[0x0][0x398] ;  /* 0x00007300ff1677ac */ /* 0x000e220008000800 */
[----:B--2---:R-:W-:-:S05]  /*40b60*/  PRMT R53, R4, 0x7632, R53 ;  /* 0x0000763204357816 */ /* 0x004fca0000000035 */
[----:B------:R2:W-:Y:S01]  /*40b70*/  @P5 STG.E.U16 desc[UR12][R54.64], R53 ;  /* 0x0000003536005986 */ /* 0x0005e2000c10150c */
[----:B------:R-:W-:Y:S01]  /*40b80*/  ISETP.LT.AND P5, PT, R61, UR24, !P2 ;  /* 0x000000183d007c0c */ /* 0x000fe2000d7a1270 */
[----:B------:R-:W-:Y:S02]  /*40b90*/  VIADD R59, R57, UR30 ;  /* 0x0000001e393b7c36 */ /* 0x000fe40008000000 */
[----:B------:R0:W-:Y:S01]  /*40ba0*/  @P4 STG.E.U16 desc[UR12][R50.64], R8 ;  /* 0x0000000832004986 */ /* 0x0001e2000c10150c */
[----:B------:R-:W-:Y:S01]  /*40bb0*/  VIADD R4, R47, 0x55 ;  /* 0x000000552f047836 */ /* 0x000fe20000000000 */
[----:B------:R-:W-:Y:S01]  /*40bc0*/  ISETP.LT.AND P2, PT, R60, UR26, !P2 ;  /* 0x0000001a3c007c0c */ /* 0x000fe2000d741270 */
[----:B------:R-:W1:Y:S01]  /*40bd0*/  LDCU UR24, c[0x0][0x398] ;  /* 0x00007300ff1877ac */ /* 0x000e620008000800 */
[----:B--2---:R-:W-:Y:S01]  /*40be0*/  IMAD.WIDE R52, R57, 0x2, R48 ;  /* 0x0000000239347825 */ /* 0x004fe200078e0230 */
[----:B0-----:R-:W-:-:S03]  /*40bf0*/  PRMT R51, R8, 0x7632, R51 ;  /* 0x0000763208337816 */ /* 0x001fc60000000033 */
[C---:B------:R-:W-:Y:S01]  /*40c00*/  IMAD.WIDE R56, R59.reuse, 0x2, R2 ;  /* 0x000000023b387825 */ /* 0x040fe200078e0202 */
[----:B------:R-:W-:Y:S01]  /*40c10*/  ISETP.GE.AND P4, PT, R4, UR5, PT ;  /* 0x0000000504007c0c */ /* 0x000fe2000bf86270 */
[----:B------:R-:W0:Y:S01]  /*40c20*/  LDCU UR5, c[0x0][0x39c] ;  /* 0x00007380ff0577ac */ /* 0x000e220008000800 */
[----:B------:R2:W-:Y:S01]  /*40c30*/  @P0 STG.E.U16 desc[UR12][R52.64], R51 ;  /* 0x0000003334000986 */ /* 0x0005e2000c10150c */
[----:B------:R-:W-:Y:S01]  /*40c40*/  IMAD.WIDE R54, R59, 0x2, R48 ;  /* 0x000000023b367825 */ /* 0x000fe200078e0230 */
[----:B------:R-:W-:Y:S01]  /*40c50*/  ISETP.GE.AND P3, PT, R58, UR8, PT ;  /* 0x000000083a007c0c */ /* 0x000fe2000bf66270 */
[----:B------:R-:W0:Y:S01]  /*40c60*/  LDCU UR8, c[0x0][0x39c] ;  /* 0x00007380ff0877ac */ /* 0x000e220008000800 */
[----:B------:R1:W-:Y:S01]  /*40c70*/  @P5 STG.E.U16 desc[UR12][R56.64], R5 ;  /* 0x0000000538005986 */ /* 0x0003e2000c10150c */
[----:B------:R-:W-:Y:S02]  /*40c80*/  ISETP.LT.AND P5, PT, R61, UR15, !P6 ;  /* 0x0000000f3d007c0c */ /* 0x000fe4000f7a1270 */
[----:B------:R-:W-:Y:S01]  /*40c90*/  ISETP.LT.AND P6, PT, R60, UR28, !P6 ;  /* 0x0000001c3c007c0c */ /* 0x000fe2000f7c1270 */
[----:B------:R-:W-:Y:S01]  /*40ca0*/  VIADD R4, R47, 0x56 ;  /* 0x000000562f047836 */ /* 0x000fe20000000000 */
[----:B------:R-:W0:Y:S01]  /*40cb0*/  LDCU UR26, c[0x0][0x398] ;  /* 0x00007300ff1a77ac */ /* 0x000e220008000800 */
[----:B------:R-:W-:Y:S01]  /*40cc0*/  VIADD R59, R59, UR30 ;  /* 0x0000001e3b3b7c36 */ /* 0x000fe20008000000 */
[----:B--2---:R-:W-:Y:S01]  /*40cd0*/  PRMT R52, R9, 0x7632, R52 ;  /* 0x0000763209347816 */ /* 0x004fe20000000034 */
[----:B------:R-:W-:Y:S01]  /*40ce0*/  VIADD R8, R47, 0x57 ;  /* 0x000000572f087836 */ /* 0x000fe20000000000 */
[----:B------:R-:W-:Y:S01]  /*40cf0*/  ISETP.GE.AND P0, PT, R4, UR4, PT ;  /* 0x0000000404007c0c */ /* 0x000fe2000bf06270 */
[----:B------:R-:W-:Y:S01]  /*40d00*/  IMAD.WIDE R50, R59, 0x2, R2 ;  /* 0x000000023b327825 */ /* 0x000fe200078e0202 */
[----:B-1----:R-:W-:Y:S01]  /*40d10*/  PRMT R57, R5, 0x7632, R57 ;  /* 0x0000763205397816 */ /* 0x002fe20000000039 */
[----:B------:R-:W1:Y:S02]  /*40d20*/  LDCU UR4, c[0x0][0x39c] ;  /* 0x00007380ff0477ac */ /* 0x000e640008000800 */
[----:B------:R-:W-:-:S02]  /*40d30*/  IMAD.WIDE R4, R59, 0x2, R48 ;  /* 0x000000023b047825 */ /* 0x000fc400078e0230 */
[----:B------:R2:W-:Y:S01]  /*40d40*/  @P2 STG.E.U16 desc[UR12][R54.64], R57 ;  /* 0x0000003936002986 */ /* 0x0005e2000c10150c */
[----:B------:R-:W-:Y:S01]  /*40d50*/  ISETP.LT.AND P2, PT, R61, UR31, !P3 ;  /* 0x0000001f3d007c0c */ /* 0x000fe2000df41270 */
[----:B------:R-:W0:Y:S01]  /*40d60*/  LDCU UR15, c[0x0][0x398] ;  /* 0x00007300ff0f77ac */ /* 0x000e220008000800 */
[----:B------:R-:W-:Y:S01]  /*40d70*/  IADD3 R53, PT, PT, R59, UR30, RZ ;  /* 0x0000001e3b357c10 */ /* 0x000fe2000fffe0ff */
[----:B------:R4:W-:Y:S01]  /*40d80*/  @P5 STG.E.U16 desc[UR12][R50.64], R9 ;  /* 0x0000000932005986 */ /* 0x0009e2000c10150c */
[----:B------:R-:W-:Y:S01]  /*40d90*/  ISETP.LT.AND P3, PT, R60, UR16, !P3 ;  /* 0x000000103c007c0c */ /* 0x000fe2000df61270 */
[----:B------:R-:W0:Y:S02]  /*40da0*/  LDCU UR28, c[0x0][0x398] ;  /* 0x00007300ff1c77ac */ /* 0x000e240008000800 */
[----:B------:R1:W-:Y:S01]  /*40db0*/  @P6 STG.E.U16 desc[UR12][R4.64], R52 ;  /* 0x0000003404006986 */ /* 0x0003e2000c10150c */
[----:B------:R-:W-:Y:S01]  /*40dc0*/  ISETP.LT.AND P6, PT, R61, UR14, !P4 ;  /* 0x0000000e3d007c0c */ /* 0x000fe2000e7c1270 */
[----:B------:R-:W0:Y:S01]  /*40dd0*/  LDCU UR14, c[0x0][0x398] ;  /* 0x00007300ff0e77ac */ /* 0x000e220008000800 */
[C---:B--2---:R-:W-:Y:S01]  /*40de0*/  VIADD R57, R53.reuse, UR30 ;  /* 0x0000001e35397c36 */ /* 0x044fe20008000000 */
[----:B------:R-:W-:Y:S01]  /*40df0*/  ISETP.GE.AND P5, PT, R8, UR6, PT ;  /* 0x0000000608007c0c */ /* 0x000fe2000bfa6270 */
[C---:B------:R-:W-:Y:S01]  /*40e00*/  IMAD.WIDE R54, R53.reuse, 0x2, R2 ;  /* 0x0000000235367825 */ /* 0x040fe200078e0202 */
[----:B----4-:R-:W-:Y:S01]  /*40e10*/  PRMT R51, R6, 0x7632, R51 ;  /* 0x0000763206337816 */ /* 0x010fe20000000033 */
[----:B------:R-:W2:Y:S02]  /*40e20*/  LDCU UR6, c[0x0][0x39c] ;  /* 0x00007380ff0677ac */ /* 0x000ea40008000800 */
[----:B------:R-:W-:Y:S01]  /*40e30*/  IMAD.WIDE R8, R53, 0x2, R48 ;  /* 0x0000000235087825 */ /* 0x000fe200078e0230 */
[----:B------:R4:W-:Y:S01]  /*40e40*/  @P2 STG.E.U16 desc[UR12][R54.64], R6 ;  /* 0x0000000636002986 */ /* 0x0009e2000c10150c */
[----:B------:R-:W2:Y:S02]  /*40e50*/  LDCU UR16, c[0x0][0x398] ;  /* 0x00007300ff1077ac */ /* 0x000ea40008000800 */
[----:B-1----:R-:W-:Y:S01]  /*40e60*/  IMAD.WIDE R4, R57, 0x2, R2 ;  /* 0x0000000239047825 */ /* 0x002fe200078e0202 */
[----:B------:R1:W-:Y:S01]  /*40e70*/  @P3 STG.E.U16 desc[UR12][R8.64], R51 ;  /* 0x0000003308003986 */ /* 0x0003e2000c10150c */
[----:B---3--:R-:W-:-:S03]  /*40e80*/  ISETP.LT.AND P4, PT, R60, UR32, !P4 ;  /* 0x000000203c007c0c */ /* 0x008fc6000e781270 */
[----:B------:R3:W-:Y:S01]  /*40e90*/  @P6 STG.E.U16 desc[UR12][R4.64], R10 ;  /* 0x0000000a04006986 */ /* 0x0007e2000c10150c */
[----:B------:R-:W-:Y:S01]  /*40ea0*/  ISETP.LT.AND P6, PT, R61, UR10, !P0 ;  /* 0x0000000a3d007c0c */ /* 0x000fe2000c7c1270 */
[----:B------:R-:W-:Y:S01]  /*40eb0*/  VIADD R50, R47, 0x58 ;  /* 0x000000582f327836 */ /* 0x000fe20000000000 */
[----:B------:R-:W2:Y:S01]  /*40ec0*/  LDCU UR10, c[0x0][0x398] ;  /* 0x00007300ff0a77ac */ /* 0x000ea20008000800 */
[----:B----4-:R-:W-:-:S03]  /*40ed0*/  VIADD R55, R57, UR30 ;  /* 0x0000001e39377c36 */ /* 0x010fc60008000000 */
[----:B0-----:R-:W-:Y:S01]  /*40ee0*/  ISETP.GE.AND P2, PT, R50, UR8, PT ;  /* 0x0000000832007c0c */ /* 0x001fe2000bf46270 */
[----:B-1----:R-:W-:Y:S01]  /*40ef0*/  IMAD.WIDE R50, R57, 0x2, R48 ;  /* 0x0000000239327825 */ /* 0x002fe200078e0230 */
[----:B------:R-:W-:Y:S01]  /*40f00*/  PRMT R9, R10, 0x7632, R9 ;  /* 0x000076320a097816 */ /* 0x000fe20000000009 */
[----:B------:R-:W0:Y:S02]  /*40f10*/  LDCU UR8, c[0x0][0x398] ;  /* 0x00007300ff0877ac */ /* 0x000e240008000800 */
[----:B------:R-:W-:Y:S01]  /*40f20*/  IMAD.WIDE R52, R55, 0x2, R2 ;  /* 0x0000000237347825 */ /* 0x000fe200078e0202 */
[C---:B------:R-:W-:Y:S01]  /*40f30*/  ISETP.LT.AND P0, PT, R60.reuse, UR18, !P0 ;  /* 0x000000123c007c0c */ /* 0x040fe2000c701270 */
[----:B------:R1:W-:Y:S02]  /*40f40*/  @P4 STG.E.U16 desc[UR12][R50.64], R9 ;  /* 0x0000000932004986 */ /* 0x0003e4000c10150c */
[C---:B------:R-:W-:Y:S02]  /*40f50*/  VIADD R6, R47.reuse, 0x59 ;  /* 0x000000592f067836 */ /* 0x040fe40000000000 */
[----:B---3--:R-:W-:Y:S01]  /*40f60*/  VIADD R4, R47, 0x5a ;  /* 0x0000005a2f047836 */ /* 0x008fe20000000000 */
[----:B------:R3:W-:Y:S01]  /*40f70*/  @P6 STG.E.U16 desc[UR12][R52.64], R7 ;  /* 0x0000000734006986 */ /* 0x0007e2000c10150c */
[----:B------:R-:W-:Y:S01]  /*40f80*/  ISETP.LT.AND P6, PT, R61, UR20, !P5 ;  /* 0x000000143d007c0c */ /* 0x000fe2000efc1270 */
[----:B------:R-:W-:Y:S01]  /*40f90*/  VIADD R5, R55, UR30 ;  /* 0x0000001e37057c36 */ /* 0x000fe20008000000 */
[----:B------:R-:W-:Y:S01]  /*40fa0*/  ISETP.LT.AND P5, PT, R60, UR22, !P5 ;  /* 0x000000163c007c0c */ /* 0x000fe2000efa1270 */
[----:B------:R-:W4:Y:S01]  /*40fb0*/  LDCU UR18, c[0x0][0x398] ;  /* 0x00007300ff1277ac */ /* 0x000f220008000800 */
[----:B------:R-:W-:-:S02]  /*40fc0*/  ISETP.GE.AND P3, PT, R6, UR4, PT ;  /* 0x0000000406007c0c */ /* 0x000fc4000bf66270 */
[----:B-1----:R-:W-:Y:S01]  /*40fd0*/  PRMT R51, R7, 0x7632, R51 ;  /* 0x0000763207337816 */ /* 0x002fe20000000033 */
[----:B------:R-:W-:Y:S01]  /*40fe0*/  IMAD.WIDE R8, R55, 0x2, R48 ;  /* 0x0000000237087825 */ /* 0x000fe200078e0230 */
[----:B------:R-:W-:Y:S01]  /*40ff0*/  ISETP.GE.AND P4, PT, R4, UR5, PT ;  /* 0x0000000504007c0c */ /* 0x000fe2000bf86270 */
[----:B------:R-:W1:Y:S02]  /*41000*/  LDCU UR4, c[0x0][0x39c] ;  /* 0x00007380ff0477ac */ /* 0x000e640008000800 */
[----:B---3--:R-:W-:Y:S01]  /*41010*/  IMAD.WIDE R6, R5, 0x2, R2 ;  /* 0x0000000205067825 */ /* 0x008fe200078e0202 */
[----:B------:R-:W-:Y:S01]  /*41020*/  PRMT R52, R11, 0x7632, R52 ;  /* 0x000076320b347816 */ /* 0x000fe20000000034 */
[----:B------:R-:W3:Y:S02]  /*41030*/  LDCU UR20, c[0x0][0x398] ;  /* 0x00007300ff1477ac */ /* 0x000ee40008000800 */
[C---:B------:R-:W-:Y:S02]  /*41040*/  VIADD R53, R5.reuse, UR30 ;  /* 0x0000001e05357c36 */ /* 0x040fe40008000000 */
[----:B------:R-:W-:Y:S01]  /*41050*/  IMAD.WIDE R4, R5, 0x2, R48 ;  /* 0x0000000205047825 */ /* 0x000fe200078e0230 */
[----:B------:R0:W-:Y:S01]  /*41060*/  @P0 STG.E.U16 desc[UR12][R8.64], R51 ;  /* 0x0000003308000986 */ /* 0x0001e2000c10150c */
[----:B------:R-:W-:Y:S01]  /*41070*/  ISETP.LT.AND P0, PT, R61, UR24, !P2 ;  /* 0x000000183d007c0c */ /* 0x000fe2000d701270 */
[----:B------:R-:W1:Y:S01]  /*41080*/  LDCU UR5, c[0x0][0x39c] ;  /* 0x00007380ff0577ac */ /* 0x000e620008000800 */
[C---:B------:R-:W-:Y:S01]  /*41090*/  ISETP.LT.AND P2, PT, R60.reuse, UR26, !P2 ;  /* 0x0000001a3c007c0c */ /* 0x040fe2000d741270 */
[----:B------:R3:W-:Y:S01]  /*410a0*/  @P6 STG.E.U16 desc[UR12][R6.64], R11 ;  /* 0x0000000b06006986 */ /* 0x0007e2000c10150c */
[----:B------:R-:W-:Y:S01]  /*410b0*/  IADD3 R10, PT, PT, R47, 0x5b, RZ ;  /* 0x0000005b2f0a7810 */ /* 0x000fe20007ffe0ff */
[----:B------:R-:W1:Y:S02]  /*410c0*/  LDCU UR22, c[0x0][0x398] ;  /* 0x00007300ff1677ac */ /* 0x000e640008000800 */
[----:B------:R1:W-:Y:S01]  /*410d0*/  @P5 STG.E.U16 desc[UR12][R4.64], R52 ;  /* 0x0000003404005986 */ /* 0x0003e2000c10150c */
[----:B------:R-:W-:Y:S01]  /*410e0*/  ISETP.LT.AND P5, PT, R61, UR15, !P3 ;  /* 0x0000000f3d007c0c */ /* 0x000fe2000dfa1270 */
[----:B------:R-:W4:Y:S01]  /*410f0*/  LDCU UR24, c[0x0][0x398] ;  /* 0x00007300ff1877ac */ /* 0x000f220008000800 */
[C---:B0-----:R-:W-:Y:S01]  /*41100*/  VIADD R9, R53.reuse, UR30 ;  /* 0x0000001e35097c36 */ /* 0x041fe20008000000 */
[----:B------:R-:W-:Y:S01]  /*41110*/  ISETP.LT.AND P3, PT, R60, UR28, !P3 ;  /* 0x0000001c3c007c0c */ /* 0x000fe2000df61270 */
[C---:B------:R-:W-:Y:S01]  /*41120*/  IMAD.WIDE R50, R53.reuse, 0x2, R2 ;  /* 0x0000000235327825 */ /* 0x040fe200078e0202 */
[----:B--2---:R-:W-:Y:S01]  /*41130*/  ISETP.GE.AND P6, PT, R10, UR6, PT ;  /* 0x000000060a007c0c */ /* 0x004fe2000bfc6270 */
[----:B------:R-:W0:Y:S01]  /*41140*/  LDCU UR6, c[0x0][0x39c] ;  /* 0x00007380ff0677ac */ /* 0x000e220008000800 */
[----:B---3--:R-:W-:Y:S01]  /*41150*/  PRMT R11, R12, 0x7632, R11 ;  /* 0x000076320c0b7816 */ /* 0x008fe2000000000b */
[----:B------:R-:W-:Y:S01]  /*41160*/  IMAD.WIDE R6, R53, 0x2, R48 ;  /* 0x0000000235067825 */ /* 0x000fe200078e0230 */
[----:B------:R2:W-:Y:S01]  /*41170*/  @P0 STG.E.U16 desc[UR12][R50.64], R12 ;  /* 0x0000000c32000986 */ /* 0x0005e2000c10150c */
[----:B------:R-:W3:Y:S02]  /*41180*/  LDCU UR15, c[0x0][0x398] ;  /* 0x00007300ff0f77ac */ /* 0x000ee40008000800 */
[----:B------:R-:W-:-:S02]  /*41190*/  VIADD R8, R47, 0x5c ;  /* 0x0000005c2f087836 */ /* 0x000fc40000000000 */
[----:B-1----:R-:W-:Y:S01]  /*411a0*/  IMAD.WIDE R4, R9, 0x2, R2 ;  /* 0x0000000209047825 */ /* 0x002fe200078e0202 */
[----:B------:R-:W-:Y:S01]  /*411b0*/  @P2 STG.E.U16 desc[UR12][R6.64], R11 ;  /* 0x0000000b06002986 */ /* 0x000fe2000c10150c */
[----:B------:R-:W-:Y:S01]  /*411c0*/  ISETP.LT.AND P2, PT, R61, UR14, !P4 ;  /* 0x0000000e3d007c0c */ /* 0x000fe2000e741270 */
[----:B------:R-:W1:Y:S01]  /*411d0*/  LDCU UR26, c[0x0][0x398] ;  /* 0x00007300ff1a77ac */ /* 0x000e620008000800 */
[----:B------:R-:W-:Y:S01]  /*411e0*/  ISETP.GE.AND P0, PT, R8, UR4, PT ;  /* 0x0000000408007c0c */ /* 0x000fe2000bf06270 */
[----:B------:R0:W-:Y:S01]  /*411f0*/  @P5 STG.E.U16 desc[UR12][R4.64], R16 ;  /* 0x0000001004005986 */ /* 0x0001e2000c10150c */
[----:B------:R-:W-:Y:S01]  /*41200*/  ISETP.LT.AND P4, PT, R60, UR16, !P4 ;  /* 0x000000103c007c0c */ /* 0x000fe2000e781270 */
[C---:B--2---:R-:W-:Y:S01]  /*41210*/  VIADD R51, R9.reuse, UR30 ;  /* 0x0000001e09337c36 */ /* 0x044fe20008000000 */
[----:B------:R-:W2:Y:S01]  /*41220*/  LDCU UR4, c[0x0][0x39c] ;  /* 0x00007380ff0477ac */ /* 0x000ea20008000800 */
[----:B------:R-:W-:Y:S01]  /*41230*/  IMAD.WIDE R8, R9, 0x2, R48 ;  /* 0x0000000209087825 */ /* 0x000fe200078e0230 */
[----:B------:R-:W1:Y:S01]  /*41240*/  LDCU UR14, c[0x0][0x398] ;  /* 0x00007300ff0e77ac */ /* 0x000e620008000800 */
[----:B0-----:R-:W-:-:S02]  /*41250*/  PRMT R5, R16, 0x7632, R5 ;  /* 0x0000763210057816 */ /* 0x001fc40000000005 */
[----:B------:R-:W-:Y:S01]  /*41260*/  IMAD.WIDE R10, R51, 0x2, R2 ;  /* 0x00000002330a7825 */ /* 0x000fe200078e0202 */
[----:B------:R-:W-:Y:S01]  /*41270*/  PRMT R7, R13, 0x7632, R7 ;  /* 0x000076320d077816 */ /* 0x000fe20000000007 */
[----:B------:R-:W0:Y:S01]  /*41280*/  LDCU UR16, c[0x0][0x398] ;  /* 0x00007300ff1077ac */ /* 0x000e220008000800 */
[----:B------:R1:W-:Y:S01]  /*41290*/  @P3 STG.E.U16 desc[UR12][R8.64], R5 ;  /* 0x0000000508003986 */ /* 0x0003e2000c10150c */
[----:B------:R-:W-:Y:S01]  /*412a0*/  ISETP.LT.AND P3, PT, R61, UR8, !P6 ;  /* 0x000000083d007c0c */ /* 0x000fe2000f761270 */
[C---:B------:R-:W-:Y:S01]  /*412b0*/  VIADD R6, R47.reuse, 0x5e ;  /* 0x0000005e2f067836 */ /* 0x040fe20000000000 */
[----:B------:R-:W-:Y:S01]  /*412c0*/  ISETP.LT.AND P6, PT, R60, UR10, !P6 ;  /* 0x0000000a3c007c0c */ /* 0x000fe2000f7c1270 */
[----:B------:R-:W-:Y:S01]  /*412d0*/  VIADD R12, R47, 0x5d ;  /* 0x0000005d2f0c7836 */ /* 0x000fe20000000000 */
[----:B------:R0:W-:Y:S01]  /*412e0*/  @P2 STG.E.U16 desc[UR12][R10.64], R13 ;  /* 0x0000000d0a002986 */ /* 0x0001e2000c10150c */
[----:B------:R-:W2:Y:S01]  /*412f0*/  LDCU UR8, c[0x0][0x398] ;  /* 0x00007300ff0877ac */ /* 0x000ea20008000800 */
[----:B------:R-:W-:Y:S01]  /*41300*/  ISETP.GE.AND P2, PT, R6, UR6, PT ;  /* 0x0000000606007c0c */ /* 0x000fe2000bf46270 */
[C---:B-1----:R-:W-:Y:S01]  /*41310*/  IMAD.WIDE R4, R51.reuse, 0x2, R48 ;  /* 0x0000000233047825 */ /* 0x042fe200078e0230 */
[----:B------:R-:W-:Y:S01]  /*41320*/  IADD3 R51, PT, PT, R51, UR30, RZ ;  /* 0x0000001e33337c10 */ /* 0x000fe2000fffe0ff */
[----:B------:R-:W1:Y:S01]  /*41330*/  LDCU UR6, c[0x0][0x39c] ;  /* 0x00007380ff0677ac */ /* 0x000e620008000800 */
[----:B------:R-:W-:-:S02]  /*41340*/  ISETP.GE.AND P5, PT, R12, UR5, PT ;  /* 0x000000050c007c0c */ /* 0x000fc4000bfa6270 */
[----:B------:R2:W-:Y:S01]  /*41350*/  @P4 STG.E.U16 desc[UR12][R4.64], R7 ;  /* 0x0000000704004986 */ /* 0x0005e2000c10150c */
[----:B----4-:R-:W-:Y:S01]  /*41360*/  ISETP.LT.AND P4, PT, R61, UR18, !P0 ;  /* 0x000000123d007c0c */ /* 0x010fe2000c781270 */
[----:B------:R-:W-:Y:S01]  /*41370*/  IMAD.WIDE R8, R51, 0x2, R48 ;  /* 0x0000000233087825 */ /* 0x000fe200078e0230 */
[----:B------:R-:W-:Y:S01]  /*41380*/  PRMT R12, R17, 0x7632, R12 ;  /* 0x00007632110c7816 */ /* 0x000fe2000000000c */
[----:B------:R-:W4:Y:S02]  /*41390*/  LDCU UR5, c[0x0][0x39c] ;  /* 0x00007380ff0577ac */ /* 0x000f240008000800 */
[C---:B0-----:R-:W-:Y:S01]  /*413a0*/  VIADD R11, R51.reuse, UR30 ;  /* 0x0000001e330b7c36 */ /* 0x041fe20008000000 */
[----:B------:R-:W0:Y:S01]  /*413b0*/  LDCU UR10, c[0x0][0x398] ;  /* 0x00007300ff0a77ac */ /* 0x000e220008000800 */
[--C-:B--2---:R-:W-:Y:S01]  /*413c0*/  IMAD.WIDE R6, R51, 0x2, R2.reuse ;  /* 0x0000000233067825 */ /* 0x104fe200078e0202 */
[----:B------:R-:W-:Y:S01]  /*413d0*/  ISETP.LT.AND P0, PT, R60, UR20, !P0 ;  /* 0x000000143c007c0c */ /* 0x000fe2000c701270 */
[----:B------:R-:W2:Y:S03]  /*413e0*/  LDCU UR18, c[0x0][0x398] ;  /* 0x00007300ff1277ac */ /* 0x000ea60008000800 */
[----:B------:R0:W-:Y:S01]  /*413f0*/  @P3 STG.E.U16 desc[UR12][R6.64], R17 ;  /* 0x0000001106003986 */ /* 0x0001e2000c10150c */
[----:B------:R-:W-:Y:S01]  /*41400*/  IMAD.WIDE R4, R11, 0x2, R2 ;  /* 0x000000020b047825 */ /* 0x000fe200078e0202 */
[----:B------:R-:W1:Y:S02]  /*41410*/  LDCU UR20, c[0x0][0x398] ;  /* 0x00007300ff1477ac */ /* 0x000e640008000800 */
[----:B------:R2:W-:Y:S01]  /*41420*/  @P6 STG.E.U16 desc[UR12][R8.64], R12 ;  /* 0x0000000c08006986 */ /* 0x0005e2000c10150c */
[----:B------:R-:W-:Y:S01]  /*41430*/  ISETP.LT.AND P6, PT, R61, UR22, !P5 ;  /* 0x000000163d007c0c */ /* 0x000fe2000efc1270 */
[----:B------:R-:W-:-:S02]  /*41440*/  VIADD R10, R47, 0x5f ;  /* 0x0000005f2f0a7836 */ /* 0x000fc40000000000 */
[C---:B------:R-:W-:Y:S01]  /*41450*/  VIADD R13, R11.reuse, UR30 ;  /* 0x0000001e0b0d7c36 */ /* 0x040fe20008000000 */
[----:B------:R1:W-:Y:S01]  /*41460*/  @P4 STG.E.U16 desc[UR12][R4.64], R14 ;  /* 0x0000000e04004986 */ /* 0x0003e2000c10150c */
[----:B------:R-:W3:Y:S01]  /*41470*/  LDCU UR22, c[0x0][0x398] ;  /* 0x00007300ff1677ac */ /* 0x000ee20008000800 */
[----:B0-----:R-:W-:Y:S01]  /*41480*/  IMAD.WIDE R6, R11, 0x2, R48 ;  /* 0x000000020b067825 */ /* 0x001fe200078e0230 */
[----:B------:R-:W-:Y:S01]  /*41490*/  ISETP.GE.AND P3, PT, R10, UR4, PT ;  /* 0x000000040a007c0c */ /* 0x000fe2000bf66270 */
[----:B------:R-:W0:Y:S02]  /*414a0*/  LDCU UR4, c[0x0][0x39c] ;  /* 0x00007380ff0477ac */ /* 0x000e240008000800 */
[----:B--2---:R-:W-:Y:S01]  /*414b0*/  IMAD.WIDE R8, R13, 0x2, R2 ;  /* 0x000000020d087825 */ /* 0x004fe200078e0202 */
[----:B-1----:R-:W-:-:S03]  /*414c0*/  PRMT R5, R14, 0x7632, R5 ;  /* 0x000076320e057816 */ /* 0x002fc60000000005 */
[----:B------:R-:W-:Y:S01]  /*414d0*/  VIADD R10, R47, 0x60 ;  /* 0x000000602f0a7836 */ /* 0x000fe20000000000 */
[----:B------:R-:W-:Y:S01]  /*414e0*/  ISETP.LT.AND P5, PT, R60, UR24, !P5 ;  /* 0x000000183c007c0c */ /* 0x000fe2000efa1270 */
[----:B------:R-:W-:Y:S01]  /*414f0*/  VIADD R17, R13, UR30 ;  /* 0x0000001e0d117c36 */ /* 0x000fe20008000000 */
[----:B------:R-:W1:Y:S01]  /*41500*/  LDCU UR24, c[0x0][0x398] ;  /* 0x00007300ff1877ac */ /* 0x000e620008000800 */
[----:B------:R2:W-:Y:S01]  /*41510*/  @P0 STG.E.U16 desc[UR12][R6.64], R5 ;  /* 0x0000000506000986 */ /* 0x0005e2000c10150c */
[----:B----4-:R-:W-:-:S03]  /*41520*/  ISETP.GE.AND P4, PT, R10, UR5, PT ;  /* 0x000000050a007c0c */ /* 0x010fc6000bf86270 */
[----:B------:R4:W-:Y:S01]  /*41530*/  @P6 STG.E.U16 desc[UR12][R8.64], R18 ;  /* 0x0000001208006986 */ /* 0x0009e2000c10150c */
[----:B---3--:R-:W-:Y:S01]  /*41540*/  ISETP.LT.AND P6, PT, R61, UR15, !P2 ;  /* 0x0000000f3d007c0c */ /* 0x008fe2000d7c1270 */
[----:B------:R-:W-:Y:S01]  /*41550*/  VIADD R10, R47, 0x61 ;  /* 0x000000612f0a7836 */ /* 0x000fe20000000000 */
[----:B------:R-:W-:Y:S01]  /*41560*/  ISETP.LT.AND P2, PT, R60, UR26, !P2 ;  /* 0x0000001a3c007c0c */ /* 0x000fe2000d741270 */
[----:B------:R-:W3:Y:S03]  /*41570*/  LDCU UR5, c[0x0][0x39c] ;  /* 0x00007380ff0577ac */ /* 0x000ee60008000800 */
[----:B------:R-:W-:Y:S01]  /*41580*/  ISETP.GE.AND P0, PT, R10, UR6, PT ;  /* 0x000000060a007c0c */ /* 0x000fe2000bf06270 */
[----:B--2---:R-:W-:Y:S01]  /*41590*/  IMAD.WIDE R4, R13, 0x2, R48 ;  /* 0x000000020d047825 */ /* 0x004fe200078e0230 */
[----:B------:R-:W-:Y:S01]  /*415a0*/  PRMT R7, R18, 0x7632, R7 ;  /* 0x0000763212077816 */ /* 0x000fe20000000007 */
[----:B------:R-:W2:Y:S02]  /*415b0*/  LDCU UR15, c[0x0][0x398] ;  /* 0x00007300ff0f77ac */ /* 0x000ea40008000800 */
[----:B------:R-:W-:-:S02]  /*415c0*/  IMAD.WIDE R10, R17, 0x2, R2 ;  /* 0x00000002110a7825 */ /* 0x000fc400078e0202 */
[----:B------:R0:W-:Y:S01]  /*415d0*/  @P5 STG.E.U16 desc[UR12][R4.64], R7 ;  /* 0x0000000704005986 */ /* 0x0001e2000c10150c */
[----:B----4-:R-:W-:Y:S01]  /*415e0*/  IADD3 R8, PT, PT, R47, 0x62, RZ ;  /* 0x000000622f087810 */ /* 0x010fe20007ffe0ff */
[----:B------:R-:W-:Y:S01]  /*415f0*/  VIADD R9, R17, UR30 ;  /* 0x0000001e11097c36 */ /* 0x000fe20008000000 */
[----:B------:R-:W4:Y:S01]  /*41600*/  LDCU UR6, c[0x0][0x398] ;  /* 0x00007300ff0677ac */ /* 0x000f220008000800 */
[----:B------:R1:W-:Y:S01]  /*41610*/  @P6 STG.E.U16 desc[UR12][R10.64], R15 ;  /* 0x0000000f0a006986 */ /* 0x0003e2000c10150c */
[----:B------:R-:W-:Y:S02]  /*41620*/  ISETP.LT.AND P6, PT, R61, UR14, !P3 ;  /* 0x0000000e3d007c0c */ /* 0x000fe4000dfc1270 */
[----:B------:R-:W-:Y:S02]  /*41630*/  ISETP.LT.AND P3, PT, R60, UR16, !P3 ;  /* 0x000000103c007c0c */ /* 0x000fe4000df61270 */
[----:B0-----:R-:W-:Y:S01]  /*41640*/  PRMT R5, R15, 0x7632, R5 ;  /* 0x000076320f057816 */ /* 0x001fe20000000005 */
[----:B------:R-:W-:Y:S01]  /*41650*/  IMAD.WIDE R6, R17, 0x2, R48 ;  /* 0x0000000211067825 */ /* 0x000fe200078e0230 */
[----:B------:R-:W-:Y:S01]  /*41660*/  ISETP.GE.AND P5, PT, R8, UR4, PT ;  /* 0x0000000408007c0c */ /* 0x000fe2000bfa6270 */
[----:B------:R-:W0:Y:S03]  /*41670*/  LDCU UR4, c[0x0][0x39c] ;  /* 0x00007380ff0477ac */ /* 0x000e260008000800 */
[----:B------:R2:W-:Y:S01]  /*41680*/  @P2 STG.E.U16 desc[UR12][R6.64], R5 ;  /* 0x0000000506002986 */ /* 0x0005e2000c10150c */
[----:B------:R-:W-:Y:S01]  /*41690*/  ISETP.LT.AND P2, PT, R61, UR8, !P4 ;  /* 0x000000083d007c0c */ /* 0x000fe2000e741270 */
[----:B------:R-:W-:Y:S01]  /*416a0*/  VIADD R13, R9, UR30 ;  /* 0x0000001e090d7c36 */ /* 0x000fe20008000000 */
[----:B------:R-:W-:Y:S01]  /*416b0*/  ISETP.LT.AND P4, PT, R60, UR10, !P4 ;  /* 0x0000000a3c007c0c */ /* 0x000fe2000e781270 */
[----:B------:R-:W-:Y:S01]  /*416c0*/  VIADD R12, R47, 0x63 ;  /* 0x000000632f0c7836 */ /* 0x000fe20000000000 */
[----:B------:R-:W0:Y:S01]  /*416d0*/  LDCU UR14, c[0x0][0x398] ;  /* 0x00007300ff0e77ac */ /* 0x000e220008000800 */
[--C-:B-1----:R-:W-:Y:S01]  /*416e0*/  IMAD.WIDE R10, R13, 0x2, R2.reuse ;  /* 0x000000020d0a7825 */ /* 0x102fe200078e0202 */
[----:B------:R-:W1:Y:S03]  /*416f0*/  LDCU UR8, c[0x0][0x398] ;  /* 0x00007300ff0877ac */ /* 0x000e660008000800 */
[----:B--2---:R-:W-:Y:S01]  /*41700*/  IMAD.WIDE R4, R9, 0x2, R2 ;  /* 0x0000000209047825 */ /* 0x004fe200078e0202 */
[----:B------:R-:W-:Y:S01]  /*41710*/  PRMT R7, R19, 0x7632, R7 ;  /* 0x0000763213077816 */ /* 0x000fe20000000007 */
[----:B------:R-:W2:Y:S02]  /*41720*/  LDCU UR10, c[0x0][0x398] ;  /* 0x00007300ff0a77ac */ /* 0x000ea40008000800 */
[--C-:B------:R-:W-:Y:S01]  /*41730*/  IMAD.WIDE R8, R9, 0x2, R48.reuse ;  /* 0x0000000209087825 */ /* 0x100fe200078e0230 */
[----:B------:R0:W-:Y:S01]  /*41740*/  @P6 STG.E.U16 desc[UR12][R4.64], R19 ;  /* 0x0000001304006986 */ /* 0x0001e2000c10150c */
[----:B---3--:R-:W-:Y:S01]  /*41750*/  ISETP.GE.AND P6, PT, R12, UR5, PT ;  /* 0x000000050c007c0c */ /* 0x008fe2000bfc6270 */
[----:B------:R-:W3:Y:S02]  /*41760*/  LDCU UR5, c[0x0][0x39c] ;  /* 0x00007380ff0577ac */ /* 0x000ee40008000800 */
[----:B------:R1:W-:Y:S01]  /*41770*/  @P3 STG.E.U16 desc[UR12][R8.64], R7 ;  /* 0x0000000708003986 */ /* 0x0003e2000c10150c */
[----:B------:R-:W-:Y:S01]  /*41780*/  VIADD R6, R47, 0x64 ;  /* 0x000000642f067836 */ /* 0x000fe20000000000 */
[----:B------:R-:W-:Y:S01]  /*41790*/  ISETP.LT.AND P3, PT, R61, UR18, !P0 ;  /* 0x000000123d007c0c */ /* 0x000fe2000c761270 */
[C---:B------:R-:W-:Y:S01]  /*417a0*/  VIADD R15, R13.reuse, UR30 ;  /* 0x0000001e0d0f7c36 */ /* 0x040fe20008000000 */
[----:B------:R2:W-:Y:S01]  /*417b0*/  @P2 STG.E.U16 desc[UR12][R10.64], R20 ;  /* 0x000000140a002986 */ /* 0x0005e2000c10150c */
[----:B------:R-:W2:Y:S01]  /*417c0*/  LDCU UR16, c[0x0][0x398] ;  /* 0x00007300ff1077ac */ /* 0x000ea20008000800 */
[----:B0-----:R-:W-:Y:S01]  /*417d0*/  IMAD.WIDE R4, R13, 0x2, R48 ;  /* 0x000000020d047825 */ /* 0x001fe200078e0230 */
[----:B-1----:R-:W-:Y:S01]  /*417e0*/  PRMT R9, R20, 0x7632, R9 ;  /* 0x0000763214097816 */ /* 0x002fe20000000009 */
[----:B------:R-:W0:Y:S01]  /*417f0*/  LDCU UR18, c[0x0][0x398] ;  /* 0x00007300ff1277ac */ /* 0x000e220008000800 */
[----:B------:R-:W-:-:S03]  /*41800*/  ISETP.LT.AND P0, PT, R60, UR20, !P0 ;  /* 0x000000143c007c0c */ /* 0x000fc6000c701270 */
[----:B------:R1:W-:Y:S01]  /*41810*/  @P4 STG.E.U16 desc[UR12][R4.64], R9 ;  /* 0x0000000904004986 */ /* 0x0003e2000c10150c */
[----:B------:R-:W-:Y:S02]  /*41820*/  ISETP.LT.AND P4, PT, R61, UR22, !P5 ;  /* 0x000000163d007c0c */ /* 0x000fe4000ef81270 */
[----:B------:R-:W-:Y:S01]  /*41830*/  ISETP.GE.AND P2, PT, R6, UR4, PT ;  /* 0x0000000406007c0c */ /* 0x000fe2000bf46270 */
[----:B------:R-:W0:Y:S01]  /*41840*/  LDCU UR4, c[0x0][0x39c] ;  /* 0x00007380ff0477ac */ /* 0x000e220008000800 */
[C---:B------:R-:W-:Y:S02]  /*41850*/  VIADD R13, R15.reuse, UR30 ;  /* 0x0000001e0f0d7c36 */ /* 0x040fe40008000000 */
[--C-:B------:R-:W-:Y:S01]  /*41860*/  IMAD.WIDE R6, R15, 0x2, R2.reuse ;  /* 0x000000020f067825 */ /* 0x100fe200078e0202 */
[----:B------:R-:W-:Y:S01]  /*41870*/  IADD3 R12, PT, PT, R47, 0x65, RZ ;  /* 0x000000652f0c7810 */ /* 0x000fe20007ffe0ff */
[----:B------:R-:W0:Y:S01]  /*41880*/  LDCU UR20, c[0x0][0x398] ;  /* 0x00007300ff1477ac */ /* 0x000e220008000800 */
[----:B------:R-:W-:Y:S01]  /*41890*/  ISETP.LT.AND P5, PT, R60, UR15, !P5 ;  /* 0x0000000f3c007c0c */ /* 0x000fe2000efa1270 */
[----:B--2---:R-:W-:Y:S01]  /*418a0*/  IMAD.WIDE R10, R13, 0x2, R2 ;  /* 0x000000020d0a7825 */ /* 0x004fe200078e0202 */
[----:B-1----:R-:W-:-:S03]  /*418b0*/  PRMT R5, R24, 0x7632, R5 ;  /* 0x0000763218057816 */ /* 0x002fc60000000005 */
[----:B------:R-:W-:Y:S01]  /*418c0*/  IMAD.WIDE R8, R15, 0x2, R48 ;  /* 0x000000020f087825 */ /* 0x000fe200078e0230 */
[----:B------:R1:W-:Y:S01]  /*418d0*/  @P3 STG.E.U16 desc[UR12][R6.64], R24 ;  /* 0x0000001806003986 */ /* 0x0003e2000c10150c */
[----:B---3--:R-:W-:Y:S01]  /*418e0*/  ISETP.GE.AND P3, PT, R12, UR5, PT ;  /* 0x000000050c007c0c */ /* 0x008fe2000bf66270 */
[----:B------:R-:W2:Y:S02]  /*418f0*/  LDCU UR5, c[0x0][0x39c] ;  /* 0x00007380ff0577ac */ /* 0x000ea40008000800 */
[----:B------:R3:W-:Y:S01]  /*41900*/  @P0 STG.E.U16 desc[UR12][R8.64], R5 ;  /* 0x0000000508000986 */ /* 0x0007e2000c10150c */
[----:B------:R-:W2:Y:S03]  /*41910*/  LDCU UR15, c[0x0][0x398] ;  /* 0x00007300ff0f77ac */ /* 0x000ea60008000800 */
[----:B------:R2:W-:Y:S01]  /*41920*/  @P4 STG.E.U16 desc[UR12][R10.64], R21 ;  /* 0x000000150a004986 */ /* 0x0005e2000c10150c */
[----:B----4-:R-:W-:Y:S01]  /*41930*/  ISETP.LT.AND P4, PT, R61, UR6, !P6 ;  /* 0x000000063d007c0c */ /* 0x010fe2000f781270 */
[----:B------:R-:W4:Y:S01]  /*41940*/  LDCU UR6, c[0x0][0x398] ;  /* 0x00007300ff0677ac */ /* 0x000f220008000800 */
[----:B------:R-:W-:Y:S01]  /*41950*/  ISETP.LT.AND P6, PT, R60, UR24, !P6 ;  /* 0x000000183c007c0c */ /* 0x000fe2000f7c1270 */
[----:B-1----:R-:W-:Y:S01]  /*41960*/  VIADD R6, R47, 0x66 ;  /* 0x000000662f067836 */ /* 0x002fe20000000000 */
[----:B------:R-:W-:Y:S01]  /*41970*/  PRMT R7, R21, 0x7632, R7 ;  /* 0x0000763215077816 */ /* 0x000fe20000000007 */
[----:B------:R-:W1:Y:S01]  /*41980*/  LDCU UR22, c[0x0][0x398] ;  /* 0x00007300ff1677ac */ /* 0x000e620008000800 */
[----:B---3--:R-:W-:-:S02]  /*41990*/  IMAD.WIDE R4, R13, 0x2, R48 ;  /* 0x000000020d047825 */ /* 0x008fc400078e0230 */
[----:B0-----:R-:W-:Y:S01]  /*419a0*/  ISETP.GE.AND P0, PT, R6, UR4, PT ;  /* 0x0000000406007c0c */ /* 0x001fe2000bf06270 */
[----:B------:R-:W0:Y:S01]  /*419b0*/  LDCU UR4, c[0x0][0x39c] ;  /* 0x00007380ff0477ac */ /* 0x000e220008000800 */
[----:B------:R-:W-:Y:S01]  /*419c0*/  VIADD R13, R13, UR30 ;  /* 0x0000001e0d0d7c36 */ /* 0x000fe20008000000 */
[----:B------:R3:W-:Y:S01]  /*419d0*/  @P5 STG.E.U16 desc[UR12][R4.64], R7 ;  /* 0x0000000704005986 */ /* 0x0007e2000c10150c */
[----:B------:R-:W-:Y:S02]  /*419e0*/  ISETP.LT.AND P5, PT, R61, UR14, !P2 ;  /* 0x0000000e3d007c0c */ /* 0x000fe4000d7a1270 */
[----:B------:R-:W-:Y:S01]  /*419f0*/  PRMT R12, R25, 0x7632, R12 ;  /* 0x00007632190c7816 */ /* 0x000fe2000000000c */
[----:B------:R-:W-:Y:S01]  /*41a00*/  IMAD.WIDE R8, R13, 0x2, R48 ;  /* 0x000000020d087825 */ /* 0x000fe200078e0230 */
[----:B------:R-:W-:Y:S01]  /*41a10*/  ISETP.LT.AND P2, PT, R60, UR8, !P2 ;  /* 0x000000083c007c0c */ /* 0x000fe2000d741270 */
[----:B------:R-:W0:Y:S02]  /*41a20*/  LDCU UR14, c[0x0][0x398] ;  /* 0x00007300ff0e77ac */ /* 0x000e240008000800 */
[----:B--2---:R-:W-:-:S02]  /*41a30*/  VIADD R10, R47, 0x67 ;  /* 0x000000672f0a7836 */ /* 0x004fc40000000000 */
[C---:B------:R-:W-:Y:S01]  /*41a40*/  VIADD R11, R13.reuse, UR30 ;  /* 0x0000001e0d0b7c36 */ /* 0x040fe20008000000 */
[----:B------:R-:W2:Y:S01]  /*41a50*/  LDCU UR8, c[0x0][0x398] ;  /* 0x00007300ff0877ac */ /* 0x000ea20008000800 */
[----:B---3--:R-:W-:-:S05]  /*41a60*/  IMAD.WIDE R6, R13, 0x2, R2 ;  /* 0x000000020d067825 */ /* 0x008fca00078e0202 */
[----:B------:R3:W-:Y:S01]  /*41a70*/  @P4 STG.E.U16 desc[UR12][R6.64], R25 ;  /* 0x0000001906004986 */ /* 0x0007e2000c10150c */
[----:B------:R-:W-:-:S03]  /*41a80*/  IMAD.WIDE R4, R11, 0x2, R2 ;  /* 0x000000020b047825 */ /* 0x000fc600078e0202 */
[----:B------:R0:W-:Y:S01]  /*41a90*/  @P6 STG.E.U16 desc[UR12][R8.64], R12 ;  /* 0x0000000c08006986 */ /* 0x0001e2000c10150c */
[----:B------:R-:W-:Y:S01]  /*41aa0*/  ISETP.LT.AND P6, PT, R61, UR10, !P3 ;  /* 0x0000000a3d007c0c */ /* 0x000fe2000dfc1270 */
[----:B------:R-:W-:Y:S01]  /*41ab0*/  VIADD R13, R11, UR30 ;  /* 0x0000001e0b0d7c36 */ /* 0x000fe20008000000 */
[----:B------:R-:W-:Y:S01]  /*41ac0*/  ISETP.GE.AND P4, PT, R10, UR5, PT ;  /* 0x000000050a007c0c */ /* 0x000fe2000bf86270 */
[----:B------:R-:W1:Y:S01]  /*41ad0*/  LDCU UR5, c[0x0][0x39c] ;  /* 0x00007380ff0577ac */ /* 0x000e620008000800 */
[----:B------:R2:W-:Y:S01]  /*41ae0*/  @P5 STG.E.U16 desc[UR12][R4.64], R22 ;  /* 0x0000001604005986 */ /* 0x0005e2000c10150c */
[----:B------:R-:W-:Y:S02]  /*41af0*/  VIADD R10, R47, 0x68 ;  /* 0x000000682f0a7836 */ /* 0x000fe40000000000 */
[----:B---3--:R-:W-:Y:S01]  /*41b00*/  IMAD.WIDE R6, R11, 0x2, R48 ;  /* 0x000000020b067825 */ /* 0x008fe200078e0230 */
[----:B------:R-:W3:Y:S03]  /*41b10*/  LDCU UR10, c[0x0][0x398] ;  /* 0x00007300ff0a77ac */ /* 0x000ee60008000800 */
[----:B0-----:R-:W-:Y:S01]  /*41b20*/  IMAD.WIDE R8, R13, 0x2, R2 ;  /* 0x000000020d087825 */ /* 0x001fe200078e0202 */
[----:B--2---:R-:W-:-:S02]  /*41b30*/  PRMT R5, R22, 0x7632, R5 ;  /* 0x0000763216057816 */ /* 0x004fc40000000005 */
[----:B------:R-:W-:Y:S01]  /*41b40*/  ISETP.GE.AND P5, PT, R10, UR4, PT ;  /* 0x000000040a007c0c */ /* 0x000fe2000bfa6270 */
[----:B------:R-:W0:Y:S01]  /*41b50*/  LDCU UR4, c[0x0][0x39c] ;  /* 0x00007380ff0477ac */ /* 0x000e220008000800 */
[----:B------:R-:W-:Y:S01]  /*41b60*/  ISETP.LT.AND P3, PT, R60, UR16, !P3 ;  /* 0x000000103c007c0c */ /* 0x000fe2000df61270 */
[----:B------:R2:W-:Y:S01]  /*41b70*/  @P2 STG.E.U16 desc[UR12][R6.64], R5 ;  /* 0x0000000506002986 */ /* 0x0005e2000c10150c */
[----:B------:R-:W-:Y:S01]  /*41b80*/  IADD3 R10, PT, PT, R47, 0x69, RZ ;  /* 0x000000692f0a7810 */ /* 0x000fe20007ffe0ff */
[----:B------:R-:W-:Y:S01]  /*41b90*/  VIADD R15, R13, UR30 ;  /* 0x0000001e0d0f7c36 */ /* 0x000fe20008000000 */
[----:B------:R-:W0:Y:S01]  /*41ba0*/  LDCU UR16, c[0x0][0x398] ;  /* 0x00007300ff1077ac */ /* 0x000e220008000800 */
[----:B------:R3:W-:Y:S01]  /*41bb0*/  @P6 STG.E.U16 desc[UR12][R8.64], R26 ;  /* 0x0000001a08006986 */ /* 0x0007e2000c10150c */
[----:B------:R-:W-:Y:S02]  /*41bc0*/  ISETP.LT.AND P6, PT, R61, UR18, !P0 ;  /* 0x000000123d007c0c */ /* 0x000fe4000c7c1270 */
[----:B-1----:R-:W-:Y:S01]  /*41bd0*/  ISETP.GE.AND P2, PT, R10, UR5, PT ;  /* 0x000000050a007c0c */ /* 0x002fe2000bf46270 */
[----:B------:R-:W-:Y:S01]  /*41be0*/  IMAD.WIDE R10, R15, 0x2, R2 ;  /* 0x000000020f0a7825 */ /* 0x000fe200078e0202 */
[----:B------:R-:W-:Y:S01]  /*41bf0*/  ISETP.LT.AND P0, PT, R60, UR20, !P0 ;  /* 0x000000143c007c0c */ /* 0x000fe2000c701270 */
[----:B------:R-:W1:Y:S01]  /*41c00*/  LDCU UR5, c[0x0][0x39c] ;  /* 0x00007380ff0577ac */ /* 0x000e620008000800 */
[----:B--2---:R-:W-:Y:S01]  /*41c10*/  PRMT R7, R26, 0x7632, R7 ;  /* 0x000076321a077816 */ /* 0x004fe20000000007 */
[----:B------:R-:W-:Y:S01]  /*41c20*/  IMAD.WIDE R4, R13, 0x2, R48 ;  /* 0x000000020d047825 */ /* 0x000fe200078e0230 */
[----:B------:R-:W2:Y:S03]  /*41c30*/  LDCU UR18, c[0x0][0x398] ;  /* 0x00007300ff1277ac */ /* 0x000ea60008000800 */
[----:B---3--:R-:W-:Y:S01]  /*41c40*/  VIADD R8, R47, 0x6a ;  /* 0x0000006a2f087836 */ /* 0x008fe20000000000 */
[----:B------:R3:W-:Y:S04]  /*41c50*/  @P3 STG.E.U16 desc[UR12][R4.64], R7 ;  /* 0x0000000704003986 */ /* 0x0007e8000c10150c */
[----:B------:R-:W-:Y:S01]  /*41c60*/  @P6 STG.E.U16 desc[UR12][R10.64], R23 ;  /* 0x000000170a006986 */ /* 0x000fe2000c10150c */
[----:B------:R-:W-:Y:S01]  /*41c70*/  ISETP.LT.AND P6, PT, R61, UR15, !P4 ;  /* 0x0000000f3d007c0c */ /* 0x000fe2000e7c1270 */
[----:B------:R-:W-:Y:S01]  /*41c80*/  VIADD R9, R15, UR30 ;  /* 0x0000001e0f097c36 */ /* 0x000fe20008000000 */
[----:B0-----:R-:W-:Y:S01]  /*41c90*/  ISETP.GE.AND P3, PT, R8, UR4, PT ;  /* 0x0000000408007c0c */ /* 0x001fe2000bf66270 */
[----:B------:R-:W0:Y:S01]  /*41ca0*/  LDCU UR4, c[0x0][0x39c] ;  /* 0x00007380ff0477ac */ /* 0x000e220008000800 */
[----:B----4-:R-:W-:-:S02]  /*41cb0*/  ISETP.LT.AND P4, PT, R60, UR6, !P4 ;  /* 0x000000063c007c0c */ /* 0x010fc4000e781270 */
[----:B---3--:R-:W-:Y:S01]  /*41cc0*/  PRMT R5, R23, 0x7632, R5 ;  /* 0x0000763217057816 */ /* 0x008fe20000000005 */
[----:B------:R-:W-:Y:S01]  /*41cd0*/  IMAD.WIDE R6, R15, 0x2, R48 ;  /* 0x000000020f067825 */ /* 0x000fe200078e0230 */
[----:B------:R-:W3:Y:S04]  /*41ce0*/  LDCU UR15, c[0x0][0x398] ;  /* 0x00007300ff0f77ac */ /* 0x000ee80008000800 */
[----:B------:R4:W-:Y:S01]  /*41cf0*/  @P0 STG.E.U16 desc[UR12][R6.64], R5 ;  /* 0x0000000506000986 */ /* 0x0009e2000c10150c */
[----:B------:R-:W-:Y:S01]  /*41d00*/  ISETP.LT.AND P0, PT, R61, UR14, !P5 ;  /* 0x0000000e3d007c0c */ /* 0x000fe2000ef01270 */
[----:B------:R-:W-:Y:S01]  /*41d10*/  VIADD R12, R47, 0x6b ;  /* 0x0000006b2f0c7836 */ /* 0x000fe20000000000 */
[----:B------:R-:W-:Y:S01]  /*41d20*/  ISETP.LT.AND P5, PT, R60, UR22, !P5 ;  /* 0x000000163c007c0c */ /* 0x000fe2000efa1270 */
[C---:B------:R-:W-:Y:S01]  /*41d30*/  VIADD R13, R9.reuse, UR30 ;  /* 0x0000001e090d7c36 */ /* 0x040fe20008000000 */
[----:B------:R-:W0:Y:S01]  /*41d40*/  LDCU UR6, c[0x0][0x398] ;  /* 0x00007300ff0677ac */ /* 0x000e220008000800 */
[----:B----4-:R-:W-:Y:S01]  /*41d50*/  IMAD.WIDE R4, R9, 0x2, R2 ;  /* 0x0000000209047825 */ /* 0x010fe200078e0202 */
[----:B------:R-:W-:Y:S01]  /*41d60*/  PRMT R7, R27, 0x7632, R7 ;  /* 0x000076321b077816 */ /* 0x000fe20000000007 */
[----:B------:R-:W4:Y:S02]  /*41d70*/  LDCU UR14, c[0x0][0x398] ;  /* 0x00007300ff0e77ac */ /* 0x000f240008000800 */
[----:B------:R-:W-:Y:S01]  /*41d80*/  IMAD.WIDE R8, R9, 0x2, R48 ;  /* 0x0000000209087825 */ /* 0x000fe200078e0230 */
[----:B------:R0:W-:Y:S01]  /*41d90*/  @P6 STG.E.U16 desc[UR12][R4.64], R27 ;  /* 0x0000001b04006986 */ /* 0x0001e2000c10150c */
[----:B-1----:R-:W-:Y:S01]  /*41da0*/  ISETP.GE.AND P6, PT, R12, UR5, PT ;  /* 0x000000050c007c0c */ /* 0x002fe2000bfc6270 */
[----:B------:R-:W1:Y:S01]  /*41db0*/  LDCU UR5, c[0x0][0x39c] ;  /* 0x00007380ff0577ac */ /* 0x000e620008000800 */
[----:B------:R-:W-:Y:S01]  /*41dc0*/  IMAD.WIDE R10, R13, 0x2, R2 ;  /* 0x000000020d0a7825 */ /* 0x000fe200078e0202 */
[----:B------:R2:W-:Y:S01]  /*41dd0*/  @P4 STG.E.U16 desc[UR12][R8.64], R7 ;  /* 0x0000000708004986 */ /* 0x0005e2000c10150c */
[----:B------:R-:W-:Y:S01]  /*41de0*/  ISETP.LT.AND P4, PT, R61, UR8, !P2 ;  /* 0x000000083d007c0c */ /* 0x000fe2000d781270 */
[----:B------:R-:W1:Y:S01]  /*41df0*/  LDCU UR8, c[0x0][0x398] ;  /* 0x00007300ff0877ac */ /* 0x000e620008000800 */
[----:B------:R-:W-:Y:S01]  /*41e00*/  VIADD R6, R47, 0x6c ;  /* 0x0000006c2f067836 */ /* 0x000fe20000000000 */
[----:B------:R-:W-:Y:S01]  /*41e10*/  @P0 STG.E.U16 desc[UR12][R10.64], R28 ;  /* 0x0000001c0a000986 */ /* 0x000fe2000c10150c */
[----:B0-----:R-:W-:Y:S01]  /*41e20*/  IMAD.WIDE R4, R13, 0x2, R48 ;  /* 0x000000020d047825 */ /* 0x001fe200078e0230 */
[----:B--2---:R-:W-:-:S02]  /*41e30*/  PRMT R9, R28, 0x7632, R9 ;  /* 0x000076321c097816 */ /* 0x004fc40000000009 */
[----:B------:R-:W-:Y:S02]  /*41e40*/  IADD3 R15, PT, PT, R13, UR30, RZ ;  /* 0x0000001e0d0f7c10 */ /* 0x000fe4000fffe0ff */
[----:B------:R-:W-:Y:S01]  /*41e50*/  ISETP.GE.AND P0, PT, R6, UR4, PT ;  /* 0x0000000406007c0c */ /* 0x000fe2000bf06270 */
[----:B------:R0:W-:Y:S01]  /*41e60*/  @P5 STG.E.U16 desc[UR12][R4.64], R9 ;  /* 0x0000000904005986 */ /* 0x0001e2000c10150c */
[----:B------:R-:W-:Y:S01]  /*41e70*/  ISETP.LT.AND P2, PT, R60, UR10, !P2 ;  /* 0x0000000a3c007c0c */ /* 0x000fe2000d741270 */
[----:B------:R-:W2:Y:S01]  /*41e80*/  LDCU UR4, c[0x0][0x39c] ;  /* 0x00007380ff0477ac */ /* 0x000ea20008000800 */
[----:B------:R-:W-:Y:S01]  /*41e90*/  ISETP.LT.AND P5, PT, R61, UR16, !P3 ;  /* 0x000000103d007c0c */ /* 0x000fe2000dfa1270 */
[----:B------:R-:W-:-:S04]  /*41ea0*/  IMAD.WIDE R6, R15, 0x2, R2 ;  /* 0x000000020f067825 */ /* 0x000fc800078e0202 */
[----:B------:R-:W-:Y:S02]  /*41eb0*/  VIADD R13, R15, UR30 ;  /* 0x0000001e0f0d7c36 */ /* 0x000fe40008000000 */
[----:B------:R-:W-:Y:S01]  /*41ec0*/  VIADD R12, R47, 0x6d ;  /* 0x0000006d2f0c7836 */ /* 0x000fe20000000000 */
[----:B------:R2:W-:Y:S01]  /*41ed0*/  @P4 STG.E.U16 desc[UR12][R6.64], R32 ;  /* 0x0000002006004986 */ /* 0x0005e2000c10150c */
[----:B0-----:R-:W-:Y:S01]  /*41ee0*/  PRMT R5, R32, 0x7632, R5 ;  /* 0x0000763220057816 */ /* 0x001fe20000000005 */
[----:B------:R-:W-:Y:S01]  /*41ef0*/  IMAD.WIDE R8, R15, 0x2, R48 ;  /* 0x000000020f087825 */ /* 0x000fe200078e0230 */
[----:B------:R-:W-:Y:S01]  /*41f00*/  ISETP.LT.AND P3, PT, R60, UR18, !P3 ;  /* 0x000000123c007c0c */ /* 0x000fe2000df61270 */
[----:B------:R-:W0:Y:S01]  /*41f10*/  LDCU UR10, c[0x0][0x398] ;  /* 0x00007300ff0a77ac */ /* 0x000e220008000800 */
[----:B-1----:R-:W-:Y:S01]  /*41f20*/  ISETP.GE.AND P4, PT, R12, UR5, PT ;  /* 0x000000050c007c0c */ /* 0x002fe2000bf86270 */
[----:B------:R-:W-:Y:S01]  /*41f30*/  IMAD.WIDE R10, R13, 0x2, R2 ;  /* 0x000000020d0a7825 */ /* 0x000fe200078e0202 */
[----:B------:R-:W1:Y:S01]  /*41f40*/  LDCU UR5, c[0x0][0x39c] ;  /* 0x00007380ff0577ac */ /* 0x000e620008000800 */
[----:B------:R4:W-:Y:S02]  /*41f50*/  @P2 STG.E.U16 desc[UR12][R8.64], R5 ;  /* 0x0000000508002986 */ /* 0x0009e4000c10150c */
[----:B--2---:R-:W-:-:S02]  /*41f60*/  VIADD R6, R47, 0x6e ;  /* 0x0000006e2f067836 */ /* 0x004fc40000000000 */
[----:B------:R2:W-:Y:S01]  /*41f70*/  @P5 STG.E.U16 desc[UR12][R10.64], R29 ;  /* 0x0000001d0a005986 */ /* 0x0005e2000c10150c */
[----:B---3--:R-:W-:Y:S01]  /*41f80*/  ISETP.LT.AND P5, PT, R61, UR15, !P6 ;  /* 0x0000000f3d007c0c */ /* 0x008fe2000f7a1270 */
[----:B------:R-:W3:Y:S01]  /*41f90*/  LDCU UR16, c[0x0][0x398] ;  /* 0x00007300ff1077ac */ /* 0x000ee20008000800 */
[----:B------:R-:W-:Y:S02]  /*41fa0*/  PRMT R7, R29, 0x7632, R7 ;  /* 0x000076321d077816 */ /* 0x000fe40000000007 */
[----:B------:R-:W-:Y:S01]  /*41fb0*/  ISETP.GE.AND P2, PT, R6, UR4, PT ;  /* 0x0000000406007c0c */ /* 0x000fe2000bf46270 */
[----:B------:R-:W0:Y:S01]  /*41fc0*/  LDCU UR4, c[0x0][0x39c] ;  /* 0x00007380ff0477ac */ /* 0x000e220008000800 */
[C---:B----4-:R-:W-:Y:S01]  /*41fd0*/  IMAD.WIDE R4, R13.reuse, 0x2, R48 ;  /* 0x000000020d047825 */ /* 0x050fe200078e0230 */
[C---:B------:R-:W-:Y:S01]  /*41fe0*/  ISETP.LT.AND P6, PT, R60.reuse, UR6, !P6 ;  /* 0x000000063c007c0c */ /* 0x040fe2000f7c1270 */
[----:B------:R-:W4:Y:S02]  /*41ff0*/  LDCU UR18, c[0x0][0x398] ;  /* 0x00007300ff1277ac */ /* 0x000f240008000800 */
[----:B------:R-:W-:Y:S01]  /*42000*/  VIADD R13, R13, UR30 ;  /* 0x0000001e0d0d7c36 */ /* 0x000fe20008000000 */
[----:B------:R0:W-:Y:S01]  /*42010*/  @P3 STG.E.U16 desc[UR12][R4.64], R7 ;  /* 0x0000000704003986 */ /* 0x0001e2000c10150c */
[----:B------:R-:W-:Y:S01]  /*42020*/  ISETP.LT.AND P3, PT, R61, UR14, !P0 ;  /* 0x0000000e3d007c0c */ /* 0x000fe2000c761270 */
[----:B--2---:R-:W-:Y:S01]  /*42030*/  VIADD R10, R47, 0x6f ;  /* 0x0000006f2f0a7836 */ /* 0x004fe20000000000 */
[----:B------:R-:W-:Y:S01]  /*42040*/  PRMT R12, R33, 0x7632, R12 ;  /* 0x00007632210c7816 */ /* 0x000fe2000000000c */
[C---:B------:R-:W-:Y:S01]  /*42050*/  VIADD R11, R13.reuse, UR30 ;  /* 0x0000001e0d0b7c36 */ /* 0x040fe20008000000 */
[----:B------:R-:W2:Y:S01]  /*42060*/  LDCU UR15, c[0x0][0x398] ;  /* 0x00007300ff0f77ac */ /* 0x000ea20008000800 */
[C---:B------:R-:W-:Y:S01]  /*42070*/  IMAD.WIDE R8, R13.reuse, 0x2, R48 ;  /* 0x000000020d087825 */ /* 0x040fe200078e0230 */
[----:B------:R-:W2:Y:S03]  /*42080*/  LDCU UR6, c[0x0][0x398] ;  /* 0x00007300ff0677ac */ /* 0x000ea60008000800 */
[--C-:B0-----:R-:W-:Y:S01]  /*42090*/  IMAD.WIDE R6, R13, 0x2, R2.reuse ;  /* 0x000000020d067825 */ /* 0x101fe200078e0202 */
[----:B------:R-:W-:Y:S01]  /*420a0*/  ISETP.LT.AND P0, PT, R60, UR8, !P0 ;  /* 0x000000083c007c0c */ /* 0x000fe2000c701270 */
[----:B------:R-:W0:Y:S03]  /*420b0*/  LDCU UR14, c[0x0][0x398] ;  /* 0x00007300ff0e77ac */ /* 0x000e260008000800 */
[----:B------:R2:W-:Y:S01]  /*420c0*/  @P5 STG.E.U16 desc[UR12][R6.64], R33 ;  /* 0x0000002106005986 */ /* 0x0005e2000c10150c */
[----:B-1----:R-:W-:Y:S01]  /*420d0*/  ISETP.GE.AND P5, PT, R10, UR5, PT ;  /* 0x000000050a007c0c */ /* 0x002fe2000bfa6270 */
[----:B------:R-:W1:Y:S01]  /*420e0*/  LDCU UR5, c[0x0][0x39c] ;  /* 0x00007380ff0577ac */ /* 0x000e620008000800 */
[----:B------:R-:W-:Y:S01]  /*420f0*/  IMAD.WIDE R4, R11, 0x2, R2 ;  /* 0x000000020b047825 */ /* 0x000fe200078e0202 */
[----:B------:R-:W-:Y:S01]  /*42100*/  @P6 STG.E.U16 desc[UR12][R8.64], R12 ;  /* 0x0000000c08006986 */ /* 0x000fe2000c10150c */
[----:B------:R-:W-:Y:S01]  /*42110*/  ISETP.LT.AND P6, PT, R61, UR10, !P4 ;  /* 0x0000000a3d007c0c */ /* 0x000fe2000e7c1270 */
[----:B------:R-:W0:Y:S01]  /*42120*/  LDCU UR8, c[0x0][0x398] ;  /* 0x00007300ff0877ac */ /* 0x000e220008000800 */
[----:B------:R-:W-:Y:S01]  /*42130*/  VIADD R10, R47, 0x70 ;  /* 0x000000702f0a7836 */ /* 0x000fe20000000000 */
[----:B------:R1:W-:Y:S01]  /*42140*/  @P3 STG.E.U16 desc[UR12][R4.64], R30 ;  /* 0x0000001e04003986 */ /* 0x0003e2000c10150c */
[C---:B------:R-:W-:Y:S01]  /*42150*/  IADD3 R13, PT, PT, R11.reuse, UR30, RZ ;  /* 0x0000001e0b0d7c10 */ /* 0x040fe2000fffe0ff */
[----:B------:R-:W0:Y:S01]  /*42160*/  LDCU UR10, c[0x0][0x398] ;  /* 0x00007300ff0a77ac */ /* 0x000e220008000800 */
[----:B---3--:R-:W-:Y:S01]  /*42170*/  ISETP.LT.AND P4, PT, R60, UR16, !P4 ;  /* 0x000000103c007c0c */ /* 0x008fe2000e781270 */
[----:B--2---:R-:W-:Y:S01]  /*42180*/  IMAD.WIDE R6, R11, 0x2, R48 ;  /* 0x000000020b067825 */ /* 0x004fe200078e0230 */
[----:B------:R-:W-:Y:S01]  /*42190*/  ISETP.GE.AND P3, PT, R10, UR4, PT ;  /* 0x000000040a007c0c */ /* 0x000fe2000bf66270 */
[----:B------:R-:W2:Y:S01]  /*421a0*/  LDCU UR4, c[0x0][0x39c] ;  /* 0x00007380ff0477ac */ /* 0x000ea20008000800 */
[----:B-1----:R-:W-:Y:S01]  /*421b0*/  PRMT R5, R30, 0x7632, R5 ;  /* 0x000076321e057816 */ /* 0x002fe20000000005 */
[----:B------:R-:W-:Y:S01]  /*421c0*/  IMAD.WIDE R8, R13, 0x2, R2 ;  /* 0x000000020d087825 */ /* 0x000fe200078e0202 */
[----:B------:R-:W1:Y:S03]  /*421d0*/  LDCU UR16, c[0x0][0x398] ;  /* 0x00007300ff1077ac */ /* 0x000e660008000800 */
[----:B------:R3:W-:Y:S01]  /*421e0*/  @P0 STG.E.U16 desc[UR12][R6.64], R5 ;  /* 0x0000000506000986 */ /* 0x0007e2000c10150c */
[----:B------:R-:W-:Y:S01]  /*421f0*/  VIADD R10, R47, 0x71 ;  /* 0x000000712f0a7836 */ /* 0x000fe20000000000 */
[----:B----4-:R-:W-:-:S02]  /*42200*/  ISETP.LT.AND P0, PT, R61, UR18, !P2 ;  /* 0x000000123d007c0c */ /* 0x010fc4000d701270 */
[----:B------:R4:W-:Y:S01]  /*42210*/  @P6 STG.E.U16 desc[UR12][R8.64], R34 ;  /* 0x0000002208006986 */ /* 0x0009e2000c10150c */
[----:B------:R-:W-:Y:S02]  /*42220*/  ISETP.LT.AND P2, PT, R60, UR15, !P2 ;  /* 0x0000000f3c007c0c */ /* 0x000fe4000d741270 */
[----:B------:R-:W-:Y:S01]  /*42230*/  PRMT R14, R35, 0x7632, R14 ;  /* 0x00007632230e7816 */ /* 0x000fe2000000000e */
[----:B------:R-:W-:Y:S01]  /*42240*/  VIADD R12, R47, 0x74 ;  /* 0x000000742f0c7836 */ /* 0x000fe20000000000 */
[----:B------:R-:W-:Y:S01]  /*42250*/  ISETP.GE.AND P6, PT, R10, UR5, PT ;  /* 0x000000050a007c0c */ /* 0x000fe2000bfc6270 */
[----:B------:R-:W0:Y:S01]  /*42260*/  LDCU UR5, c[0x0][0x39c] ;  /* 0x00007380ff0577ac */ /* 0x000e220008000800 */
[----:B---3--:R-:W-:Y:S01]  /*42270*/  PRMT R7, R34, 0x7632, R7 ;  /* 0x0000763222077816 */ /* 0x008fe20000000007 */
[----:B------:R-:W-:Y:S01]  /*42280*/  IMAD.WIDE R4, R13, 0x2, R48 ;  /* 0x000000020d047825 */ /* 0x000fe200078e0230 */
[----:B------:R-:W-:Y:S01]  /*42290*/  PRMT R16, R43, 0x7632, R16 ;  /* 0x000076322b107816 */ /* 0x000fe20000000010 */
[----:B------:R-:W3:Y:S02]  /*422a0*/  LDCU UR15, c[0x0][0x398] ;  /* 0x00007300ff0f77ac */ /* 0x000ee40008000800 */
[----:B------:R-:W-:Y:S01]  /*422b0*/  VIADD R13, R13, UR30 ;  /* 0x0000001e0d0d7c36 */ /* 0x000fe20008000000 */
[----:B------:R0:W-:Y:S01]  /*422c0*/  @P4 STG.E.U16 desc[UR12][R4.64], R7 ;  /* 0x0000000704004986 */ /* 0x0001e2000c10150c */
[----:B------:R-:W-:Y:S01]  /*422d0*/  VIADD R10, R47, 0x72 ;  /* 0x000000722f0a7836 */ /* 0x000fe20000000000 */
[----:B------:R-:W-:Y:S01]  /*422e0*/  ISETP.LT.AND P4, PT, R61, UR6, !P5 ;  /* 0x000000063d007c0c */ /* 0x000fe2000ef81270 */
[C---:B----4-:R-:W-:Y:S01]  /*422f0*/  IMAD.WIDE R8, R13.reuse, 0x2, R48 ;  /* 0x000000020d087825 */ /* 0x050fe200078e0230 */
[----:B------:R-:W4:Y:S03]  /*42300*/  LDCU UR6, c[0x0][0x398] ;  /* 0x00007300ff0677ac */ /* 0x000f260008000800 */
[----:B0-----:R-:W-:Y:S01]  /*42310*/  IMAD.WIDE R6, R13, 0x2, R2 ;  /* 0x000000020d067825 */ /* 0x001fe200078e0202 */
[----:B------:R-:W-:-:S03]  /*42320*/  PRMT R5, R31, 0x7632, R5 ;  /* 0x000076321f057816 */ /* 0x000fc60000000005 */
[----:B------:R-:W-:Y:S01]  /*42330*/  VIADD R13, R13, UR30 ;  /* 0x0000001e0d0d7c36 */ /* 0x000fe20008000000 */
[----:B------:R0:W-:Y:S01]  /*42340*/  @P0 STG.E.U16 desc[UR12][R6.64], R31 ;  /* 0x0000001f06000986 */ /* 0x0001e2000c10150c */
[----:B--2---:R-:W-:Y:S01]  /*42350*/  ISETP.GE.AND P0, PT, R10, UR4, PT ;  /* 0x000000040a007c0c */ /* 0x004fe2000bf06270 */
[----:B------:R-:W2:Y:S01]  /*42360*/  LDCU UR4, c[0x0][0x39c] ;  /* 0x00007380ff0477ac */ /* 0x000ea20008000800 */
[C---:B------:R-:W-:Y:S01]  /*42370*/  ISETP.LT.AND P5, PT, R60.reuse, UR14, !P5 ;  /* 0x0000000e3c007c0c */ /* 0x040fe2000efa1270 */
[----:B------:R1:W-:Y:S01]  /*42380*/  @P2 STG.E.U16 desc[UR12][R8.64], R5 ;  /* 0x0000000508002986 */ /* 0x0003e2000c10150c */
[----:B------:R-:W-:Y:S01]  /*42390*/  ISETP.LT.AND P2, PT, R61, UR8, !P3 ;  /* 0x000000083d007c0c */ /* 0x000fe2000df41270 */
[----:B------:R-:W-:Y:S01]  /*423a0*/  VIADD R10, R47, 0x73 ;  /* 0x000000732f0a7836 */ /* 0x000fe20000000000 */
[C---:B------:R-:W-:Y:S01]  /*423b0*/  IADD3 R11, PT, PT, R13.reuse, UR30, RZ ;  /* 0x0000001e0d0b7c10 */ /* 0x040fe2000fffe0ff */
[----:B------:R-:W2:Y:S01]  /*423c0*/  LDCU UR8, c[0x0][0x398] ;  /* 0x00007300ff0877ac */ /* 0x000ea20008000800 */
[C---:B0-----:R-:W-:Y:S01]  /*423d0*/  IMAD.WIDE R6, R13.reuse, 0x2, R48 ;  /* 0x000000020d067825 */ /* 0x041fe200078e0230 */
[----:B------:R-:W0:Y:S03]  /*423e0*/  LDCU UR14, c[0x0][0x398] ;  /* 0x00007300ff0e77ac */ /* 0x000e260008000800 */
[--C-:B-1----:R-:W-:Y:S01]  /*423f0*/  IMAD.WIDE R4, R13, 0x2, R2.reuse ;  /* 0x000000020d047825 */ /* 0x102fe200078e0202 */
[----:B------:R-:W-:Y:S01]  /*42400*/  ISETP.LT.AND P3, PT, R60, UR10, !P3 ;  /* 0x0000000a3c007c0c */ /* 0x000fe2000df61270 */
[----:B------:R-:W1:Y:S03]  /*42410*/  LDCU UR10, c[0x0][0x398] ;  /* 0x00007300ff0a77ac */ /* 0x000e660008000800 */
[----:B------:R0:W-:Y:S01]  /*42420*/  @P4 STG.E.U16 desc[UR12][R4.64], R35 ;  /* 0x0000002304004986 */ /* 0x0001e2000c10150c */
[----:B------:R-:W-:Y:S01]  /*42430*/  ISETP.GE.AND P4, PT, R10, UR5, PT ;  /* 0x000000050a007c0c */ /* 0x000fe2000bf86270 */
[----:B------:R-:W1:Y:S01]  /*42440*/  LDCU UR5, c[0x0][0x39c] ;  /* 0x00007380ff0577ac */ /* 0x000e620008000800 */
[----:B------:R-:W-:Y:S01]  /*42450*/  IMAD.WIDE R8, R11, 0x2, R2 ;  /* 0x000000020b087825 */ /* 0x000fe200078e0202 */
[----:B------:R3:W-:Y:S01]  /*42460*/  @P5 STG.E.U16 desc[UR12][R6.64], R14 ;  /* 0x0000000e06005986 */ /* 0x0007e2000c10150c */
[----:B------:R-:W-:Y:S01]  /*42470*/  ISETP.LT.AND P5, PT, R61, UR16, !P6 ;  /* 0x000000103d007c0c */ /* 0x000fe2000f7a1270 */
[----:B------:R-:W1:Y:S02]  /*42480*/  LDCU UR16, c[0x0][0x398] ;  /* 0x00007300ff1077ac */ /* 0x000e640008000800 */
[----:B------:R1:W-:Y:S01]  /*42490*/  @P2 STG.E.U16 desc[UR12][R8.64], R36 ;  /* 0x0000002408002986 */ /* 0x0003e2000c10150c */
[----:B--2---:R-:W-:Y:S01]  /*424a0*/  ISETP.GE.AND P2, PT, R12, UR4, PT ;  /* 0x000000040c007c0c */ /* 0x004fe2000bf46270 */
[----:B------:R-:W2:Y:S01]  /*424b0*/  LDCU UR4, c[0x0][0x398] ;  /* 0x00007300ff0477ac */ /* 0x000ea20008000800 */
[----:B----4-:R-:W-:Y:S01]  /*424c0*/  ISETP.LT.AND P6, PT, R60, UR6, !P6 ;  /* 0x000000063c007c0c */ /* 0x010fe2000f7c1270 */
[----:B------:R-:W-:-:S02]  /*424d0*/  VIADD R13, R11, UR30 ;  /* 0x0000001e0b0d7c36 */ /* 0x000fc40008000000 */
[----:B0-----:R-:W-:Y:S01]  /*424e0*/  IMAD.WIDE R4, R11, 0x2, R48 ;  /* 0x000000020b047825 */ /* 0x001fe200078e0230 */
[----:B------:R-:W0:Y:S01]  /*424f0*/  LDCU UR6, c[0x0][0x398] ;  /* 0x00007300ff0677ac */ /* 0x000e220008000800 */
[----:B---3--:R-:W-:Y:S02]  /*42500*/  PRMT R7, R36, 0x7632, R7 ;  /* 0x0000763224077816 */ /* 0x008fe40000000007 */
[----:B------:R-:W-:-:S04]  /*42510*/  IMAD.WIDE R10, R13, 0x2, R2 ;  /* 0x000000020d0a7825 */ /* 0x000fc800078e0202 */
[----:B-1----:R-:W-:Y:S01]  /*42520*/  VIADD R8, R47, 0x75 ;  /* 0x000000752f087836 */ /* 0x002fe20000000000 */
[----:B------:R1:W-:Y:S04]  /*42530*/  @P3 STG.E.U16 desc[UR12][R4.64], R7 ;  /* 0x0000000704003986 */ /* 0x0003e8000c10150c */
[----:B------:R-:W-:Y:S01]  /*42540*/  ISETP.GE.AND P3, PT, R8, UR5, PT ;  /* 0x0000000508007c0c */ /* 0x000fe2000bf66270 */
[----:B------:R3:W-:Y:S01]  /*42550*/  @P5 STG.E.U16 desc[UR12][R10.64], R40 ;  /* 0x000000280a005986 */ /* 0x0007e2000c10150c */
[----:B------:R-:W4:Y:S01]  /*42560*/  LDCU UR5, c[0x0][0x398] ;  /* 0x00007300ff0577ac */ /* 0x000f220008000800 */
[----:B------:R-:W-:Y:S02]  /*42570*/  ISETP.LT.AND P5, PT, R61, UR8, !P0 ;  /* 0x000000083d007c0c */ /* 0x000fe4000c7a1270 */
[----:B-1----:R-:W-:Y:S01]  /*42580*/  PRMT R5, R40, 0x7632, R5 ;  /* 0x0000763228057816 */ /* 0x002fe20000000005 */
[C---:B------:R-:W-:Y:S01]  /*42590*/  IMAD.WIDE R6, R13.reuse, 0x2, R48 ;  /* 0x000000020d067825 */ /* 0x040fe200078e0230 */
[C---:B------:R-:W-:Y:S01]  /*425a0*/  ISETP.LT.AND P0, PT, R60.reuse, UR10, !P0 ;  /* 0x0000000a3c007c0c */ /* 0x040fe2000c701270 */
[----:B------:R-:W1:Y:S02]  /*425b0*/  LDCU UR8, c[0x0][0x398] ;  /* 0x00007300ff0877ac */ /* 0x000e640008000800 */
[----:B------:R-:W-:Y:S01]  /*425c0*/  VIADD R9, R13, UR30 ;  /* 0x0000001e0d097c36 */ /* 0x000fe20008000000 */
[----:B------:R0:W-:Y:S01]  /*425d0*/  @P6 STG.E.U16 desc[UR12][R6.64], R5 ;  /* 0x0000000506006986 */ /* 0x0001e2000c10150c */
[----:B------:R-:W-:Y:S01]  /*425e0*/  ISETP.LT.AND P6, PT, R61, UR14, !P4 ;  /* 0x0000000e3d007c0c */ /* 0x000fe2000e7c1270 */
[----:B------:R-:W1:Y:S01]  /*425f0*/  LDCU UR10, c[0x0][0x398] ;  /* 0x00007300ff0a77ac */ /* 0x000e620008000800 */
[----:B------:R-:W-:Y:S01]  /*42600*/  VIADD R13, R9, UR30 ;  /* 0x0000001e090d7c36 */ /* 0x000fe20008000000 */
[----:B--2---:R-:W-:Y:S01]  /*42610*/  ISETP.LT.AND P4, PT, R60, UR4, !P4 ;  /* 0x000000043c007c0c */ /* 0x004fe2000e781270 */
[----:B------:R-:W2:Y:S02]  /*42620*/  LDCU UR4, c[0x0][0x398] ;  /* 0x00007300ff0477ac */ /* 0x000ea40008000800 */
[--C-:B---3--:R-:W-:Y:S01]  /*42630*/  IMAD.WIDE R10, R13, 0x2, R2.reuse ;  /* 0x000000020d0a7825 */ /* 0x108fe200078e0202 */
[----:B------:R-:W3:Y:S03]  /*42640*/  LDCU UR14, c[0x0][0x398] ;  /* 0x00007300ff0e77ac */ /* 0x000ee60008000800 */
[----:B0-----:R-:W-:Y:S01]  /*42650*/  IMAD.WIDE R4, R9, 0x2, R2 ;  /* 0x0000000209047825 */ /* 0x001fe200078e0202 */
[----:B------:R-:W-:-:S03]  /*42660*/  PRMT R7, R37, 0x7632, R7 ;  /* 0x0000763225077816 */ /* 0x000fc60000000007 */
[--C-:B------:R-:W-:Y:S01]  /*42670*/  IMAD.WIDE R8, R9, 0x2, R48.reuse ;  /* 0x0000000209087825 */ /* 0x100fe200078e0230 */
[----:B------:R0:W-:Y:S04]  /*42680*/  @P5 STG.E.U16 desc[UR12][R4.64], R37 ;  /* 0x0000002504005986 */ /* 0x0001e8000c10150c */
[----:B------:R1:W-:Y:S04]  /*42690*/  @P0 STG.E.U16 desc[UR12][R8.64], R7 ;  /* 0x0000000708000986 */ /* 0x0003e8000c10150c */
[----:B------:R2:W-:Y:S01]  /*426a0*/  @P6 STG.E.U16 desc[UR12][R10.64], R41 ;  /* 0x000000290a006986 */ /* 0x0005e2000c10150c */
[----:B----4-:R-:W-:Y:S01]  /*426b0*/  ISETP.LT.AND P6, PT, R61, UR5, !P2 ;  /* 0x000000053d007c0c */ /* 0x010fe2000d7c1270 */
[----:B------:R-:W4:Y:S01]  /*426c0*/  LDCU UR5, c[0x0][0x398] ;  /* 0x00007300ff0577ac */ /* 0x000f220008000800 */
[----:B0-----:R-:W-:Y:S01]  /*426d0*/  IMAD.WIDE R4, R13, 0x2, R48 ;  /* 0x000000020d047825 */ /* 0x001fe200078e0230 */
[----:B-1----:R-:W-:-:S03]  /*426e0*/  PRMT R9, R41, 0x7632, R9 ;  /* 0x0000763229097816 */ /* 0x002fc60000000009 */
[----:B------:R-:W-:Y:S01]  /*426f0*/  VIADD R15, R13, UR30 ;  /* 0x0000001e0d0f7c36 */ /* 0x000fe20008000000 */
[----:B------:R-:W-:Y:S01]  /*42700*/  ISETP.LT.AND P2, PT, R60, UR6, !P2 ;  /* 0x000000063c007c0c */ /* 0x000fe2000d741270 */
[C---:B------:R-:W-:Y:S01]  /*42710*/  VIADD R12, R47.reuse, 0x76 ;  /* 0x000000762f0c7836 */ /* 0x040fe20000000000 */
[----:B------:R-:W-:Y:S01]  /*42720*/  IADD3 R6, PT, PT, R47, 0x77, RZ ;  /* 0x000000772f067810 */ /* 0x000fe20007ffe0ff */
[----:B------:R0:W-:Y:S01]  /*42730*/  @P4 STG.E.U16 desc[UR12][R4.64], R9 ;  /* 0x0000000904004986 */ /* 0x0001e2000c10150c */
[----:B------:R-:W-:Y:S01]  /*42740*/  ISETP.LT.AND P4, PT, R61, UR8, !P3 ;  /* 0x000000083d007c0c */ /* 0x000fe2000df81270 */
[C---:B------:R-:W-:Y:S01]  /*42750*/  VIADD R17, R15.reuse, UR30 ;  /* 0x0000001e0f117c36 */ /* 0x040fe20008000000 */
[----:B------:R-:W-:Y:S01]  /*42760*/  ISETP.GE.AND P0, PT, R6, UR11, PT ;  /* 0x0000000b06007c0c */ /* 0x000fe2000bf06270 */
[--C-:B------:R-:W-:Y:S01]  /*42770*/  IMAD.WIDE R6, R15, 0x2, R2.reuse ;  /* 0x000000020f067825 */ /* 0x100fe200078e0202 */
[----:B------:R-:W-:Y:S01]  /*42780*/  ISETP.LT.AND P3, PT, R60, UR10, !P3 ;  /* 0x0000000a3c007c0c */ /* 0x000fe2000df61270 */
[----:B------:R-:W1:Y:S01]  /*42790*/  LDCU UR11, c[0x0][0x398] ;  /* 0x00007300ff0b77ac */ /* 0x000e620008000800 */
[----:B------:R-:W-:Y:S01]  /*427a0*/  ISETP.GE.AND P5, PT, R12, UR17, PT ;  /* 0x000000110c007c0c */ /* 0x000fe2000bfa6270 */
[----:B--2---:R-:W-:Y:S01]  /*427b0*/  IMAD.WIDE R10, R17, 0x2, R2 ;  /* 0x00000002110a7825 */ /* 0x004fe200078e0202 */
[----:B------:R-:W2:Y:S01]  /*427c0*/  LDCU UR6, c[0x0][0x398] ;  /* 0x00007300ff0677ac */ /* 0x000ea20008000800 */
[----:B0-----:R-:W-:-:S02]  /*427d0*/  PRMT R5, R38, 0x7632, R5 ;  /* 0x0000763226057816 */ /* 0x001fc40000000005 */
[--C-:B------:R-:W-:Y:S01]  /*427e0*/  IMAD.WIDE R8, R15, 0x2, R48.reuse ;  /* 0x000000020f087825 */ /* 0x100fe200078e0230 */
[----:B------:R-:W-:Y:S01]  /*427f0*/  @P6 STG.E.U16 desc[UR12][R6.64], R38 ;  /* 0x0000002606006986 */ /* 0x000fe2000c10150c */
[----:B------:R-:W0:Y:S02]  /*42800*/  LDCU UR8, c[0x0][0x398] ;  /* 0x00007300ff0877ac */ /* 0x000e240008000800 */
[C---:B------:R-:W-:Y:S02]  /*42810*/  VIADD R12, R47.reuse, 0x78 ;  /* 0x000000782f0c7836 */ /* 0x040fe40000000000 */
[----:B------:R-:W-:Y:S01]  /*42820*/  VIADD R4, R47, 0x79 ;  /* 0x000000792f047836 */ /* 0x000fe20000000000 */
[----:B------:R1:W-:Y:S01]  /*42830*/  @P2 STG.E.U16 desc[UR12][R8.64], R5 ;  /* 0x0000000508002986 */ /* 0x0003e2000c10150c */
[----:B------:R-:W0:Y:S01]  /*42840*/  LDCU UR10, c[0x0][0x398] ;  /* 0x00007300ff0a77ac */ /* 0x000e220008000800 */
[----:B------:R-:W-:Y:S02]  /*42850*/  ISETP.GE.AND P6, PT, R12, UR29, PT ;  /* 0x0000001d0c007c0c */ /* 0x000fe4000bfc6270 */
[----:B------:R2:W-:Y:S01]  /*42860*/  @P4 STG.E.U16 desc[UR12][R10.64], R42 ;  /* 0x0000002a0a004986 */ /* 0x0005e2000c10150c */
[----:B------:R-:W-:Y:S01]  /*42870*/  ISETP.LT.AND P4, PT, R61, UR4, !P5 ;  /* 0x000000043d007c0c */ /* 0x000fe2000ef81270 */
[C---:B------:R-:W-:Y:S01]  /*42880*/  IMAD.WIDE R12, R17.reuse, 0x2, R48 ;  /* 0x00000002110c7825 */ /* 0x040fe200078e0230 */
[----:B------:R-:W-:Y:S01]  /*42890*/  ISETP.GE.AND P2, PT, R4, UR27, PT ;  /* 0x0000001b04007c0c */ /* 0x000fe2000bf46270 */
[----:B------:R-:W0:Y:S01]  /*428a0*/  LDCU UR4, c[0x0][0x398] ;  /* 0x00007300ff0477ac */ /* 0x000e220008000800 */
[----:B----4-:R-:W-:Y:S01]  /*428b0*/  ISETP.LT.AND P5, PT, R60, UR5, !P5 ;  /* 0x000000053c007c0c */ /* 0x010fe2000efa1270 */
[----:B------:R4:W3:Y:S01]  /*428c0*/  LDS.128 R4, [R0] ;  /* 0x0000000000047984 */ /* 0x0008e20000000c00 */
[----:B-1----:R-:W-:Y:S01]  /*428d0*/  PRMT R9, R42, 0x7632, R9 ;  /* 0x000076322a097816 */ /* 0x002fe20000000009 */
[----:B------:R-:W-:Y:S01]  /*428e0*/  VIADD R17, R17, UR30 ;  /* 0x0000001e11117c36 */ /* 0x000fe20008000000 */
[----:B------:R-:W1:Y:S03]  /*428f0*/  LDCU UR5, c[0x0][0x398] ;  /* 0x00007300ff0577ac */ /* 0x000e660008000800 */
[----:B------:R0:W-:Y:S01]  /*42900*/  @P3 STG.E.U16 desc[UR12][R12.64], R9 ;  /* 0x000000090c003986 */ /* 0x0001e2000c10150c */
[----:B--2---:R-:W-:Y:S01]  /*42910*/  IMAD.WIDE R10, R17, 0x2, R48 ;  /* 0x00000002110a7825 */ /* 0x004fe200078e0230 */
[----:B------:R-:W-:Y:S01]  /*42920*/  ISETP.LT.AND P3, PT, R61, UR11, !P0 ;  /* 0x0000000b3d007c0c */ /* 0x000fe2000c761270 */
[----:B------:R-:W2:Y:S01]  /*42930*/  LDCU UR11, c[0x0][0x398] ;  /* 0x00007300ff0b77ac */ /* 0x000ea20008000800 */
[----:B------:R-:W-:Y:S01]  /*42940*/  ISETP.LT.AND P0, PT, R60, UR6, !P0 ;  /* 0x000000063c007c0c */ /* 0x000fe2000c701270 */
[----:B------:R-:W-:-:S02]  /*42950*/  VIADD R14, R47, 0x7a ;  /* 0x0000007a2f0e7836 */ /* 0x000fc40000000000 */
[----:B----4-:R-:W-:Y:S01]  /*42960*/  VIADD R0, R47, 0x7b ;  /* 0x0000007b2f007836 */ /* 0x010fe20000000000 */
[----:B------:R-:W4:Y:S01]  /*42970*/  LDCU UR6, c[0x0][0x398] ;  /* 0x00007300ff0677ac */ /* 0x000f220008000800 */
[----:B0-----:R-:W-:Y:S01]  /*42980*/  IMAD.WIDE R8, R17, 0x2, R2 ;  /* 0x0000000211087825 */ /* 0x001fe200078e0202 */
[----:B------:R-:W-:Y:S02]  /*42990*/  PRMT R13, R39, 0x7632, R13 ;  /* 0x00007632270d7816 */ /* 0x000fe4000000000d */
[----:B------:R-:W-:Y:S02]  /*429a0*/  IADD3 R17, PT, PT, R17, UR30, RZ ;  /* 0x0000001e11117c10 */ /* 0x000fe4000fffe0ff */
[----:B------:R0:W-:Y:S04]  /*429b0*/  @P4 STG.E.U16 desc[UR12][R8.64], R39 ;  /* 0x0000002708004986 */ /* 0x0001e8000c10150c */
[----:B------:R1:W-:Y:S01]  /*429c0*/  @P5 STG.E.U16 desc[UR12][R10.64], R13 ;  /* 0x0000000d0a005986 */ /* 0x0003e2000c10150c */
[----:B------:R-:W-:Y:S01]  /*429d0*/  ISETP.LT.AND P5, PT, R61, UR8, !P6 ;  /* 0x000000083d007c0c */ /* 0x000fe2000f7a1270 */
[----:B------:R-:W-:-:S02]  /*429e0*/  VIADD R19, R17, UR30 ;  /* 0x0000001e11137c36 */ /* 0x000fc40008000000 */
[C---:B0-----:R-:W-:Y:S01]  /*429f0*/  IMAD.WIDE R8, R17.reuse, 0x2, R48 ;  /* 0x0000000211087825 */ /* 0x041fe200078e0230 */
[----:B------:R-:W-:Y:S01]  /*42a00*/  ISETP.GE.AND P4, PT, R14, UR19, PT ;  /* 0x000000130e007c0c */ /* 0x000fe2000bf86270 */
[----:B------:R-:W0:Y:S02]  /*42a10*/  LDCU UR8, c[0x0][0x398] ;  /* 0x00007300ff0877ac */ /* 0x000e240008000800 */
[----:B-1----:R-:W-:-:S04]  /*42a20*/  IMAD.WIDE R12, R17, 0x2, R2 ;  /* 0x00000002110c7825 */ /* 0x002fc800078e0202 */
[----:B------:R-:W-:Y:S01]  /*42a30*/  IMAD.WIDE R10, R19, 0x2, R2 ;  /* 0x00000002130a7825 */ /* 0x000fe200078e0202 */
[----:B------:R1:W-:Y:S01]  /*42a40*/  @P3 STG.E.U16 desc[UR12][R12.64], R43 ;  /* 0x0000002b0c003986 */ /* 0x0003e2000c10150c */
[----:B------:R-:W-:Y:S01]  /*42a50*/  ISETP.LT.AND P6, PT, R60, UR10, !P6 ;  /* 0x0000000a3c007c0c */ /* 0x000fe2000f7c1270 */
[----:B------:R-:W0:Y:S02]  /*42a60*/  LDCU UR10, c[0x0][0x398] ;  /* 0x00007300ff0a77ac */ /* 0x000e240008000800 */
[----:B------:R0:W-:Y:S01]  /*42a70*/  @P0 STG.E.U16 desc[UR12][R8.64], R16 ;  /* 0x0000001008000986 */ /* 0x0001e2000c10150c */
[----:B------:R-:W-:-:S03]  /*42a80*/  ISETP.GE.AND P3, PT, R0, UR23, PT ;  /* 0x0000001700007c0c */ /* 0x000fc6000bf66270 */
[----:B------:R0:W-:Y:S01]  /*42a90*/  @P5 STG.E.U16 desc[UR12][R10.64], R44 ;  /* 0x0000002c0a005986 */ /* 0x0001e2000c10150c */
[----:B---3--:R-:W-:Y:S01]  /*42aa0*/  ISETP.LT.AND P5, PT, R61, UR14, !P2 ;  /* 0x0000000e3d007c0c */ /* 0x008fe2000d7a1270 */
[----:B------:R-:W-:Y:S01]  /*42ab0*/  IMAD.WIDE R14, R19, 0x2, R48 ;  /* 0x00000002130e7825 */ /* 0x000fe200078e0230 */
[----:B------:R-:W3:Y:S03]  /*42ac0*/  LDCU UR14, c[0x0][0x398] ;  /* 0x00007300ff0e77ac */ /* 0x000ee60008000800 */
[----:B------:R-:W-:Y:S02]  /*42ad0*/  VIADD R0, R47, 0x7c ;  /* 0x0000007c2f007836 */ /* 0x000fe40000000000 */
[----:B------:R-:W-:Y:S01]  /*42ae0*/  VIADD R19, R19, UR30 ;  /* 0x0000001e13137c36 */ /* 0x000fe20008000000 */
[----:B-1----:R-:W-:Y:S02]  /*42af0*/  PRMT R13, R44, 0x7632, R13 ;  /* 0x000076322c0d7816 */ /* 0x002fe4000000000d */
[----:B------:R-:W-:Y:S01]  /*42b00*/  ISETP.GE.AND P0, PT, R0, UR25, PT ;  /* 0x0000001900007c0c */ /* 0x000fe2000bf06270 */
[----:B0-----:R-:W-:-:S04]  /*42b10*/  IMAD.WIDE R8, R19, 0x2, R2 ;  /* 0x0000000213087825 */ /* 0x001fc800078e0202 */
[C---:B------:R-:W-:Y:S01]  /*42b20*/  VIADD R0, R47.reuse, 0x7d ;  /* 0x0000007d2f007836 */ /* 0x040fe20000000000 */
[----:B------:R0:W-:Y:S04]  /*42b30*/  @P6 STG.E.U16 desc[UR12][R14.64], R13 ;  /* 0x0000000d0e006986 */ /* 0x0001e8000c10150c */
[----:B------:R1:W-:Y:S01]  /*42b40*/  @P5 STG.E.U16 desc[UR12][R8.64], R4 ;  /* 0x0000000408005986 */ /* 0x0003e2000c10150c */
[----:B------:R-:W-:Y:S01]  /*42b50*/  ISETP.GE.AND P5, PT, R0, UR21, PT ;  /* 0x0000001500007c0c */ /* 0x000fe2000bfa6270 */
[----:B------:R-:W-:Y:S02]  /*42b60*/  VIADD R0, R47, 0x7e ;  /* 0x0000007e2f007836 */ /* 0x000fe40000000000 */
[----:B------:R-:W3:Y:S01]  /*42b70*/  LDL.LU R47, [R1+0x135c] ;  /* 0x00135c00012f7983 */ /* 0x000ee20000300800 */
[----:B------:R-:W-:Y:S01]  /*42b80*/  ISETP.LT.AND P2, PT, R60, UR4, !P2 ;  /* 0x000000043c007c0c */ /* 0x000fe2000d741270 */
[----:B------:R-:W-:Y:S01]  /*42b90*/  VIADD R17, R19, UR30 ;  /* 0x0000001e13117c36 */ /* 0x000fe20008000000 */
[----:B------:R-:W-:Y:S01]  /*42ba0*/  ISETP.LT.AND P6, PT, R61, UR5, !P4 ;  /* 0x000000053d007c0c */ /* 0x000fe2000e7c1270 */
[----:B------:R-:W-:Y:S01]  /*42bb0*/  IMAD.WIDE R10, R19, 0x2, R48 ;  /* 0x00000002130a7825 */ /* 0x000fe200078e0230 */
[----:B0-----:R-:W-:Y:S01]  /*42bc0*/  PRMT R14, R4, 0x7632, R14 ;  /* 0x00007632040e7816 */ /* 0x001fe2000000000e */
[----:B------:R-:W0:Y:S02]  /*42bd0*/  LDCU UR4, c[0x0][0x398] ;  /* 0x00007300ff0477ac */ /* 0x000e240008000800 */
[C---:B------:R-:W-:Y:S01]  /*42be0*/  IMAD.WIDE R12, R17.reuse, 0x2, R2 ;  /* 0x00000002110c7825 */ /* 0x040fe200078e0202 */
[----:B--2---:R-:W-:Y:S01]  /*42bf0*/  ISETP.LT.AND P4, PT, R60, UR11, !P4 ;  /* 0x0000000b3c007c0c */ /* 0x004fe2000e781270 */
[----:B------:R-:W2:Y:S01]  /*42c00*/  LDCU UR5, c[0x0][0x398] ;  /* 0x00007300ff0577ac */ /* 0x000ea20008000800 */
[----:B------:R-:W-:-:S03]  /*42c10*/  IADD3 R15, PT, PT, R17, UR30, RZ ;  /* 0x0000001e110f7c10 */ /* 0x000fc6000fffe0ff */
[----:B------:R0:W-:Y:S01]  /*42c20*/  @P2 STG.E.U16 desc[UR12][R10.64], R14 ;  /* 0x0000000e0a002986 */ /* 0x0001e2000c10150c */
[C---:B------:R-:W-:Y:S02]  /*42c30*/  ISETP.LT.AND P2, PT, R61.reuse, UR15, !P3 ;  /* 0x0000000f3d007c0c */ /* 0x040fe4000df41270 */
[----:B----4-:R-:W-:Y:S01]  /*42c40*/  ISETP.LT.AND P3, PT, R60, UR6, !P3 ;  /* 0x000000063c007c0c */ /* 0x010fe2000df61270 */
[----:B------:R4:W-:Y:S01]  /*42c50*/  @P6 STG.E.U16 desc[UR12][R12.64], R45 ;  /* 0x0000002d0c006986 */ /* 0x0009e2000c10150c */
[----:B------:R-:W2:Y:S01]  /*42c60*/  LDCU UR6, c[0x0][0x398] ;  /* 0x00007300ff0677ac */ /* 0x000ea20008000800 */
[----:B------:R-:W-:Y:S01]  /*42c70*/  ISETP.LT.AND P6, PT, R61, UR8, !P0 ;  /* 0x000000083d007c0c */ /* 0x000fe2000c7c1270 */
[----:B------:R-:W-:Y:S01]  /*42c80*/  VIADD R19, R15, UR30 ;  /* 0x0000001e0f137c36 */ /* 0x000fe20008000000 */
[----:B------:R-:W-:Y:S01]  /*42c90*/  PRMT R16, R45, 0x7632, R16 ;  /* 0x000076322d107816 */ /* 0x000fe20000000010 */
[----:B-1----:R-:W-:Y:S01]  /*42ca0*/  IMAD.WIDE R8, R17, 0x2, R48 ;  /* 0x0000000211087825 */ /* 0x002fe200078e0230 */
[----:B------:R-:W-:-:S03]  /*42cb0*/  PRMT R4, R5, 0x7632, R4 ;  /* 0x0000763205047816 */ /* 0x000fc60000000004 */
[C---:B0-----:R-:W-:Y:S01]  /*42cc0*/  IMAD.WIDE R10, R15.reuse, 0x2, R2 ;  /* 0x000000020f0a7825 */ /* 0x041fe200078e0202 */
[----:B------:R-:W-:Y:S03]  /*42cd0*/  @P4 STG.E.U16 desc[UR12][R8.64], R16 ;  /* 0x0000001008004986 */ /* 0x000fe6000c10150c */
[----:B----4-:R-:W-:Y:S01]  /*42ce0*/  IMAD.WIDE R12, R15, 0x2, R48 ;  /* 0x000000020f0c7825 */ /* 0x010fe200078e0230 */
[----:B------:R-:W-:Y:S03]  /*42cf0*/  @P2 STG.E.U16 desc[UR12][R10.64], R5 ;  /* 0x000000050a002986 */ /* 0x000fe6000c10150c */
[C---:B------:R-:W-:Y:S01]  /*42d00*/  IMAD.WIDE R14, R19.reuse, 0x2, R2 ;  /* 0x00000002130e7825 */ /* 0x040fe200078e0202 */
[----:B------:R-:W-:Y:S01]  /*42d10*/  ISETP.GE.AND P4, PT, R0, UR9, PT ;  /* 0x0000000900007c0c */ /* 0x000fe2000bf86270 */
[----:B------:R0:W-:Y:S01]  /*42d20*/  @P3 STG.E.U16 desc[UR12][R12.64], R4 ;  /* 0x000000040c003986 */ /* 0x0001e2000c10150c */
[----:B------:R-:W-:Y:S01]  /*42d30*/  ISETP.LT.AND P0, PT, R60, UR10, !P0 ;  /* 0x0000000a3c007c0c */ /* 0x000fe2000c701270 */
[----:B------:R-:W-:-:S02]  /*42d40*/  VIADD R17, R19, UR30 ;  /* 0x0000001e13117c36 */ /* 0x000fc40008000000 */
[----:B------:R1:W-:Y:S01]  /*42d50*/  @P6 STG.E.U16 desc[UR12][R14.64], R46 ;  /* 0x0000002e0e006986 */ /* 0x0003e2000c10150c */
[C---:B------:R-:W-:Y:S02]  /*42d60*/  ISETP.LT.AND P6, PT, R61.reuse, UR4, !P5 ;  /* 0x000000043d007c0c */ /* 0x040fe4000efc1270 */
[C---:B--2---:R-:W-:Y:S02]  /*42d70*/  ISETP.LT.AND P5, PT, R60.reuse, UR5, !P5 ;  /* 0x000000053c007c0c */ /* 0x044fe4000efa1270 */
[----:B---3--:R-:W-:Y:S01]  /*42d80*/  ISETP.LT.AND P3, PT, R61, UR14, !P4 ;  /* 0x0000000e3d007c0c */ /* 0x008fe2000e761270 */
[----:B------:R-:W-:Y:S01]  /*42d90*/  VIADD R21, R17, UR30 ;  /* 0x0000001e11157c36 */ /* 0x000fe20008000000 */
[C---:B------:R-:W-:Y:S02]  /*42da0*/  ISETP.LT.AND P4, PT, R60.reuse, UR6, !P4 ;  /* 0x000000063c007c0c */ /* 0x040fe4000e781270 */
[----:B------:R-:W-:Y:S02]  /*42db0*/  ISETP.LT.AND P2, PT, R61, UR7, !P1 ;  /* 0x000000073d007c0c */ /* 0x000fe4000cf41270 */
[----:B------:R-:W-:Y:S01]  /*42dc0*/  ISETP.LT.AND P1, PT, R60, UR16, !P1 ;  /* 0x000000103c007c0c */ /* 0x000fe2000cf21270 */
[----:B0-----:R-:W-:Y:S01]  /*42dd0*/  IMAD.WIDE R4, R19, 0x2, R48 ;  /* 0x0000000213047825 */ /* 0x001fe200078e0230 */
[----:B------:R-:W-:-:S02]  /*42de0*/  PRMT R0, R46, 0x7632, R0 ;  /* 0x000076322e007816 */ /* 0x000fc40000000000 */
[----:B------:R-:W-:Y:S01]  /*42df0*/  PRMT R16, R6, 0x7632, R16 ;  /* 0x0000763206107816 */ /* 0x000fe20000000010 */
[----:B------:R-:W-:Y:S02]  /*42e00*/  VIADD R19, R21, UR30 ;  /* 0x0000001e15137c36 */ /* 0x000fe40008000000 */
[C---:B------:R-:W-:Y:S01]  /*42e10*/  IMAD.WIDE R8, R17.reuse, 0x2, R2 ;  /* 0x0000000211087825 */ /* 0x040fe200078e0202 */
[----:B------:R0:W-:Y:S03]  /*42e20*/  @P0 STG.E.U16 desc[UR12][R4.64], R0 ;  /* 0x0000000004000986 */ /* 0x0001e6000c10150c */
[----:B------:R-:W-:Y:S01]  /*42e30*/  IMAD.WIDE R10, R17, 0x2, R48 ;  /* 0x00000002110a7825 */ /* 0x000fe200078e0230 */
[----:B------:R0:W-:Y:S03]  /*42e40*/  @P6 STG.E.U16 desc[UR12][R8.64], R6 ;  /* 0x0000000608006986 */ /* 0x0001e6000c10150c */
[C---:B------:R-:W-:Y:S01]  /*42e50*/  IMAD.WIDE R12, R21.reuse, 0x2, R2 ;  /* 0x00000002150c7825 */ /* 0x040fe200078e0202 */
[----:B------:R0:W-:Y:S03]  /*42e60*/  @P5 STG.E.U16 desc[UR12][R10.64], R16 ;  /* 0x000000100a005986 */ /* 0x0001e6000c10150c */
[----:B-1----:R-:W-:-:S04]  /*42e70*/  IMAD.WIDE R14, R21, 0x2, R48 ;  /* 0x00000002150e7825 */ /* 0x002fc800078e0230 */
[----:B------:R-:W-:-:S04]  /*42e80*/  IMAD.WIDE R2, R19, 0x2, R2 ;  /* 0x0000000213027825 */ /* 0x000fc800078e0202 */
[----:B------:R-:W-:Y:S01]  /*42e90*/  IMAD.WIDE R48, R19, 0x2, R48 ;  /* 0x0000000213307825 */ /* 0x000fe200078e0230 */
[----:B------:R-:W-:Y:S01]  /*42ea0*/  PRMT R17, R47, 0x7632, R17 ;  /* 0x000076322f117816 */ /* 0x000fe20000000011 */
[----:B------:R0:W-:Y:S04]  /*42eb0*/  @P3 STG.E.U16 desc[UR12][R12.64], R47 ;  /* 0x0000002f0c003986 */ /* 0x0001e8000c10150c */
[----:B------:R0:W-:Y:S04]  /*42ec0*/  @P4 STG.E.U16 desc[UR12][R14.64], R17 ;  /* 0x000000110e004986 */ /* 0x0001e8000c10150c */
[----:B------:R0:W-:Y:S01]  /*42ed0*/  @P2 STG.E.U16 desc[UR12][R2.64], R7 ;  /* 0x0000000702002986 */ /* 0x0001e2000c10150c */
[----:B------:R-:W-:Y:S05]  /*42ee0*/  @!P1 EXIT ;  /* 0x000000000000994d */ /* 0x000fea0003800000 */
[----:B------:R-:W-:-:S05]  /*42ef0*/  PRMT R24, R7, 0x7632, R24 ;  /* 0x0000763207187816 */ /* 0x000fca0000000018 */
[----:B------:R-:W-:Y:S01]  /*42f00*/  STG.E.U16 desc[UR12][R48.64], R24 ;  /* 0x0000001830007986 */ /* 0x000fe2000c10150c */
[----:B------:R-:W-:Y:S05]  /*42f10*/  EXIT ;  /* 0x000000000000794d */ /* 0x000fea0003800000 */
.L_x_2:
[----:B------:R-:W-:-:S00]  /*42f20*/  BRA `(.L_x_2) ;  /* 0xfffffffc00fc7947 */ /* 0x000fc0000383ffff */
[----:B------:R-:W-:-:S00]  /*42f30*/  NOP ;  /* 0x0000000000007918 */ /* 0x000fc00000000000 */
        /* <DEDUP_REMOVED lines=12> */
.L_x_3:


//--------------------- .nv.shared.matmul_kernel  --------------------------
	.section	.nv.shared.matmul_kernel,"aw",@nobits
	.sectionflags	@""
	.align	16
	.zero		1024


//--------------------- .nv.shared.reserved.0     --------------------------
	.section	.nv.shared.reserved.0,"aw",@nobits
	.weak		__nv_reservedSMEM_offset_0_alias
	.size		__nv_reservedSMEM_offset_0_alias, 0, 64
	.other		__nv_reservedSMEM_offset_0_alias,@"STO_CUDA_RESERVED_SHARED STV_DEFAULT"
__nv_reservedSMEM_offset_0_alias:
	.zero		0
	.zero		64


//--------------------- .nv.constant0.matmul_kernel --------------------------
	.section	.nv.constant0.matmul_kernel,"a",@progbits
	.sectionflags	@""
	.align	4
.nv.constant0.matmul_kernel:
	.zero		976


//--------------------- SYMBOLS --------------------------

	.type		.nv.reservedSmem.offset0,@object
	.size		.nv.reservedSmem.offset0,0x4
	.type		.nv.reservedSmem.cap,@object
	.size		.nv.reservedSmem.cap,0x4
